	.target	sm_90

	.elftype	@"ET_EXEC"


//--------------------- .note.nv.tkinfo           --------------------------
	.section	.note.nv.tkinfo,"",@"SHT_NOTE"
	.sectionflags	@"SHF_NOTE_NV_TKINFO"
	.tkinfo
        /*0018*/ 	.word	0x00000002
        /*0030*/ 	.string	""
        /*0030*/ 	.string	"ptxas"
        /*0030*/ 	.string	"Cuda compilation tools, release 13.0, V13.0.88"
        /*0030*/ 	.string	"Build cuda_13.0.r13.0/compiler.36424714_0"
        /*0030*/ 	.string	"-arch sm_90 -m 64 "



//--------------------- .note.nv.cuinfo           --------------------------
	.section	.note.nv.cuinfo,"",@"SHT_NOTE"
	.sectionflags	@"SHF_NOTE_NV_CUINFO"
        /*0018*/ 	.short	0x0002
        /*001a*/ 	.short	0x005a
        /*001c*/ 	.short	0x0082
	.zero		2


//--------------------- .nv.info                  --------------------------
	.section	.nv.info,"",@"SHT_CUDA_INFO"
	.align	4


	//----- nvinfo : EIATTR_REGCOUNT
	.align		4
        /*0000*/ 	.byte	0x04, 0x2f
        /*0002*/ 	.short	(.L_39 - .L_38)
	.align		4
.L_38:
        /*0004*/ 	.word	index@(_ZN2at6native29vectorized_elementwise_kernelILi8EZZZNS0_17atanh_kernel_cudaERNS_18TensorIteratorBaseEENKUlvE0_clEvENKUlvE_clEvEUldE_St5arrayIPcLm2EEEEviT0_T1_)
        /*0008*/ 	.word	0x0000002a


	//----- nvinfo : EIATTR_FRAME_SIZE
	.align		4
.L_39:
        /*000c*/ 	.byte	0x04, 0x11
        /*000e*/ 	.short	(.L_41 - .L_40)
	.align		4
.L_40:
        /*0010*/ 	.word	index@($__internal_6_$__cuda_sm20_div_rn_f64_full)
        /*0014*/ 	.word	0x00000000


	//----- nvinfo : EIATTR_FRAME_SIZE
	.align		4
.L_41:
        /*0018*/ 	.byte	0x04, 0x11
        /*001a*/ 	.short	(.L_43 - .L_42)
	.align		4
.L_42:
        /*001c*/ 	.word	index@(_ZN2at6native29vectorized_elementwise_kernelILi8EZZZNS0_17atanh_kernel_cudaERNS_18TensorIteratorBaseEENKUlvE0_clEvENKUlvE_clEvEUldE_St5arrayIPcLm2EEEEviT0_T1_)
        /*0020*/ 	.word	0x00000000


	//----- nvinfo : EIATTR_REGCOUNT
	.align		4
.L_43:
        /*0024*/ 	.byte	0x04, 0x2f
        /*0026*/ 	.short	(.L_45 - .L_44)
	.align		4
.L_44:
        /*0028*/ 	.word	index@(_ZN2at6native29vectorized_elementwise_kernelILi4EZZZNS0_17atanh_kernel_cudaERNS_18TensorIteratorBaseEENKUlvE0_clEvENKUlvE_clEvEUldE_St5arrayIPcLm2EEEEviT0_T1_)
        /*002c*/ 	.word	0x0000002a


	//----- nvinfo : EIATTR_FRAME_SIZE
	.align		4
.L_45:
        /*0030*/ 	.byte	0x04, 0x11
        /*0032*/ 	.short	(.L_47 - .L_46)
	.align		4
.L_46:
        /*0034*/ 	.word	index@($__internal_5_$__cuda_sm20_div_rn_f64_full)
        /*0038*/ 	.word	0x00000000


	//----- nvinfo : EIATTR_FRAME_SIZE
	.align		4
.L_47:
        /*003c*/ 	.byte	0x04, 0x11
        /*003e*/ 	.short	(.L_49 - .L_48)
	.align		4
.L_48:
        /*0040*/ 	.word	index@(_ZN2at6native29vectorized_elementwise_kernelILi4EZZZNS0_17atanh_kernel_cudaERNS_18TensorIteratorBaseEENKUlvE0_clEvENKUlvE_clEvEUldE_St5arrayIPcLm2EEEEviT0_T1_)
        /*0044*/ 	.word	0x00000000


	//----- nvinfo : EIATTR_REGCOUNT
	.align		4
.L_49:
        /*0048*/ 	.byte	0x04, 0x2f
        /*004a*/ 	.short	(.L_51 - .L_50)
	.align		4
.L_50:
        /*004c*/ 	.word	index@(_ZN2at6native29vectorized_elementwise_kernelILi2EZZZNS0_17atanh_kernel_cudaERNS_18TensorIteratorBaseEENKUlvE0_clEvENKUlvE_clEvEUldE_St5arrayIPcLm2EEEEviT0_T1_)
        /*0050*/ 	.word	0x0000002a


	//----- nvinfo : EIATTR_FRAME_SIZE
	.align		4
.L_51:
        /*0054*/ 	.byte	0x04, 0x11
        /*0056*/ 	.short	(.L_53 - .L_52)
	.align		4
.L_52:
        /*0058*/ 	.word	index@($__internal_4_$__cuda_sm20_div_rn_f64_full)
        /*005c*/ 	.word	0x00000000


	//----- nvinfo : EIATTR_FRAME_SIZE
	.align		4
.L_53:
        /*0060*/ 	.byte	0x04, 0x11
        /*0062*/ 	.short	(.L_55 - .L_54)
	.align		4
.L_54:
        /*0064*/ 	.word	index@(_ZN2at6native29vectorized_elementwise_kernelILi2EZZZNS0_17atanh_kernel_cudaERNS_18TensorIteratorBaseEENKUlvE0_clEvENKUlvE_clEvEUldE_St5arrayIPcLm2EEEEviT0_T1_)
        /*0068*/ 	.word	0x00000000


	//----- nvinfo : EIATTR_REGCOUNT
	.align		4
.L_55:
        /*006c*/ 	.byte	0x04, 0x2f
        /*006e*/ 	.short	(.L_57 - .L_56)
	.align		4
.L_56:
        /*0070*/ 	.word	index@(_ZN2at6native27unrolled_elementwise_kernelIZZZNS0_17atanh_kernel_cudaERNS_18TensorIteratorBaseEENKUlvE0_clEvENKUlvE_clEvEUldE_St5arrayIPcLm2EELi4E23TrivialOffsetCalculatorILi1EjESB_NS0_6memory15LoadWithoutCastENSC_16StoreWithoutCastEEEviT_T0_T2_T3_T4_T5_)
        /*0074*/ 	.word	0x00000024


	//----- nvinfo : EIATTR_FRAME_SIZE
	.align		4
.L_57:
        /*0078*/ 	.byte	0x04, 0x11
        /*007a*/ 	.short	(.L_59 - .L_58)
	.align		4
.L_58:
        /*007c*/ 	.word	index@($__internal_3_$__cuda_sm20_div_rn_f64_full)
        /*0080*/ 	.word	0x00000000


	//----- nvinfo : EIATTR_FRAME_SIZE
	.align		4
.L_59:
        /*0084*/ 	.byte	0x04, 0x11
        /*0086*/ 	.short	(.L_61 - .L_60)
	.align		4
.L_60:
        /*0088*/ 	.word	index@(_ZN2at6native27unrolled_elementwise_kernelIZZZNS0_17atanh_kernel_cudaERNS_18TensorIteratorBaseEENKUlvE0_clEvENKUlvE_clEvEUldE_St5arrayIPcLm2EELi4E23TrivialOffsetCalculatorILi1EjESB_NS0_6memory15LoadWithoutCastENSC_16StoreWithoutCastEEEviT_T0_T2_T3_T4_T5_)
        /*008c*/ 	.word	0x00000000


	//----- nvinfo : EIATTR_REGCOUNT
	.align		4
.L_61:
        /*0090*/ 	.byte	0x04, 0x2f
        /*0092*/ 	.short	(.L_63 - .L_62)
	.align		4
.L_62:
        /*0094*/ 	.word	index@(_ZN2at6native18elementwise_kernelILi128ELi2EZNS0_22gpu_kernel_impl_nocastIZZZNS0_17atanh_kernel_cudaERNS_18TensorIteratorBaseEENKUlvE0_clEvENKUlvE_clEvEUldE_EEvS4_RKT_EUliE_EEviT1_)
        /*0098*/ 	.word	0x00000020


	//----- nvinfo : EIATTR_FRAME_SIZE
	.align		4
.L_63:
        /*009c*/ 	.byte	0x04, 0x11
        /*009e*/ 	.short	(.L_65 - .L_64)
	.align		4
.L_64:
        /*00a0*/ 	.word	index@($__internal_2_$__cuda_sm20_div_rn_f64_full)
        /*00a4*/ 	.word	0x00000000


	//----- nvinfo : EIATTR_FRAME_SIZE
	.align		4
.L_65:
        /*00a8*/ 	.byte	0x04, 0x11
        /*00aa*/ 	.short	(.L_67 - .L_66)
	.align		4
.L_66:
        /*00ac*/ 	.word	index@(_ZN2at6native18elementwise_kernelILi128ELi2EZNS0_22gpu_kernel_impl_nocastIZZZNS0_17atanh_kernel_cudaERNS_18TensorIteratorBaseEENKUlvE0_clEvENKUlvE_clEvEUldE_EEvS4_RKT_EUliE_EEviT1_)
        /*00b0*/ 	.word	0x00000000


	//----- nvinfo : EIATTR_REGCOUNT
	.align		4
.L_67:
        /*00b4*/ 	.byte	0x04, 0x2f
        /*00b6*/ 	.short	(.L_69 - .L_68)
	.align		4
.L_68:
        /*00b8*/ 	.word	index@(_ZN2at6native27unrolled_elementwise_kernelIZZZNS0_17atanh_kernel_cudaERNS_18TensorIteratorBaseEENKUlvE0_clEvENKUlvE_clEvEUldE_St5arrayIPcLm2EELi4E23TrivialOffsetCalculatorILi1EjESB_NS0_6memory12LoadWithCastILi1EEENSC_13StoreWithCastILi1EEEEEviT_T0_T2_T3_T4_T5_)
        /*00bc*/ 	.word	0x00000028


	//----- nvinfo : EIATTR_FRAME_SIZE
	.align		4
.L_69:
        /*00c0*/ 	.byte	0x04, 0x11
        /*00c2*/ 	.short	(.L_71 - .L_70)
	.align		4
.L_70:
        /*00c4*/ 	.word	index@($__internal_1_$__cuda_sm20_div_rn_f64_full)
        /*00c8*/ 	.word	0x00000000


	//----- nvinfo : EIATTR_FRAME_SIZE
	.align		4
.L_71:
        /*00cc*/ 	.byte	0x04, 0x11
        /*00ce*/ 	.short	(.L_73 - .L_72)
	.align		4
.L_72:
        /*00d0*/ 	.word	index@(_ZN2at6native27unrolled_elementwise_kernelIZZZNS0_17atanh_kernel_cudaERNS_18TensorIteratorBaseEENKUlvE0_clEvENKUlvE_clEvEUldE_St5arrayIPcLm2EELi4E23TrivialOffsetCalculatorILi1EjESB_NS0_6memory12LoadWithCastILi1EEENSC_13StoreWithCastILi1EEEEEviT_T0_T2_T3_T4_T5_)
        /*00d4*/ 	.word	0x00000000


	//----- nvinfo : EIATTR_REGCOUNT
	.align		4
.L_73:
        /*00d8*/ 	.byte	0x04, 0x2f
        /*00da*/ 	.short	(.L_75 - .L_74)
	.align		4
.L_74:
        /*00dc*/ 	.word	index@(_ZN2at6native18elementwise_kernelILi128ELi4EZNS0_15gpu_kernel_implIZZZNS0_17atanh_kernel_cudaERNS_18TensorIteratorBaseEENKUlvE0_clEvENKUlvE_clEvEUldE_EEvS4_RKT_EUliE_EEviT1_)
        /*00e0*/ 	.word	0x00000020


	//----- nvinfo : EIATTR_FRAME_SIZE
	.align		4
.L_75:
        /*00e4*/ 	.byte	0x04, 0x11
        /*00e6*/ 	.short	(.L_77 - .L_76)
	.align		4
.L_76:
        /*00e8*/ 	.word	index@($__internal_0_$__cuda_sm20_div_rn_f64_full)
        /*00ec*/ 	.word	0x00000000


	//----- nvinfo : EIATTR_FRAME_SIZE
	.align		4
.L_77:
        /*00f0*/ 	.byte	0x04, 0x11
        /*00f2*/ 	.short	(.L_79 - .L_78)
	.align		4
.L_78:
        /*00f4*/ 	.word	index@(_ZN2at6native18elementwise_kernelILi128ELi4EZNS0_15gpu_kernel_implIZZZNS0_17atanh_kernel_cudaERNS_18TensorIteratorBaseEENKUlvE0_clEvENKUlvE_clEvEUldE_EEvS4_RKT_EUliE_EEviT1_)
        /*00f8*/ 	.word	0x00000000


	//----- nvinfo : EIATTR_REGCOUNT
	.align		4
.L_79:
        /*00fc*/ 	.byte	0x04, 0x2f
        /*00fe*/ 	.short	(.L_81 - .L_80)
	.align		4
.L_80:
        /*0100*/ 	.word	index@(_ZN2at6native29vectorized_elementwise_kernelILi8EZZZNS0_17atanh_kernel_cudaERNS_18TensorIteratorBaseEENKUlvE0_clEvENKUlvE0_clEvEUlfE_St5arrayIPcLm2EEEEviT0_T1_)
        /*0104*/ 	.word	0x00000020


	//----- nvinfo : EIATTR_FRAME_SIZE
	.align		4
.L_81:
        /*0108*/ 	.byte	0x04, 0x11
        /*010a*/ 	.short	(.L_83 - .L_82)
	.align		4
.L_82:
        /*010c*/ 	.word	index@(_ZN2at6native29vectorized_elementwise_kernelILi8EZZZNS0_17atanh_kernel_cudaERNS_18TensorIteratorBaseEENKUlvE0_clEvENKUlvE0_clEvEUlfE_St5arrayIPcLm2EEEEviT0_T1_)
        /*0110*/ 	.word	0x00000000


	//----- nvinfo : EIATTR_REGCOUNT
	.align		4
.L_83:
        /*0114*/ 	.byte	0x04, 0x2f
        /*0116*/ 	.short	(.L_85 - .L_84)
	.align		4
.L_84:
        /*0118*/ 	.word	index@(_ZN2at6native29vectorized_elementwise_kernelILi4EZZZNS0_17atanh_kernel_cudaERNS_18TensorIteratorBaseEENKUlvE0_clEvENKUlvE0_clEvEUlfE_St5arrayIPcLm2EEEEviT0_T1_)
        /*011c*/ 	.word	0x00000020


	//----- nvinfo : EIATTR_FRAME_SIZE
	.align		4
.L_85:
        /*0120*/ 	.byte	0x04, 0x11
        /*0122*/ 	.short	(.L_87 - .L_86)
	.align		4
.L_86:
        /*0124*/ 	.word	index@(_ZN2at6native29vectorized_elementwise_kernelILi4EZZZNS0_17atanh_kernel_cudaERNS_18TensorIteratorBaseEENKUlvE0_clEvENKUlvE0_clEvEUlfE_St5arrayIPcLm2EEEEviT0_T1_)
        /*0128*/ 	.word	0x00000000


	//----- nvinfo : EIATTR_REGCOUNT
	.align		4
.L_87:
        /*012c*/ 	.byte	0x04, 0x2f
        /*012e*/ 	.short	(.L_89 - .L_88)
	.align		4
.L_88:
        /*0130*/ 	.word	index@(_ZN2at6native29vectorized_elementwise_kernelILi2EZZZNS0_17atanh_kernel_cudaERNS_18TensorIteratorBaseEENKUlvE0_clEvENKUlvE0_clEvEUlfE_St5arrayIPcLm2EEEEviT0_T1_)
        /*0134*/ 	.word	0x00000020


	//----- nvinfo : EIATTR_FRAME_SIZE
	.align		4
.L_89:
        /*0138*/ 	.byte	0x04, 0x11
        /*013a*/ 	.short	(.L_91 - .L_90)
	.align		4
.L_90:
        /*013c*/ 	.word	index@(_ZN2at6native29vectorized_elementwise_kernelILi2EZZZNS0_17atanh_kernel_cudaERNS_18TensorIteratorBaseEENKUlvE0_clEvENKUlvE0_clEvEUlfE_St5arrayIPcLm2EEEEviT0_T1_)
        /*0140*/ 	.word	0x00000000


	//----- nvinfo : EIATTR_REGCOUNT
	.align		4
.L_91:
        /*0144*/ 	.byte	0x04, 0x2f
        /*0146*/ 	.short	(.L_93 - .L_92)
	.align		4
.L_92:
        /*0148*/ 	.word	index@(_ZN2at6native27unrolled_elementwise_kernelIZZZNS0_17atanh_kernel_cudaERNS_18TensorIteratorBaseEENKUlvE0_clEvENKUlvE0_clEvEUlfE_St5arrayIPcLm2EELi4E23TrivialOffsetCalculatorILi1EjESB_NS0_6memory15LoadWithoutCastENSC_16StoreWithoutCastEEEviT_T0_T2_T3_T4_T5_)
        /*014c*/ 	.word	0x00000016


	//----- nvinfo : EIATTR_FRAME_SIZE
	.align		4
.L_93:
        /*0150*/ 	.byte	0x04, 0x11
        /*0152*/ 	.short	(.L_95 - .L_94)
	.align		4
.L_94:
        /*0154*/ 	.word	index@(_ZN2at6native27unrolled_elementwise_kernelIZZZNS0_17atanh_kernel_cudaERNS_18TensorIteratorBaseEENKUlvE0_clEvENKUlvE0_clEvEUlfE_St5arrayIPcLm2EELi4E23TrivialOffsetCalculatorILi1EjESB_NS0_6memory15LoadWithoutCastENSC_16StoreWithoutCastEEEviT_T0_T2_T3_T4_T5_)
        /*0158*/ 	.word	0x00000000


	//----- nvinfo : EIATTR_REGCOUNT
	.align		4
.L_95:
        /*015c*/ 	.byte	0x04, 0x2f
        /*015e*/ 	.short	(.L_97 - .L_96)
	.align		4
.L_96:
        /*0160*/ 	.word	index@(_ZN2at6native18elementwise_kernelILi128ELi2EZNS0_22gpu_kernel_impl_nocastIZZZNS0_17atanh_kernel_cudaERNS_18TensorIteratorBaseEENKUlvE0_clEvENKUlvE0_clEvEUlfE_EEvS4_RKT_EUliE_EEviT1_)
        /*0164*/ 	.word	0x00000012


	//----- nvinfo : EIATTR_FRAME_SIZE
	.align		4
.L_97:
        /*0168*/ 	.byte	0x04, 0x11
        /*016a*/ 	.short	(.L_99 - .L_98)
	.align		4
.L_98:
        /*016c*/ 	.word	index@(_ZN2at6native18elementwise_kernelILi128ELi2EZNS0_22gpu_kernel_impl_nocastIZZZNS0_17atanh_kernel_cudaERNS_18TensorIteratorBaseEENKUlvE0_clEvENKUlvE0_clEvEUlfE_EEvS4_RKT_EUliE_EEviT1_)
        /*0170*/ 	.word	0x00000000


	//----- nvinfo : EIATTR_REGCOUNT
	.align		4
.L_99:
        /*0174*/ 	.byte	0x04, 0x2f
        /*0176*/ 	.short	(.L_101 - .L_100)
	.align		4
.L_100:
        /*0178*/ 	.word	index@(_ZN2at6native27unrolled_elementwise_kernelIZZZNS0_17atanh_kernel_cudaERNS_18TensorIteratorBaseEENKUlvE0_clEvENKUlvE0_clEvEUlfE_St5arrayIPcLm2EELi4E23TrivialOffsetCalculatorILi1EjESB_NS0_6memory12LoadWithCastILi1EEENSC_13StoreWithCastILi1EEEEEviT_T0_T2_T3_T4_T5_)
        /*017c*/ 	.word	0x0000001d


	//----- nvinfo : EIATTR_FRAME_SIZE
	.align		4
.L_101:
        /*0180*/ 	.byte	0x04, 0x11
        /*0182*/ 	.short	(.L_103 - .L_102)
	.align		4
.L_102:
        /*0184*/ 	.word	index@(_ZN2at6native27unrolled_elementwise_kernelIZZZNS0_17atanh_kernel_cudaERNS_18TensorIteratorBaseEENKUlvE0_clEvENKUlvE0_clEvEUlfE_St5arrayIPcLm2EELi4E23TrivialOffsetCalculatorILi1EjESB_NS0_6memory12LoadWithCastILi1EEENSC_13StoreWithCastILi1EEEEEviT_T0_T2_T3_T4_T5_)
        /*0188*/ 	.word	0x00000000


	//----- nvinfo : EIATTR_REGCOUNT
	.align		4
.L_103:
        /*018c*/ 	.byte	0x04, 0x2f
        /*018e*/ 	.short	(.L_105 - .L_104)
	.align		4
.L_104:
        /*0190*/ 	.word	index@(_ZN2at6native18elementwise_kernelILi128ELi4EZNS0_15gpu_kernel_implIZZZNS0_17atanh_kernel_cudaERNS_18TensorIteratorBaseEENKUlvE0_clEvENKUlvE0_clEvEUlfE_EEvS4_RKT_EUliE_EEviT1_)
        /*0194*/ 	.word	0x0000001a


	//----- nvinfo : EIATTR_FRAME_SIZE
	.align		4
.L_105:
        /*0198*/ 	.byte	0x04, 0x11
        /*019a*/ 	.short	(.L_107 - .L_106)
	.align		4
.L_106:
        /*019c*/ 	.word	index@(_ZN2at6native18elementwise_kernelILi128ELi4EZNS0_15gpu_kernel_implIZZZNS0_17atanh_kernel_cudaERNS_18TensorIteratorBaseEENKUlvE0_clEvENKUlvE0_clEvEUlfE_EEvS4_RKT_EUliE_EEviT1_)
        /*01a0*/ 	.word	0x00000000


	//----- nvinfo : EIATTR_REGCOUNT
	.align		4
.L_107:
        /*01a4*/ 	.byte	0x04, 0x2f
        /*01a6*/ 	.short	(.L_109 - .L_108)
	.align		4
.L_108:
        /*01a8*/ 	.word	index@(_ZN2at6native29vectorized_elementwise_kernelILi8EZZZNS0_17atanh_kernel_cudaERNS_18TensorIteratorBaseEENKUlvE0_clEvENKUlvE1_clEvEUlN3c104HalfEE_St5arrayIPcLm2EEEEviT0_T1_)
        /*01ac*/ 	.word	0x00000020


	//----- nvinfo : EIATTR_FRAME_SIZE
	.align		4
.L_109:
        /*01b0*/ 	.byte	0x04, 0x11
        /*01b2*/ 	.short	(.L_111 - .L_110)
	.align		4
.L_110:
        /*01b4*/ 	.word	index@(_ZN2at6native29vectorized_elementwise_kernelILi8EZZZNS0_17atanh_kernel_cudaERNS_18TensorIteratorBaseEENKUlvE0_clEvENKUlvE1_clEvEUlN3c104HalfEE_St5arrayIPcLm2EEEEviT0_T1_)
        /*01b8*/ 	.word	0x00000000


	//----- nvinfo : EIATTR_REGCOUNT
	.align		4
.L_111:
        /*01bc*/ 	.byte	0x04, 0x2f
        /*01be*/ 	.short	(.L_113 - .L_112)
	.align		4
.L_112:
        /*01c0*/ 	.word	index@(_ZN2at6native29vectorized_elementwise_kernelILi4EZZZNS0_17atanh_kernel_cudaERNS_18TensorIteratorBaseEENKUlvE0_clEvENKUlvE1_clEvEUlN3c104HalfEE_St5arrayIPcLm2EEEEviT0_T1_)
        /*01c4*/ 	.word	0x00000020


	//----- nvinfo : EIATTR_FRAME_SIZE
	.align		4
.L_113:
        /*01c8*/ 	.byte	0x04, 0x11
        /*01ca*/ 	.short	(.L_115 - .L_114)
	.align		4
.L_114:
        /*01cc*/ 	.word	index@(_ZN2at6native29vectorized_elementwise_kernelILi4EZZZNS0_17atanh_kernel_cudaERNS_18TensorIteratorBaseEENKUlvE0_clEvENKUlvE1_clEvEUlN3c104HalfEE_St5arrayIPcLm2EEEEviT0_T1_)
        /*01d0*/ 	.word	0x00000000


	//----- nvinfo : EIATTR_REGCOUNT
	.align		4
.L_115:
        /*01d4*/ 	.byte	0x04, 0x2f
        /*01d6*/ 	.short	(.L_117 - .L_116)
	.align		4
.L_116:
        /*01d8*/ 	.word	index@(_ZN2at6native29vectorized_elementwise_kernelILi2EZZZNS0_17atanh_kernel_cudaERNS_18TensorIteratorBaseEENKUlvE0_clEvENKUlvE1_clEvEUlN3c104HalfEE_St5arrayIPcLm2EEEEviT0_T1_)
        /*01dc*/ 	.word	0x00000020


	//----- nvinfo : EIATTR_FRAME_SIZE
	.align		4
.L_117:
        /*01e0*/ 	.byte	0x04, 0x11
        /*01e2*/ 	.short	(.L_119 - .L_118)
	.align		4
.L_118:
        /*01e4*/ 	.word	index@(_ZN2at6native29vectorized_elementwise_kernelILi2EZZZNS0_17atanh_kernel_cudaERNS_18TensorIteratorBaseEENKUlvE0_clEvENKUlvE1_clEvEUlN3c104HalfEE_St5arrayIPcLm2EEEEviT0_T1_)
        /*01e8*/ 	.word	0x00000000


	//----- nvinfo : EIATTR_REGCOUNT
	.align		4
.L_119:
        /*01ec*/ 	.byte	0x04, 0x2f
        /*01ee*/ 	.short	(.L_121 - .L_120)
	.align		4
.L_120:
        /*01f0*/ 	.word	index@(_ZN2at6native27unrolled_elementwise_kernelIZZZNS0_17atanh_kernel_cudaERNS_18TensorIteratorBaseEENKUlvE0_clEvENKUlvE1_clEvEUlN3c104HalfEE_St5arrayIPcLm2EELi4E23TrivialOffsetCalculatorILi1EjESD_NS0_6memory15LoadWithoutCastENSE_16StoreWithoutCastEEEviT_T0_T2_T3_T4_T5_)
        /*01f4*/ 	.word	0x00000016


	//----- nvinfo : EIATTR_FRAME_SIZE
	.align		4
.L_121:
        /*01f8*/ 	.byte	0x04, 0x11
        /*01fa*/ 	.short	(.L_123 - .L_122)
	.align		4
.L_122:
        /*01fc*/ 	.word	index@(_ZN2at6native27unrolled_elementwise_kernelIZZZNS0_17atanh_kernel_cudaERNS_18TensorIteratorBaseEENKUlvE0_clEvENKUlvE1_clEvEUlN3c104HalfEE_St5arrayIPcLm2EELi4E23TrivialOffsetCalculatorILi1EjESD_NS0_6memory15LoadWithoutCastENSE_16StoreWithoutCastEEEviT_T0_T2_T3_T4_T5_)
        /*0200*/ 	.word	0x00000000


	//----- nvinfo : EIATTR_REGCOUNT
	.align		4
.L_123:
        /*0204*/ 	.byte	0x04, 0x2f
        /*0206*/ 	.short	(.L_125 - .L_124)
	.align		4
.L_124:
        /*0208*/ 	.word	index@(_ZN2at6native18elementwise_kernelILi128ELi4EZNS0_22gpu_kernel_impl_nocastIZZZNS0_17atanh_kernel_cudaERNS_18TensorIteratorBaseEENKUlvE0_clEvENKUlvE1_clEvEUlN3c104HalfEE_EEvS4_RKT_EUliE_EEviT1_)
        /*020c*/ 	.word	0x00000012


	//----- nvinfo : EIATTR_FRAME_SIZE
	.align		4
.L_125:
        /*0210*/ 	.byte	0x04, 0x11
        /*0212*/ 	.short	(.L_127 - .L_126)
	.align		4
.L_126:
        /*0214*/ 	.word	index@(_ZN2at6native18elementwise_kernelILi128ELi4EZNS0_22gpu_kernel_impl_nocastIZZZNS0_17atanh_kernel_cudaERNS_18TensorIteratorBaseEENKUlvE0_clEvENKUlvE1_clEvEUlN3c104HalfEE_EEvS4_RKT_EUliE_EEviT1_)
        /*0218*/ 	.word	0x00000000


	//----- nvinfo : EIATTR_REGCOUNT
	.align		4
.L_127:
        /*021c*/ 	.byte	0x04, 0x2f
        /*021e*/ 	.short	(.L_129 - .L_128)
	.align		4
.L_128:
        /*0220*/ 	.word	index@(_ZN2at6native27unrolled_elementwise_kernelIZZZNS0_17atanh_kernel_cudaERNS_18TensorIteratorBaseEENKUlvE0_clEvENKUlvE1_clEvEUlN3c104HalfEE_St5arrayIPcLm2EELi4E23TrivialOffsetCalculatorILi1EjESD_NS0_6memory12LoadWithCastILi1EEENSE_13StoreWithCastILi1EEEEEviT_T0_T2_T3_T4_T5_)
        /*0224*/ 	.word	0x0000001c


	//----- nvinfo : EIATTR_FRAME_SIZE
	.align		4
.L_129:
        /*0228*/ 	.byte	0x04, 0x11
        /*022a*/ 	.short	(.L_131 - .L_130)
	.align		4
.L_130:
        /*022c*/ 	.word	index@(_ZN2at6native27unrolled_elementwise_kernelIZZZNS0_17atanh_kernel_cudaERNS_18TensorIteratorBaseEENKUlvE0_clEvENKUlvE1_clEvEUlN3c104HalfEE_St5arrayIPcLm2EELi4E23TrivialOffsetCalculatorILi1EjESD_NS0_6memory12LoadWithCastILi1EEENSE_13StoreWithCastILi1EEEEEviT_T0_T2_T3_T4_T5_)
        /*0230*/ 	.word	0x00000000


	//----- nvinfo : EIATTR_REGCOUNT
	.align		4
.L_131:
        /*0234*/ 	.byte	0x04, 0x2f
        /*0236*/ 	.short	(.L_133 - .L_132)
	.align		4
.L_132:
        /*0238*/ 	.word	index@(_ZN2at6native18elementwise_kernelILi128ELi4EZNS0_15gpu_kernel_implIZZZNS0_17atanh_kernel_cudaERNS_18TensorIteratorBaseEENKUlvE0_clEvENKUlvE1_clEvEUlN3c104HalfEE_EEvS4_RKT_EUliE_EEviT1_)
        /*023c*/ 	.word	0x0000001a


	//----- nvinfo : EIATTR_FRAME_SIZE
	.align		4
.L_133:
        /*0240*/ 	.byte	0x04, 0x11
        /*0242*/ 	.short	(.L_135 - .L_134)
	.align		4
.L_134:
        /*0244*/ 	.word	index@(_ZN2at6native18elementwise_kernelILi128ELi4EZNS0_15gpu_kernel_implIZZZNS0_17atanh_kernel_cudaERNS_18TensorIteratorBaseEENKUlvE0_clEvENKUlvE1_clEvEUlN3c104HalfEE_EEvS4_RKT_EUliE_EEviT1_)
        /*0248*/ 	.word	0x00000000


	//----- nvinfo : EIATTR_REGCOUNT
	.align		4
.L_135:
        /*024c*/ 	.byte	0x04, 0x2f
        /*024e*/ 	.short	(.L_137 - .L_136)
	.align		4
.L_136:
        /*0250*/ 	.word	index@(_ZN2at6native29vectorized_elementwise_kernelILi8EZZZNS0_17atanh_kernel_cudaERNS_18TensorIteratorBaseEENKUlvE0_clEvENKUlvE2_clEvEUlN3c108BFloat16EE_St5arrayIPcLm2EEEEviT0_T1_)
        /*0254*/ 	.word	0x00000020


	//----- nvinfo : EIATTR_FRAME_SIZE
	.align		4
.L_137:
        /*0258*/ 	.byte	0x04, 0x11
        /*025a*/ 	.short	(.L_139 - .L_138)
	.align		4
.L_138:
        /*025c*/ 	.word	index@(_ZN2at6native29vectorized_elementwise_kernelILi8EZZZNS0_17atanh_kernel_cudaERNS_18TensorIteratorBaseEENKUlvE0_clEvENKUlvE2_clEvEUlN3c108BFloat16EE_St5arrayIPcLm2EEEEviT0_T1_)
        /*0260*/ 	.word	0x00000000


	//----- nvinfo : EIATTR_REGCOUNT
	.align		4
.L_139:
        /*0264*/ 	.byte	0x04, 0x2f
        /*0266*/ 	.short	(.L_141 - .L_140)
	.align		4
.L_140:
        /*0268*/ 	.word	index@(_ZN2at6native29vectorized_elementwise_kernelILi4EZZZNS0_17atanh_kernel_cudaERNS_18TensorIteratorBaseEENKUlvE0_clEvENKUlvE2_clEvEUlN3c108BFloat16EE_St5arrayIPcLm2EEEEviT0_T1_)
        /*026c*/ 	.word	0x00000020


	//----- nvinfo : EIATTR_FRAME_SIZE
	.align		4
.L_141:
        /*0270*/ 	.byte	0x04, 0x11
        /*0272*/ 	.short	(.L_143 - .L_142)
	.align		4
.L_142:
        /*0274*/ 	.word	index@(_ZN2at6native29vectorized_elementwise_kernelILi4EZZZNS0_17atanh_kernel_cudaERNS_18TensorIteratorBaseEENKUlvE0_clEvENKUlvE2_clEvEUlN3c108BFloat16EE_St5arrayIPcLm2EEEEviT0_T1_)
        /*0278*/ 	.word	0x00000000


	//----- nvinfo : EIATTR_REGCOUNT
	.align		4
.L_143:
        /*027c*/ 	.byte	0x04, 0x2f
        /*027e*/ 	.short	(.L_145 - .L_144)
	.align		4
.L_144:
        /*0280*/ 	.word	index@(_ZN2at6native29vectorized_elementwise_kernelILi2EZZZNS0_17atanh_kernel_cudaERNS_18TensorIteratorBaseEENKUlvE0_clEvENKUlvE2_clEvEUlN3c108BFloat16EE_St5arrayIPcLm2EEEEviT0_T1_)
        /*0284*/ 	.word	0x00000020


	//----- nvinfo : EIATTR_FRAME_SIZE
	.align		4
.L_145:
        /*0288*/ 	.byte	0x04, 0x11
        /*028a*/ 	.short	(.L_147 - .L_146)
	.align		4
.L_146:
        /*028c*/ 	.word	index@(_ZN2at6native29vectorized_elementwise_kernelILi2EZZZNS0_17atanh_kernel_cudaERNS_18TensorIteratorBaseEENKUlvE0_clEvENKUlvE2_clEvEUlN3c108BFloat16EE_St5arrayIPcLm2EEEEviT0_T1_)
        /*0290*/ 	.word	0x00000000


	//----- nvinfo : EIATTR_REGCOUNT
	.align		4
.L_147:
        /*0294*/ 	.byte	0x04, 0x2f
        /*0296*/ 	.short	(.L_149 - .L_148)
	.align		4
.L_148:
        /*0298*/ 	.word	index@(_ZN2at6native27unrolled_elementwise_kernelIZZZNS0_17atanh_kernel_cudaERNS_18TensorIteratorBaseEENKUlvE0_clEvENKUlvE2_clEvEUlN3c108BFloat16EE_St5arrayIPcLm2EELi4E23TrivialOffsetCalculatorILi1EjESD_NS0_6memory15LoadWithoutCastENSE_16StoreWithoutCastEEEviT_T0_T2_T3_T4_T5_)
        /*029c*/ 	.word	0x00000016


	//----- nvinfo : EIATTR_FRAME_SIZE
	.align		4
.L_149:
        /*02a0*/ 	.byte	0x04, 0x11
        /*02a2*/ 	.short	(.L_151 - .L_150)
	.align		4
.L_150:
        /*02a4*/ 	.word	index@(_ZN2at6native27unrolled_elementwise_kernelIZZZNS0_17atanh_kernel_cudaERNS_18TensorIteratorBaseEENKUlvE0_clEvENKUlvE2_clEvEUlN3c108BFloat16EE_St5arrayIPcLm2EELi4E23TrivialOffsetCalculatorILi1EjESD_NS0_6memory15LoadWithoutCastENSE_16StoreWithoutCastEEEviT_T0_T2_T3_T4_T5_)
        /*02a8*/ 	.word	0x00000000


	//----- nvinfo : EIATTR_REGCOUNT
	.align		4
.L_151:
        /*02ac*/ 	.byte	0x04, 0x2f
        /*02ae*/ 	.short	(.L_153 - .L_152)
	.align		4
.L_152:
        /*02b0*/ 	.word	index@(_ZN2at6native18elementwise_kernelILi128ELi4EZNS0_22gpu_kernel_impl_nocastIZZZNS0_17atanh_kernel_cudaERNS_18TensorIteratorBaseEENKUlvE0_clEvENKUlvE2_clEvEUlN3c108BFloat16EE_EEvS4_RKT_EUliE_EEviT1_)
        /*02b4*/ 	.word	0x00000012


	//----- nvinfo : EIATTR_FRAME_SIZE
	.align		4
.L_153:
        /*02b8*/ 	.byte	0x04, 0x11
        /*02ba*/ 	.short	(.L_155 - .L_154)
	.align		4
.L_154:
        /*02bc*/ 	.word	index@(_ZN2at6native18elementwise_kernelILi128ELi4EZNS0_22gpu_kernel_impl_nocastIZZZNS0_17atanh_kernel_cudaERNS_18TensorIteratorBaseEENKUlvE0_clEvENKUlvE2_clEvEUlN3c108BFloat16EE_EEvS4_RKT_EUliE_EEviT1_)
        /*02c0*/ 	.word	0x00000000


	//----- nvinfo : EIATTR_REGCOUNT
	.align		4
.L_155:
        /*02c4*/ 	.byte	0x04, 0x2f
        /*02c6*/ 	.short	(.L_157 - .L_156)
	.align		4
.L_156:
        /*02c8*/ 	.word	index@(_ZN2at6native27unrolled_elementwise_kernelIZZZNS0_17atanh_kernel_cudaERNS_18TensorIteratorBaseEENKUlvE0_clEvENKUlvE2_clEvEUlN3c108BFloat16EE_St5arrayIPcLm2EELi4E23TrivialOffsetCalculatorILi1EjESD_NS0_6memory12LoadWithCastILi1EEENSE_13StoreWithCastILi1EEEEEviT_T0_T2_T3_T4_T5_)
        /*02cc*/ 	.word	0x0000001c


	//----- nvinfo : EIATTR_FRAME_SIZE
	.align		4
.L_157:
        /*02d0*/ 	.byte	0x04, 0x11
        /*02d2*/ 	.short	(.L_159 - .L_158)
	.align		4
.L_158:
        /*02d4*/ 	.word	index@(_ZN2at6native27unrolled_elementwise_kernelIZZZNS0_17atanh_kernel_cudaERNS_18TensorIteratorBaseEENKUlvE0_clEvENKUlvE2_clEvEUlN3c108BFloat16EE_St5arrayIPcLm2EELi4E23TrivialOffsetCalculatorILi1EjESD_NS0_6memory12LoadWithCastILi1EEENSE_13StoreWithCastILi1EEEEEviT_T0_T2_T3_T4_T5_)
        /*02d8*/ 	.word	0x00000000


	//----- nvinfo : EIATTR_REGCOUNT
	.align		4
.L_159:
        /*02dc*/ 	.byte	0x04, 0x2f
        /*02de*/ 	.short	(.L_161 - .L_160)
	.align		4
.L_160:
        /*02e0*/ 	.word	index@(_ZN2at6native18elementwise_kernelILi128ELi4EZNS0_15gpu_kernel_implIZZZNS0_17atanh_kernel_cudaERNS_18TensorIteratorBaseEENKUlvE0_clEvENKUlvE2_clEvEUlN3c108BFloat16EE_EEvS4_RKT_EUliE_EEviT1_)
        /*02e4*/ 	.word	0x0000001a


	//----- nvinfo : EIATTR_FRAME_SIZE
	.align		4
.L_161:
        /*02e8*/ 	.byte	0x04, 0x11
        /*02ea*/ 	.short	(.L_163 - .L_162)
	.align		4
.L_162:
        /*02ec*/ 	.word	index@(_ZN2at6native18elementwise_kernelILi128ELi4EZNS0_15gpu_kernel_implIZZZNS0_17atanh_kernel_cudaERNS_18TensorIteratorBaseEENKUlvE0_clEvENKUlvE2_clEvEUlN3c108BFloat16EE_EEvS4_RKT_EUliE_EEviT1_)
        /*02f0*/ 	.word	0x00000000


	//----- nvinfo : EIATTR_MIN_STACK_SIZE
	.align		4
.L_163:
        /*02f4*/ 	.byte	0x04, 0x12
        /*02f6*/ 	.short	(.L_165 - .L_164)
	.align		4
.L_164:
        /*02f8*/ 	.word	index@(_ZN2at6native18elementwise_kernelILi128ELi4EZNS0_15gpu_kernel_implIZZZNS0_17atanh_kernel_cudaERNS_18TensorIteratorBaseEENKUlvE0_clEvENKUlvE2_clEvEUlN3c108BFloat16EE_EEvS4_RKT_EUliE_EEviT1_)
        /*02fc*/ 	.word	0x00000000


	//----- nvinfo : EIATTR_MIN_STACK_SIZE
	.align		4
.L_165:
        /*0300*/ 	.byte	0x04, 0x12
        /*0302*/ 	.short	(.L_167 - .L_166)
	.align		4
.L_166:
        /*0304*/ 	.word	index@(_ZN2at6native27unrolled_elementwise_kernelIZZZNS0_17atanh_kernel_cudaERNS_18TensorIteratorBaseEENKUlvE0_clEvENKUlvE2_clEvEUlN3c108BFloat16EE_St5arrayIPcLm2EELi4E23TrivialOffsetCalculatorILi1EjESD_NS0_6memory12LoadWithCastILi1EEENSE_13StoreWithCastILi1EEEEEviT_T0_T2_T3_T4_T5_)
        /*0308*/ 	.word	0x00000000


	//----- nvinfo : EIATTR_MIN_STACK_SIZE
	.align		4
.L_167:
        /*030c*/ 	.byte	0x04, 0x12
        /*030e*/ 	.short	(.L_169 - .L_168)
	.align		4
.L_168:
        /*0310*/ 	.word	index@(_ZN2at6native18elementwise_kernelILi128ELi4EZNS0_22gpu_kernel_impl_nocastIZZZNS0_17atanh_kernel_cudaERNS_18TensorIteratorBaseEENKUlvE0_clEvENKUlvE2_clEvEUlN3c108BFloat16EE_EEvS4_RKT_EUliE_EEviT1_)
        /*0314*/ 	.word	0x00000000


	//----- nvinfo : EIATTR_MIN_STACK_SIZE
	.align		4
.L_169:
        /*0318*/ 	.byte	0x04, 0x12
        /*031a*/ 	.short	(.L_171 - .L_170)
	.align		4
.L_170:
        /*031c*/ 	.word	index@(_ZN2at6native27unrolled_elementwise_kernelIZZZNS0_17atanh_kernel_cudaERNS_18TensorIteratorBaseEENKUlvE0_clEvENKUlvE2_clEvEUlN3c108BFloat16EE_St5arrayIPcLm2EELi4E23TrivialOffsetCalculatorILi1EjESD_NS0_6memory15LoadWithoutCastENSE_16StoreWithoutCastEEEviT_T0_T2_T3_T4_T5_)
        /*0320*/ 	.word	0x00000000


	//----- nvinfo : EIATTR_MIN_STACK_SIZE
	.align		4
.L_171:
        /*0324*/ 	.byte	0x04, 0x12
        /*0326*/ 	.short	(.L_173 - .L_172)
	.align		4
.L_172:
        /*0328*/ 	.word	index@(_ZN2at6native29vectorized_elementwise_kernelILi2EZZZNS0_17atanh_kernel_cudaERNS_18TensorIteratorBaseEENKUlvE0_clEvENKUlvE2_clEvEUlN3c108BFloat16EE_St5arrayIPcLm2EEEEviT0_T1_)
        /*032c*/ 	.word	0x00000000


	//----- nvinfo : EIATTR_MIN_STACK_SIZE
	.align		4
.L_173:
        /*0330*/ 	.byte	0x04, 0x12
        /*0332*/ 	.short	(.L_175 - .L_174)
	.align		4
.L_174:
        /*0334*/ 	.word	index@(_ZN2at6native29vectorized_elementwise_kernelILi4EZZZNS0_17atanh_kernel_cudaERNS_18TensorIteratorBaseEENKUlvE0_clEvENKUlvE2_clEvEUlN3c108BFloat16EE_St5arrayIPcLm2EEEEviT0_T1_)
        /*0338*/ 	.word	0x00000000


	//----- nvinfo : EIATTR_MIN_STACK_SIZE
	.align		4
.L_175:
        /*033c*/ 	.byte	0x04, 0x12
        /*033e*/ 	.short	(.L_177 - .L_176)
	.align		4
.L_176:
        /*0340*/ 	.word	index@(_ZN2at6native29vectorized_elementwise_kernelILi8EZZZNS0_17atanh_kernel_cudaERNS_18TensorIteratorBaseEENKUlvE0_clEvENKUlvE2_clEvEUlN3c108BFloat16EE_St5arrayIPcLm2EEEEviT0_T1_)
        /*0344*/ 	.word	0x00000000


	//----- nvinfo : EIATTR_MIN_STACK_SIZE
	.align		4
.L_177:
        /*0348*/ 	.byte	0x04, 0x12
        /*034a*/ 	.short	(.L_179 - .L_178)
	.align		4
.L_178:
        /*034c*/ 	.word	index@(_ZN2at6native18elementwise_kernelILi128ELi4EZNS0_15gpu_kernel_implIZZZNS0_17atanh_kernel_cudaERNS_18TensorIteratorBaseEENKUlvE0_clEvENKUlvE1_clEvEUlN3c104HalfEE_EEvS4_RKT_EUliE_EEviT1_)
        /*0350*/ 	.word	0x00000000


	//----- nvinfo : EIATTR_MIN_STACK_SIZE
	.align		4
.L_179:
        /*0354*/ 	.byte	0x04, 0x12
        /*0356*/ 	.short	(.L_181 - .L_180)
	.align		4
.L_180:
        /*0358*/ 	.word	index@(_ZN2at6native27unrolled_elementwise_kernelIZZZNS0_17atanh_kernel_cudaERNS_18TensorIteratorBaseEENKUlvE0_clEvENKUlvE1_clEvEUlN3c104HalfEE_St5arrayIPcLm2EELi4E23TrivialOffsetCalculatorILi1EjESD_NS0_6memory12LoadWithCastILi1EEENSE_13StoreWithCastILi1EEEEEviT_T0_T2_T3_T4_T5_)
        /*035c*/ 	.word	0x00000000


	//----- nvinfo : EIATTR_MIN_STACK_SIZE
	.align		4
.L_181:
        /*0360*/ 	.byte	0x04, 0x12
        /*0362*/ 	.short	(.L_183 - .L_182)
	.align		4
.L_182:
        /*0364*/ 	.word	index@(_ZN2at6native18elementwise_kernelILi128ELi4EZNS0_22gpu_kernel_impl_nocastIZZZNS0_17atanh_kernel_cudaERNS_18TensorIteratorBaseEENKUlvE0_clEvENKUlvE1_clEvEUlN3c104HalfEE_EEvS4_RKT_EUliE_EEviT1_)
        /*0368*/ 	.word	0x00000000


	//----- nvinfo : EIATTR_MIN_STACK_SIZE
	.align		4
.L_183:
        /*036c*/ 	.byte	0x04, 0x12
        /*036e*/ 	.short	(.L_185 - .L_184)
	.align		4
.L_184:
        /*0370*/ 	.word	index@(_ZN2at6native27unrolled_elementwise_kernelIZZZNS0_17atanh_kernel_cudaERNS_18TensorIteratorBaseEENKUlvE0_clEvENKUlvE1_clEvEUlN3c104HalfEE_St5arrayIPcLm2EELi4E23TrivialOffsetCalculatorILi1EjESD_NS0_6memory15LoadWithoutCastENSE_16StoreWithoutCastEEEviT_T0_T2_T3_T4_T5_)
        /*0374*/ 	.word	0x00000000


	//----- nvinfo : EIATTR_MIN_STACK_SIZE
	.align		4
.L_185:
        /*0378*/ 	.byte	0x04, 0x12
        /*037a*/ 	.short	(.L_187 - .L_186)
	.align		4
.L_186:
        /*037c*/ 	.word	index@(_ZN2at6native29vectorized_elementwise_kernelILi2EZZZNS0_17atanh_kernel_cudaERNS_18TensorIteratorBaseEENKUlvE0_clEvENKUlvE1_clEvEUlN3c104HalfEE_St5arrayIPcLm2EEEEviT0_T1_)
        /*0380*/ 	.word	0x00000000


	//----- nvinfo : EIATTR_MIN_STACK_SIZE
	.align		4
.L_187:
        /*0384*/ 	.byte	0x04, 0x12
        /*0386*/ 	.short	(.L_189 - .L_188)
	.align		4
.L_188:
        /*0388*/ 	.word	index@(_ZN2at6native29vectorized_elementwise_kernelILi4EZZZNS0_17atanh_kernel_cudaERNS_18TensorIteratorBaseEENKUlvE0_clEvENKUlvE1_clEvEUlN3c104HalfEE_St5arrayIPcLm2EEEEviT0_T1_)
        /*038c*/ 	.word	0x00000000


	//----- nvinfo : EIATTR_MIN_STACK_SIZE
	.align		4
.L_189:
        /*0390*/ 	.byte	0x04, 0x12
        /*0392*/ 	.short	(.L_191 - .L_190)
	.align		4
.L_190:
        /*0394*/ 	.word	index@(_ZN2at6native29vectorized_elementwise_kernelILi8EZZZNS0_17atanh_kernel_cudaERNS_18TensorIteratorBaseEENKUlvE0_clEvENKUlvE1_clEvEUlN3c104HalfEE_St5arrayIPcLm2EEEEviT0_T1_)
        /*0398*/ 	.word	0x00000000


	//----- nvinfo : EIATTR_MIN_STACK_SIZE
	.align		4
.L_191:
        /*039c*/ 	.byte	0x04, 0x12
        /*039e*/ 	.short	(.L_193 - .L_192)
	.align		4
.L_192:
        /*03a0*/ 	.word	index@(_ZN2at6native18elementwise_kernelILi128ELi4EZNS0_15gpu_kernel_implIZZZNS0_17atanh_kernel_cudaERNS_18TensorIteratorBaseEENKUlvE0_clEvENKUlvE0_clEvEUlfE_EEvS4_RKT_EUliE_EEviT1_)
        /*03a4*/ 	.word	0x00000000


	//----- nvinfo : EIATTR_MIN_STACK_SIZE
	.align		4
.L_193:
        /*03a8*/ 	.byte	0x04, 0x12
        /*03aa*/ 	.short	(.L_195 - .L_194)
	.align		4
.L_194:
        /*03ac*/ 	.word	index@(_ZN2at6native27unrolled_elementwise_kernelIZZZNS0_17atanh_kernel_cudaERNS_18TensorIteratorBaseEENKUlvE0_clEvENKUlvE0_clEvEUlfE_St5arrayIPcLm2EELi4E23TrivialOffsetCalculatorILi1EjESB_NS0_6memory12LoadWithCastILi1EEENSC_13StoreWithCastILi1EEEEEviT_T0_T2_T3_T4_T5_)
        /*03b0*/ 	.word	0x00000000


	//----- nvinfo : EIATTR_MIN_STACK_SIZE
	.align		4
.L_195:
        /*03b4*/ 	.byte	0x04, 0x12
        /*03b6*/ 	.short	(.L_197 - .L_196)
	.align		4
.L_196:
        /*03b8*/ 	.word	index@(_ZN2at6native18elementwise_kernelILi128ELi2EZNS0_22gpu_kernel_impl_nocastIZZZNS0_17atanh_kernel_cudaERNS_18TensorIteratorBaseEENKUlvE0_clEvENKUlvE0_clEvEUlfE_EEvS4_RKT_EUliE_EEviT1_)
        /*03bc*/ 	.word	0x00000000


	//----- nvinfo : EIATTR_MIN_STACK_SIZE
	.align		4
.L_197:
        /*03c0*/ 	.byte	0x04, 0x12
        /*03c2*/ 	.short	(.L_199 - .L_198)
	.align		4
.L_198:
        /*03c4*/ 	.word	index@(_ZN2at6native27unrolled_elementwise_kernelIZZZNS0_17atanh_kernel_cudaERNS_18TensorIteratorBaseEENKUlvE0_clEvENKUlvE0_clEvEUlfE_St5arrayIPcLm2EELi4E23TrivialOffsetCalculatorILi1EjESB_NS0_6memory15LoadWithoutCastENSC_16StoreWithoutCastEEEviT_T0_T2_T3_T4_T5_)
        /*03c8*/ 	.word	0x00000000


	//----- nvinfo : EIATTR_MIN_STACK_SIZE
	.align		4
.L_199:
        /*03cc*/ 	.byte	0x04, 0x12
        /*03ce*/ 	.short	(.L_201 - .L_200)
	.align		4
.L_200:
        /*03d0*/ 	.word	index@(_ZN2at6native29vectorized_elementwise_kernelILi2EZZZNS0_17atanh_kernel_cudaERNS_18TensorIteratorBaseEENKUlvE0_clEvENKUlvE0_clEvEUlfE_St5arrayIPcLm2EEEEviT0_T1_)
        /*03d4*/ 	.word	0x00000000


	//----- nvinfo : EIATTR_MIN_STACK_SIZE
	.align		4
.L_201:
        /*03d8*/ 	.byte	0x04, 0x12
        /*03da*/ 	.short	(.L_203 - .L_202)
	.align		4
.L_202:
        /*03dc*/ 	.word	index@(_ZN2at6native29vectorized_elementwise_kernelILi4EZZZNS0_17atanh_kernel_cudaERNS_18TensorIteratorBaseEENKUlvE0_clEvENKUlvE0_clEvEUlfE_St5arrayIPcLm2EEEEviT0_T1_)
        /*03e0*/ 	.word	0x00000000


	//----- nvinfo : EIATTR_MIN_STACK_SIZE
	.align		4
.L_203:
        /*03e4*/ 	.byte	0x04, 0x12
        /*03e6*/ 	.short	(.L_205 - .L_204)
	.align		4
.L_204:
        /*03e8*/ 	.word	index@(_ZN2at6native29vectorized_elementwise_kernelILi8EZZZNS0_17atanh_kernel_cudaERNS_18TensorIteratorBaseEENKUlvE0_clEvENKUlvE0_clEvEUlfE_St5arrayIPcLm2EEEEviT0_T1_)
        /*03ec*/ 	.word	0x00000000


	//----- nvinfo : EIATTR_MIN_STACK_SIZE
	.align		4
.L_205:
        /*03f0*/ 	.byte	0x04, 0x12
        /*03f2*/ 	.short	(.L_207 - .L_206)
	.align		4
.L_206:
        /*03f4*/ 	.word	index@(_ZN2at6native18elementwise_kernelILi128ELi4EZNS0_15gpu_kernel_implIZZZNS0_17atanh_kernel_cudaERNS_18TensorIteratorBaseEENKUlvE0_clEvENKUlvE_clEvEUldE_EEvS4_RKT_EUliE_EEviT1_)
        /*03f8*/ 	.word	0x00000000


	//----- nvinfo : EIATTR_MIN_STACK_SIZE
	.align		4
.L_207:
        /*03fc*/ 	.byte	0x04, 0x12
        /*03fe*/ 	.short	(.L_209 - .L_208)
	.align		4
.L_208:
        /*0400*/ 	.word	index@(_ZN2at6native27unrolled_elementwise_kernelIZZZNS0_17atanh_kernel_cudaERNS_18TensorIteratorBaseEENKUlvE0_clEvENKUlvE_clEvEUldE_St5arrayIPcLm2EELi4E23TrivialOffsetCalculatorILi1EjESB_NS0_6memory12LoadWithCastILi1EEENSC_13StoreWithCastILi1EEEEEviT_T0_T2_T3_T4_T5_)
        /*0404*/ 	.word	0x00000000


	//----- nvinfo : EIATTR_MIN_STACK_SIZE
	.align		4
.L_209:
        /*0408*/ 	.byte	0x04, 0x12
        /*040a*/ 	.short	(.L_211 - .L_210)
	.align		4
.L_210:
        /*040c*/ 	.word	index@(_ZN2at6native18elementwise_kernelILi128ELi2EZNS0_22gpu_kernel_impl_nocastIZZZNS0_17atanh_kernel_cudaERNS_18TensorIteratorBaseEENKUlvE0_clEvENKUlvE_clEvEUldE_EEvS4_RKT_EUliE_EEviT1_)
        /*0410*/ 	.word	0x00000000


	//----- nvinfo : EIATTR_MIN_STACK_SIZE
	.align		4
.L_211:
        /*0414*/ 	.byte	0x04, 0x12
        /*0416*/ 	.short	(.L_213 - .L_212)
	.align		4
.L_212:
        /*0418*/ 	.word	index@(_ZN2at6native27unrolled_elementwise_kernelIZZZNS0_17atanh_kernel_cudaERNS_18TensorIteratorBaseEENKUlvE0_clEvENKUlvE_clEvEUldE_St5arrayIPcLm2EELi4E23TrivialOffsetCalculatorILi1EjESB_NS0_6memory15LoadWithoutCastENSC_16StoreWithoutCastEEEviT_T0_T2_T3_T4_T5_)
        /*041c*/ 	.word	0x00000000


	//----- nvinfo : EIATTR_MIN_STACK_SIZE
	.align		4
.L_213:
        /*0420*/ 	.byte	0x04, 0x12
        /*0422*/ 	.short	(.L_215 - .L_214)
	.align		4
.L_214:
        /*0424*/ 	.word	index@(_ZN2at6native29vectorized_elementwise_kernelILi2EZZZNS0_17atanh_kernel_cudaERNS_18TensorIteratorBaseEENKUlvE0_clEvENKUlvE_clEvEUldE_St5arrayIPcLm2EEEEviT0_T1_)
        /*0428*/ 	.word	0x00000000


	//----- nvinfo : EIATTR_MIN_STACK_SIZE
	.align		4
.L_215:
        /*042c*/ 	.byte	0x04, 0x12
        /*042e*/ 	.short	(.L_217 - .L_216)
	.align		4
.L_216:
        /*0430*/ 	.word	index@(_ZN2at6native29vectorized_elementwise_kernelILi4EZZZNS0_17atanh_kernel_cudaERNS_18TensorIteratorBaseEENKUlvE0_clEvENKUlvE_clEvEUldE_St5arrayIPcLm2EEEEviT0_T1_)
        /*0434*/ 	.word	0x00000000


	//----- nvinfo : EIATTR_MIN_STACK_SIZE
	.align		4
.L_217:
        /*0438*/ 	.byte	0x04, 0x12
        /*043a*/ 	.short	(.L_219 - .L_218)
	.align		4
.L_218:
        /*043c*/ 	.word	index@(_ZN2at6native29vectorized_elementwise_kernelILi8EZZZNS0_17atanh_kernel_cudaERNS_18TensorIteratorBaseEENKUlvE0_clEvENKUlvE_clEvEUldE_St5arrayIPcLm2EEEEviT0_T1_)
        /*0440*/ 	.word	0x00000000
.L_219:


//--------------------- .nv.compat                --------------------------
	.section	.nv.compat,"",@"SHT_CUDA_COMPAT_INFO"
	.align	4
        /*0000*/ 	.byte	0x02, 0x09, 0x00, 0x00, 0x02, 0x02, 0x01, 0x00, 0x02, 0x05, 0x05, 0x00, 0x03, 0x07, 0x01, 0x01
        /*0010*/ 	.byte	0x02, 0x03, 0x00, 0x00, 0x02, 0x06, 0x01, 0x00, 0x04, 0x0b, 0x08, 0x00, 0x00, 0x00, 0x00, 0x00
        /*0020*/ 	.byte	0x00, 0x00, 0x00, 0x00


//--------------------- .nv.info._ZN2at6native18elementwise_kernelILi128ELi4EZNS0_15gpu_kernel_implIZZZNS0_17atanh_kernel_cudaERNS_18TensorIteratorBaseEENKUlvE0_clEvENKUlvE2_clEvEUlN3c108BFloat16EE_EEvS4_RKT_EUliE_EEviT1_ --------------------------
	.section	.nv.info._ZN2at6native18elementwise_kernelILi128ELi4EZNS0_15gpu_kernel_implIZZZNS0_17atanh_kernel_cudaERNS_18TensorIteratorBaseEENKUlvE0_clEvENKUlvE2_clEvEUlN3c108BFloat16EE_EEvS4_RKT_EUliE_EEviT1_,"",@"SHT_CUDA_INFO"
	.sectionflags	@""
	.align	4


	//----- nvinfo : EIATTR_CUDA_API_VERSION
	.align		4
        /*0000*/ 	.byte	0x04, 0x37
        /*0002*/ 	.short	(.L_221 - .L_220)
.L_220:
        /*0004*/ 	.word	0x00000082


	//----- nvinfo : EIATTR_KPARAM_INFO
	.align		4
.L_221:
        /*0008*/ 	.byte	0x04, 0x17
        /*000a*/ 	.short	(.L_223 - .L_222)
.L_222:
        /*000c*/ 	.word	0x00000000
        /*0010*/ 	.short	0x0001
        /*0012*/ 	.short	0x0008
        /*0014*/ 	.byte	0x00, 0xf0, 0x61, 0x08


	//----- nvinfo : EIATTR_KPARAM_INFO
	.align		4
.L_223:
        /*0018*/ 	.byte	0x04, 0x17
        /*001a*/ 	.short	(.L_225 - .L_224)
.L_224:
        /*001c*/ 	.word	0x00000000
        /*0020*/ 	.short	0x0000
        /*0022*/ 	.short	0x0000
        /*0024*/ 	.byte	0x00, 0xf0, 0x11, 0x00


	//----- nvinfo : EIATTR_SPARSE_MMA_MASK
	.align		4
.L_225:
        /*0028*/ 	.byte	0x03, 0x50
        /*002a*/ 	.short	0x0000


	//----- nvinfo : EIATTR_MAXREG_COUNT
	.align		4
        /*002c*/ 	.byte	0x03, 0x1b
        /*002e*/ 	.short	0x0080


	//----- nvinfo : EIATTR_EXTERNS
	.align		4
        /*0030*/ 	.byte	0x04, 0x0f
        /*0032*/ 	.short	(.L_227 - .L_226)


	//   ....[0]....
	.align		4
.L_226:
        /*0034*/ 	.word	index@(__assertfail)


	//----- nvinfo : EIATTR_MERCURY_ISA_VERSION
	.align		4
.L_227:
        /*0038*/ 	.byte	0x03, 0x5f
        /*003a*/ 	.short	0x0101


	//----- nvinfo : EIATTR_SYSCALL_OFFSETS
	.align		4
        /*003c*/ 	.byte	0x04, 0x46
        /*003e*/ 	.short	(.L_229 - .L_228)


	//   ....[0]....
.L_228:
        /*0040*/ 	.word	0x000022f0


	//   ....[1]....
        /*0044*/ 	.word	0x00003500


	//   ....[2]....
        /*0048*/ 	.word	0x00005830


	//   ....[3]....
        /*004c*/ 	.word	0x00006a40


	//   ....[4]....
        /*0050*/ 	.word	0x00008d60


	//   ....[5]....
        /*0054*/ 	.word	0x00009f70


	//   ....[6]....
        /*0058*/ 	.word	0x0000c280


	//   ....[7]....
        /*005c*/ 	.word	0x0000d490


	//----- nvinfo : EIATTR_EXIT_INSTR_OFFSETS
	.align		4
.L_229:
        /*0060*/ 	.byte	0x04, 0x1c
        /*0062*/ 	.short	(.L_231 - .L_230)


	//   ....[0]....
.L_230:
        /*0064*/ 	.word	0x0000a040


	//   ....[1]....
        /*0068*/ 	.word	0x0000c6c0


	//   ....[2]....
        /*006c*/ 	.word	0x0000c700


	//   ....[3]....
        /*0070*/ 	.word	0x0000c7a0


	//   ....[4]....
        /*0074*/ 	.word	0x0000c7e0


	//   ....[5]....
        /*0078*/ 	.word	0x0000c820


	//   ....[6]....
        /*007c*/ 	.word	0x0000c8b0


	//   ....[7]....
        /*0080*/ 	.word	0x0000c8f0


	//   ....[8]....
        /*0084*/ 	.word	0x0000c990


	//   ....[9]....
        /*0088*/ 	.word	0x0000c9e0


	//   ....[10]....
        /*008c*/ 	.word	0x0000ca30


	//   ....[11]....
        /*0090*/ 	.word	0x0000cb00


	//   ....[12]....
        /*0094*/ 	.word	0x0000cb60


	//   ....[13]....
        /*0098*/ 	.word	0x0000ccf0


	//   ....[14]....
        /*009c*/ 	.word	0x0000ce50


	//   ....[15]....
        /*00a0*/ 	.word	0x0000ce70


	//   ....[16]....
        /*00a4*/ 	.word	0x0000cf30


	//   ....[17]....
        /*00a8*/ 	.word	0x0000d0b0


	//   ....[18]....
        /*00ac*/ 	.word	0x0000d230


	//   ....[19]....
        /*00b0*/ 	.word	0x0000d390


	//   ....[20]....
        /*00b4*/ 	.word	0x0000d4a0


	//   ....[21]....
        /*00b8*/ 	.word	0x0000d4e0


	//   ....[22]....
        /*00bc*/ 	.word	0x0000d520


	//----- nvinfo : EIATTR_MAX_THREADS
	.align		4
.L_231:
        /*00c0*/ 	.byte	0x04, 0x05
        /*00c2*/ 	.short	(.L_233 - .L_232)
.L_232:
        /*00c4*/ 	.word	0x00000080
        /*00c8*/ 	.word	0x00000001
        /*00cc*/ 	.word	0x00000001


	//----- nvinfo : EIATTR_CRS_STACK_SIZE
	.align		4
.L_233:
        /*00d0*/ 	.byte	0x04, 0x1e
        /*00d2*/ 	.short	(.L_235 - .L_234)
.L_234:
        /*00d4*/ 	.word	0x00000000


	//----- nvinfo : EIATTR_CBANK_PARAM_SIZE
	.align		4
.L_235:
        /*00d8*/ 	.byte	0x03, 0x19
        /*00da*/ 	.short	0x0220


	//----- nvinfo : EIATTR_PARAM_CBANK
	.align		4
        /*00dc*/ 	.byte	0x04, 0x0a
        /*00de*/ 	.short	(.L_237 - .L_236)
	.align		4
.L_236:
        /*00e0*/ 	.word	index@(.nv.constant0._ZN2at6native18elementwise_kernelILi128ELi4EZNS0_15gpu_kernel_implIZZZNS0_17atanh_kernel_cudaERNS_18TensorIteratorBaseEENKUlvE0_clEvENKUlvE2_clEvEUlN3c108BFloat16EE_EEvS4_RKT_EUliE_EEviT1_)
        /*00e4*/ 	.short	0x0210
        /*00e6*/ 	.short	0x0220


	//----- nvinfo : EIATTR_SW_WAR
	.align		4
.L_237:
        /*00e8*/ 	.byte	0x04, 0x36
        /*00ea*/ 	.short	(.L_239 - .L_238)
.L_238:
        /*00ec*/ 	.word	0x00000008
.L_239:


//--------------------- .nv.info._ZN2at6native27unrolled_elementwise_kernelIZZZNS0_17atanh_kernel_cudaERNS_18TensorIteratorBaseEENKUlvE0_clEvENKUlvE2_clEvEUlN3c108BFloat16EE_St5arrayIPcLm2EELi4E23TrivialOffsetCalculatorILi1EjESD_NS0_6memory12LoadWithCastILi1EEENSE_13StoreWithCastILi1EEEEEviT_T0_T2_T3_T4_T5_ --------------------------
	.section	.nv.info._ZN2at6native27unrolled_elementwise_kernelIZZZNS0_17atanh_kernel_cudaERNS_18TensorIteratorBaseEENKUlvE0_clEvENKUlvE2_clEvEUlN3c108BFloat16EE_St5arrayIPcLm2EELi4E23TrivialOffsetCalculatorILi1EjESD_NS0_6memory12LoadWithCastILi1EEENSE_13StoreWithCastILi1EEEEEviT_T0_T2_T3_T4_T5_,"",@"SHT_CUDA_INFO"
	.sectionflags	@""
	.align	4


	//----- nvinfo : EIATTR_CUDA_API_VERSION
	.align		4
        /*0000*/ 	.byte	0x04, 0x37
        /*0002*/ 	.short	(.L_241 - .L_240)
.L_240:
        /*0004*/ 	.word	0x00000082


	//----- nvinfo : EIATTR_KPARAM_INFO
	.align		4
.L_241:
        /*0008*/ 	.byte	0x04, 0x17
        /*000a*/ 	.short	(.L_243 - .L_242)
.L_242:
        /*000c*/ 	.word	0x00000000
        /*0010*/ 	.short	0x0006
        /*0012*/ 	.short	0x0024
        /*0014*/ 	.byte	0x00, 0xf0, 0x21, 0x00


	//----- nvinfo : EIATTR_KPARAM_INFO
	.align		4
.L_243:
        /*0018*/ 	.byte	0x04, 0x17
        /*001a*/ 	.short	(.L_245 - .L_244)
.L_244:
        /*001c*/ 	.word	0x00000000
        /*0020*/ 	.short	0x0005
        /*0022*/ 	.short	0x001c
        /*0024*/ 	.byte	0x00, 0xf0, 0x21, 0x00


	//----- nvinfo : EIATTR_KPARAM_INFO
	.align		4
.L_245:
        /*0028*/ 	.byte	0x04, 0x17
        /*002a*/ 	.short	(.L_247 - .L_246)
.L_246:
        /*002c*/ 	.word	0x00000000
        /*0030*/ 	.short	0x0004
        /*0032*/ 	.short	0x0019
        /*0034*/ 	.byte	0x00, 0xf0, 0x05, 0x00


	//----- nvinfo : EIATTR_KPARAM_INFO
	.align		4
.L_247:
        /*0038*/ 	.byte	0x04, 0x17
        /*003a*/ 	.short	(.L_249 - .L_248)
.L_248:
        /*003c*/ 	.word	0x00000000
        /*0040*/ 	.short	0x0003
        /*0042*/ 	.short	0x0018
        /*0044*/ 	.byte	0x00, 0xf0, 0x05, 0x00


	//----- nvinfo : EIATTR_KPARAM_INFO
	.align		4
.L_249:
        /*0048*/ 	.byte	0x04, 0x17
        /*004a*/ 	.short	(.L_251 - .L_250)
.L_250:
        /*004c*/ 	.word	0x00000000
        /*0050*/ 	.short	0x0002
        /*0052*/ 	.short	0x0008
        /*0054*/ 	.byte	0x00, 0xf0, 0x41, 0x00


	//----- nvinfo : EIATTR_KPARAM_INFO
	.align		4
.L_251:
        /*0058*/ 	.byte	0x04, 0x17
        /*005a*/ 	.short	(.L_253 - .L_252)
.L_252:
        /*005c*/ 	.word	0x00000000
        /*0060*/ 	.short	0x0001
        /*0062*/ 	.short	0x0004
        /*0064*/ 	.byte	0x00, 0xf0, 0x05, 0x00


	//----- nvinfo : EIATTR_KPARAM_INFO
	.align		4
.L_253:
        /*0068*/ 	.byte	0x04, 0x17
        /*006a*/ 	.short	(.L_255 - .L_254)
.L_254:
        /*006c*/ 	.word	0x00000000
        /*0070*/ 	.short	0x0000
        /*0072*/ 	.short	0x0000
        /*0074*/ 	.byte	0x00, 0xf0, 0x11, 0x00


	//----- nvinfo : EIATTR_SPARSE_MMA_MASK
	.align		4
.L_255:
        /*0078*/ 	.byte	0x03, 0x50
        /*007a*/ 	.short	0x0000


	//----- nvinfo : EIATTR_MAXREG_COUNT
	.align		4
        /*007c*/ 	.byte	0x03, 0x1b
        /*007e*/ 	.short	0x00ff


	//----- nvinfo : EIATTR_EXTERNS
	.align		4
        /*0080*/ 	.byte	0x04, 0x0f
        /*0082*/ 	.short	(.L_257 - .L_256)


	//   ....[0]....
	.align		4
.L_256:
        /*0084*/ 	.word	index@(__assertfail)


	//----- nvinfo : EIATTR_MERCURY_ISA_VERSION
	.align		4
.L_257:
        /*0088*/ 	.byte	0x03, 0x5f
        /*008a*/ 	.short	0x0101


	//----- nvinfo : EIATTR_SYSCALL_OFFSETS
	.align		4
        /*008c*/ 	.byte	0x04, 0x46
        /*008e*/ 	.short	(.L_259 - .L_258)


	//   ....[0]....
.L_258:
        /*0090*/ 	.word	0x000010e0


	//   ....[1]....
        /*0094*/ 	.word	0x00002220


	//   ....[2]....
        /*0098*/ 	.word	0x00003370


	//   ....[3]....
        /*009c*/ 	.word	0x00004490


	//   ....[4]....
        /*00a0*/ 	.word	0x000061d0


	//   ....[5]....
        /*00a4*/ 	.word	0x000071f0


	//   ....[6]....
        /*00a8*/ 	.word	0x000081d0


	//   ....[7]....
        /*00ac*/ 	.word	0x000091b0


	//----- nvinfo : EIATTR_EXIT_INSTR_OFFSETS
	.align		4
.L_259:
        /*00b0*/ 	.byte	0x04, 0x1c
        /*00b2*/ 	.short	(.L_261 - .L_260)


	//   ....[0]....
.L_260:
        /*00b4*/ 	.word	0x00008290


	//   ....[1]....
        /*00b8*/ 	.word	0x000083e0


	//   ....[2]....
        /*00bc*/ 	.word	0x00008420


	//   ....[3]....
        /*00c0*/ 	.word	0x000084c0


	//   ....[4]....
        /*00c4*/ 	.word	0x00008500


	//   ....[5]....
        /*00c8*/ 	.word	0x00008540


	//   ....[6]....
        /*00cc*/ 	.word	0x000085d0


	//   ....[7]....
        /*00d0*/ 	.word	0x00008610


	//   ....[8]....
        /*00d4*/ 	.word	0x000086b0


	//   ....[9]....
        /*00d8*/ 	.word	0x00008700


	//   ....[10]....
        /*00dc*/ 	.word	0x00008750


	//   ....[11]....
        /*00e0*/ 	.word	0x00008820


	//   ....[12]....
        /*00e4*/ 	.word	0x00008880


	//   ....[13]....
        /*00e8*/ 	.word	0x00008a10


	//   ....[14]....
        /*00ec*/ 	.word	0x00008b70


	//   ....[15]....
        /*00f0*/ 	.word	0x00008b90


	//   ....[16]....
        /*00f4*/ 	.word	0x00008c50


	//   ....[17]....
        /*00f8*/ 	.word	0x00008dd0


	//   ....[18]....
        /*00fc*/ 	.word	0x00008f50


	//   ....[19]....
        /*0100*/ 	.word	0x000090b0


	//   ....[20]....
        /*0104*/ 	.word	0x000091c0


	//   ....[21]....
        /*0108*/ 	.word	0x00009200


	//   ....[22]....
        /*010c*/ 	.word	0x00009240


	//----- nvinfo : EIATTR_MAX_THREADS
	.align		4
.L_261:
        /*0110*/ 	.byte	0x04, 0x05
        /*0112*/ 	.short	(.L_263 - .L_262)
.L_262:
        /*0114*/ 	.word	0x00000080
        /*0118*/ 	.word	0x00000001
        /*011c*/ 	.word	0x00000001


	//----- nvinfo : EIATTR_CRS_STACK_SIZE
	.align		4
.L_263:
        /*0120*/ 	.byte	0x04, 0x1e
        /*0122*/ 	.short	(.L_265 - .L_264)
.L_264:
        /*0124*/ 	.word	0x00000000


	//----- nvinfo : EIATTR_CBANK_PARAM_SIZE
	.align		4
.L_265:
        /*0128*/ 	.byte	0x03, 0x19
        /*012a*/ 	.short	0x002c


	//----- nvinfo : EIATTR_PARAM_CBANK
	.align		4
        /*012c*/ 	.byte	0x04, 0x0a
        /*012e*/ 	.short	(.L_267 - .L_266)
	.align		4
.L_266:
        /*0130*/ 	.word	index@(.nv.constant0._ZN2at6native27unrolled_elementwise_kernelIZZZNS0_17atanh_kernel_cudaERNS_18TensorIteratorBaseEENKUlvE0_clEvENKUlvE2_clEvEUlN3c108BFloat16EE_St5arrayIPcLm2EELi4E23TrivialOffsetCalculatorILi1EjESD_NS0_6memory12LoadWithCastILi1EEENSE_13StoreWithCastILi1EEEEEviT_T0_T2_T3_T4_T5_)
        /*0134*/ 	.short	0x0210
        /*0136*/ 	.short	0x002c


	//----- nvinfo : EIATTR_SW_WAR
	.align		4
.L_267:
        /*0138*/ 	.byte	0x04, 0x36
        /*013a*/ 	.short	(.L_269 - .L_268)
.L_268:
        /*013c*/ 	.word	0x00000008
.L_269:


//--------------------- .nv.info._ZN2at6native18elementwise_kernelILi128ELi4EZNS0_22gpu_kernel_impl_nocastIZZZNS0_17atanh_kernel_cudaERNS_18TensorIteratorBaseEENKUlvE0_clEvENKUlvE2_clEvEUlN3c108BFloat16EE_EEvS4_RKT_EUliE_EEviT1_ --------------------------
	.section	.nv.info._ZN2at6native18elementwise_kernelILi128ELi4EZNS0_22gpu_kernel_impl_nocastIZZZNS0_17atanh_kernel_cudaERNS_18TensorIteratorBaseEENKUlvE0_clEvENKUlvE2_clEvEUlN3c108BFloat16EE_EEvS4_RKT_EUliE_EEviT1_,"",@"SHT_CUDA_INFO"
	.sectionflags	@""
	.align	4


	//----- nvinfo : EIATTR_CUDA_API_VERSION
	.align		4
        /*0000*/ 	.byte	0x04, 0x37
        /*0002*/ 	.short	(.L_271 - .L_270)
.L_270:
        /*0004*/ 	.word	0x00000082


	//----- nvinfo : EIATTR_KPARAM_INFO
	.align		4
.L_271:
        /*0008*/ 	.byte	0x04, 0x17
        /*000a*/ 	.short	(.L_273 - .L_272)
.L_272:
        /*000c*/ 	.word	0x00000000
        /*0010*/ 	.short	0x0001
        /*0012*/ 	.short	0x0008
        /*0014*/ 	.byte	0x00, 0xf0, 0x61, 0x08


	//----- nvinfo : EIATTR_KPARAM_INFO
	.align		4
.L_273:
        /*0018*/ 	.byte	0x04, 0x17
        /*001a*/ 	.short	(.L_275 - .L_274)
.L_274:
        /*001c*/ 	.word	0x00000000
        /*0020*/ 	.short	0x0000
        /*0022*/ 	.short	0x0000
        /*0024*/ 	.byte	0x00, 0xf0, 0x11, 0x00


	//----- nvinfo : EIATTR_SPARSE_MMA_MASK
	.align		4
.L_275:
        /*0028*/ 	.byte	0x03, 0x50
        /*002a*/ 	.short	0x0000


	//----- nvinfo : EIATTR_MAXREG_COUNT
	.align		4
        /*002c*/ 	.byte	0x03, 0x1b
        /*002e*/ 	.short	0x0080


	//----- nvinfo : EIATTR_MERCURY_ISA_VERSION
	.align		4
        /*0030*/ 	.byte	0x03, 0x5f
        /*0032*/ 	.short	0x0101


	//----- nvinfo : EIATTR_EXIT_INSTR_OFFSETS
	.align		4
        /*0034*/ 	.byte	0x04, 0x1c
        /*0036*/ 	.short	(.L_277 - .L_276)


	//   ....[0]....
.L_276:
        /*0038*/ 	.word	0x00004380


	//   ....[1]....
        /*003c*/ 	.word	0x000059a0


	//----- nvinfo : EIATTR_MAX_THREADS
	.align		4
.L_277:
        /*0040*/ 	.byte	0x04, 0x05
        /*0042*/ 	.short	(.L_279 - .L_278)
.L_278:
        /*0044*/ 	.word	0x00000080
        /*0048*/ 	.word	0x00000001
        /*004c*/ 	.word	0x00000001


	//----- nvinfo : EIATTR_CRS_STACK_SIZE
	.align		4
.L_279:
        /*0050*/ 	.byte	0x04, 0x1e
        /*0052*/ 	.short	(.L_281 - .L_280)
.L_280:
        /*0054*/ 	.word	0x00000000


	//----- nvinfo : EIATTR_CBANK_PARAM_SIZE
	.align		4
.L_281:
        /*0058*/ 	.byte	0x03, 0x19
        /*005a*/ 	.short	0x0220


	//----- nvinfo : EIATTR_PARAM_CBANK
	.align		4
        /*005c*/ 	.byte	0x04, 0x0a
        /*005e*/ 	.short	(.L_283 - .L_282)
	.align		4
.L_282:
        /*0060*/ 	.word	index@(.nv.constant0._ZN2at6native18elementwise_kernelILi128ELi4EZNS0_22gpu_kernel_impl_nocastIZZZNS0_17atanh_kernel_cudaERNS_18TensorIteratorBaseEENKUlvE0_clEvENKUlvE2_clEvEUlN3c108BFloat16EE_EEvS4_RKT_EUliE_EEviT1_)
        /*0064*/ 	.short	0x0210
        /*0066*/ 	.short	0x0220


	//----- nvinfo : EIATTR_SW_WAR
	.align		4
.L_283:
        /*0068*/ 	.byte	0x04, 0x36
        /*006a*/ 	.short	(.L_285 - .L_284)
.L_284:
        /*006c*/ 	.word	0x00000008
.L_285:


//--------------------- .nv.info._ZN2at6native27unrolled_elementwise_kernelIZZZNS0_17atanh_kernel_cudaERNS_18TensorIteratorBaseEENKUlvE0_clEvENKUlvE2_clEvEUlN3c108BFloat16EE_St5arrayIPcLm2EELi4E23TrivialOffsetCalculatorILi1EjESD_NS0_6memory15LoadWithoutCastENSE_16StoreWithoutCastEEEviT_T0_T2_T3_T4_T5_ --------------------------
	.section	.nv.info._ZN2at6native27unrolled_elementwise_kernelIZZZNS0_17atanh_kernel_cudaERNS_18TensorIteratorBaseEENKUlvE0_clEvENKUlvE2_clEvEUlN3c108BFloat16EE_St5arrayIPcLm2EELi4E23TrivialOffsetCalculatorILi1EjESD_NS0_6memory15LoadWithoutCastENSE_16StoreWithoutCastEEEviT_T0_T2_T3_T4_T5_,"",@"SHT_CUDA_INFO"
	.sectionflags	@""
	.align	4


	//----- nvinfo : EIATTR_CUDA_API_VERSION
	.align		4
        /*0000*/ 	.byte	0x04, 0x37
        /*0002*/ 	.short	(.L_287 - .L_286)
.L_286:
        /*0004*/ 	.word	0x00000082


	//----- nvinfo : EIATTR_KPARAM_INFO
	.align		4
.L_287:
        /*0008*/ 	.byte	0x04, 0x17
        /*000a*/ 	.short	(.L_289 - .L_288)
.L_288:
        /*000c*/ 	.word	0x00000000
        /*0010*/ 	.short	0x0006
        /*0012*/ 	.short	0x001b
        /*0014*/ 	.byte	0x00, 0xf0, 0x05, 0x00


	//----- nvinfo : EIATTR_KPARAM_INFO
	.align		4
.L_289:
        /*0018*/ 	.byte	0x04, 0x17
        /*001a*/ 	.short	(.L_291 - .L_290)
.L_290:
        /*001c*/ 	.word	0x00000000
        /*0020*/ 	.short	0x0005
        /*0022*/ 	.short	0x001a
        /*0024*/ 	.byte	0x00, 0xf0, 0x05, 0x00


	//----- nvinfo : EIATTR_KPARAM_INFO
	.align		4
.L_291:
        /*0028*/ 	.byte	0x04, 0x17
        /*002a*/ 	.short	(.L_293 - .L_292)
.L_292:
        /*002c*/ 	.word	0x00000000
        /*0030*/ 	.short	0x0004
        /*0032*/ 	.short	0x0019
        /*0034*/ 	.byte	0x00, 0xf0, 0x05, 0x00


	//----- nvinfo : EIATTR_KPARAM_INFO
	.align		4
.L_293:
        /*0038*/ 	.byte	0x04, 0x17
        /*003a*/ 	.short	(.L_295 - .L_294)
.L_294:
        /*003c*/ 	.word	0x00000000
        /*0040*/ 	.short	0x0003
        /*0042*/ 	.short	0x0018
        /*0044*/ 	.byte	0x00, 0xf0, 0x05, 0x00


	//----- nvinfo : EIATTR_KPARAM_INFO
	.align		4
.L_295:
        /*0048*/ 	.byte	0x04, 0x17
        /*004a*/ 	.short	(.L_297 - .L_296)
.L_296:
        /*004c*/ 	.word	0x00000000
        /*0050*/ 	.short	0x0002
        /*0052*/ 	.short	0x0008
        /*0054*/ 	.byte	0x00, 0xf0, 0x41, 0x00


	//----- nvinfo : EIATTR_KPARAM_INFO
	.align		4
.L_297:
        /*0058*/ 	.byte	0x04, 0x17
        /*005a*/ 	.short	(.L_299 - .L_298)
.L_298:
        /*005c*/ 	.word	0x00000000
        /*0060*/ 	.short	0x0001
        /*0062*/ 	.short	0x0004
        /*0064*/ 	.byte	0x00, 0xf0, 0x05, 0x00


	//----- nvinfo : EIATTR_KPARAM_INFO
	.align		4
.L_299:
        /*0068*/ 	.byte	0x04, 0x17
        /*006a*/ 	.short	(.L_301 - .L_300)
.L_300:
        /*006c*/ 	.word	0x00000000
        /*0070*/ 	.short	0x0000
        /*0072*/ 	.short	0x0000
        /*0074*/ 	.byte	0x00, 0xf0, 0x11, 0x00


	//----- nvinfo : EIATTR_SPARSE_MMA_MASK
	.align		4
.L_301:
        /*0078*/ 	.byte	0x03, 0x50
        /*007a*/ 	.short	0x0000


	//----- nvinfo : EIATTR_MAXREG_COUNT
	.align		4
        /*007c*/ 	.byte	0x03, 0x1b
        /*007e*/ 	.short	0x00ff


	//----- nvinfo : EIATTR_MERCURY_ISA_VERSION
	.align		4
        /*0080*/ 	.byte	0x03, 0x5f
        /*0082*/ 	.short	0x0101


	//----- nvinfo : EIATTR_EXIT_INSTR_OFFSETS
	.align		4
        /*0084*/ 	.byte	0x04, 0x1c
        /*0086*/ 	.short	(.L_303 - .L_302)


	//   ....[0]....
.L_302:
        /*0088*/ 	.word	0x00000fb0


	//   ....[1]....
        /*008c*/ 	.word	0x00001000


	//----- nvinfo : EIATTR_MAX_THREADS
	.align		4
.L_303:
        /*0090*/ 	.byte	0x04, 0x05
        /*0092*/ 	.short	(.L_305 - .L_304)
.L_304:
        /*0094*/ 	.word	0x00000080
        /*0098*/ 	.word	0x00000001
        /*009c*/ 	.word	0x00000001


	//----- nvinfo : EIATTR_CRS_STACK_SIZE
	.align		4
.L_305:
        /*00a0*/ 	.byte	0x04, 0x1e
        /*00a2*/ 	.short	(.L_307 - .L_306)
.L_306:
        /*00a4*/ 	.word	0x00000000


	//----- nvinfo : EIATTR_CBANK_PARAM_SIZE
	.align		4
.L_307:
        /*00a8*/ 	.byte	0x03, 0x19
        /*00aa*/ 	.short	0x001c


	//----- nvinfo : EIATTR_PARAM_CBANK
	.align		4
        /*00ac*/ 	.byte	0x04, 0x0a
        /*00ae*/ 	.short	(.L_309 - .L_308)
	.align		4
.L_308:
        /*00b0*/ 	.word	index@(.nv.constant0._ZN2at6native27unrolled_elementwise_kernelIZZZNS0_17atanh_kernel_cudaERNS_18TensorIteratorBaseEENKUlvE0_clEvENKUlvE2_clEvEUlN3c108BFloat16EE_St5arrayIPcLm2EELi4E23TrivialOffsetCalculatorILi1EjESD_NS0_6memory15LoadWithoutCastENSE_16StoreWithoutCastEEEviT_T0_T2_T3_T4_T5_)
        /*00b4*/ 	.short	0x0210
        /*00b6*/ 	.short	0x001c


	//----- nvinfo : EIATTR_SW_WAR
	.align		4
.L_309:
        /*00b8*/ 	.byte	0x04, 0x36
        /*00ba*/ 	.short	(.L_311 - .L_310)
.L_310:
        /*00bc*/ 	.word	0x00000008
.L_311:


//--------------------- .nv.info._ZN2at6native29vectorized_elementwise_kernelILi2EZZZNS0_17atanh_kernel_cudaERNS_18TensorIteratorBaseEENKUlvE0_clEvENKUlvE2_clEvEUlN3c108BFloat16EE_St5arrayIPcLm2EEEEviT0_T1_ --------------------------
	.section	.nv.info._ZN2at6native29vectorized_elementwise_kernelILi2EZZZNS0_17atanh_kernel_cudaERNS_18TensorIteratorBaseEENKUlvE0_clEvENKUlvE2_clEvEUlN3c108BFloat16EE_St5arrayIPcLm2EEEEviT0_T1_,"",@"SHT_CUDA_INFO"
	.sectionflags	@""
	.align	4


	//----- nvinfo : EIATTR_CUDA_API_VERSION
	.align		4
        /*0000*/ 	.byte	0x04, 0x37
        /*0002*/ 	.short	(.L_313 - .L_312)
.L_312:
        /*0004*/ 	.word	0x00000082


	//----- nvinfo : EIATTR_KPARAM_INFO
	.align		4
.L_313:
        /*0008*/ 	.byte	0x04, 0x17
        /*000a*/ 	.short	(.L_315 - .L_314)
.L_314:
        /*000c*/ 	.word	0x00000000
        /*0010*/ 	.short	0x0002
        /*0012*/ 	.short	0x0008
        /*0014*/ 	.byte	0x00, 0xf0, 0x41, 0x00


	//----- nvinfo : EIATTR_KPARAM_INFO
	.align		4
.L_315:
        /*0018*/ 	.byte	0x04, 0x17
        /*001a*/ 	.short	(.L_317 - .L_316)
.L_316:
        /*001c*/ 	.word	0x00000000
        /*0020*/ 	.short	0x0001
        /*0022*/ 	.short	0x0004
        /*0024*/ 	.byte	0x00, 0xf0, 0x05, 0x00


	//----- nvinfo : EIATTR_KPARAM_INFO
	.align		4
.L_317:
        /*0028*/ 	.byte	0x04, 0x17
        /*002a*/ 	.short	(.L_319 - .L_318)
.L_318:
        /*002c*/ 	.word	0x00000000
        /*0030*/ 	.short	0x0000
        /*0032*/ 	.short	0x0000
        /*0034*/ 	.byte	0x00, 0xf0, 0x11, 0x00


	//----- nvinfo : EIATTR_SPARSE_MMA_MASK
	.align		4
.L_319:
        /*0038*/ 	.byte	0x03, 0x50
        /*003a*/ 	.short	0x0000


	//----- nvinfo : EIATTR_MAXREG_COUNT
	.align		4
        /*003c*/ 	.byte	0x03, 0x1b
        /*003e*/ 	.short	0x00ff


	//----- nvinfo : EIATTR_MERCURY_ISA_VERSION
	.align		4
        /*0040*/ 	.byte	0x03, 0x5f
        /*0042*/ 	.short	0x0101


	//----- nvinfo : EIATTR_EXIT_INSTR_OFFSETS
	.align		4
        /*0044*/ 	.byte	0x04, 0x1c
        /*0046*/ 	.short	(.L_321 - .L_320)


	//   ....[0]....
.L_320:
        /*0048*/ 	.word	0x000015a0


	//   ....[1]....
        /*004c*/ 	.word	0x00003490


	//   ....[2]....
        /*0050*/ 	.word	0x000034e0


	//----- nvinfo : EIATTR_MAX_THREADS
	.align		4
.L_321:
        /*0054*/ 	.byte	0x04, 0x05
        /*0056*/ 	.short	(.L_323 - .L_322)
.L_322:
        /*0058*/ 	.word	0x00000080
        /*005c*/ 	.word	0x00000001
        /*0060*/ 	.word	0x00000001


	//----- nvinfo : EIATTR_CRS_STACK_SIZE
	.align		4
.L_323:
        /*0064*/ 	.byte	0x04, 0x1e
        /*0066*/ 	.short	(.L_325 - .L_324)
.L_324:
        /*0068*/ 	.word	0x00000000


	//----- nvinfo : EIATTR_CBANK_PARAM_SIZE
	.align		4
.L_325:
        /*006c*/ 	.byte	0x03, 0x19
        /*006e*/ 	.short	0x0018


	//----- nvinfo : EIATTR_PARAM_CBANK
	.align		4
        /*0070*/ 	.byte	0x04, 0x0a
        /*0072*/ 	.short	(.L_327 - .L_326)
	.align		4
.L_326:
        /*0074*/ 	.word	index@(.nv.constant0._ZN2at6native29vectorized_elementwise_kernelILi2EZZZNS0_17atanh_kernel_cudaERNS_18TensorIteratorBaseEENKUlvE0_clEvENKUlvE2_clEvEUlN3c108BFloat16EE_St5arrayIPcLm2EEEEviT0_T1_)
        /*0078*/ 	.short	0x0210
        /*007a*/ 	.short	0x0018


	//----- nvinfo : EIATTR_SW_WAR
	.align		4
.L_327:
        /*007c*/ 	.byte	0x04, 0x36
        /*007e*/ 	.short	(.L_329 - .L_328)
.L_328:
        /*0080*/ 	.word	0x00000008
.L_329:


//--------------------- .nv.info._ZN2at6native29vectorized_elementwise_kernelILi4EZZZNS0_17atanh_kernel_cudaERNS_18TensorIteratorBaseEENKUlvE0_clEvENKUlvE2_clEvEUlN3c108BFloat16EE_St5arrayIPcLm2EEEEviT0_T1_ --------------------------
	.section	.nv.info._ZN2at6native29vectorized_elementwise_kernelILi4EZZZNS0_17atanh_kernel_cudaERNS_18TensorIteratorBaseEENKUlvE0_clEvENKUlvE2_clEvEUlN3c108BFloat16EE_St5arrayIPcLm2EEEEviT0_T1_,"",@"SHT_CUDA_INFO"
	.sectionflags	@""
	.align	4


	//----- nvinfo : EIATTR_CUDA_API_VERSION
	.align		4
        /*0000*/ 	.byte	0x04, 0x37
        /*0002*/ 	.short	(.L_331 - .L_330)
.L_330:
        /*0004*/ 	.word	0x00000082


	//----- nvinfo : EIATTR_KPARAM_INFO
	.align		4
.L_331:
        /*0008*/ 	.byte	0x04, 0x17
        /*000a*/ 	.short	(.L_333 - .L_332)
.L_332:
        /*000c*/ 	.word	0x00000000
        /*0010*/ 	.short	0x0002
        /*0012*/ 	.short	0x0008
        /*0014*/ 	.byte	0x00, 0xf0, 0x41, 0x00


	//----- nvinfo : EIATTR_KPARAM_INFO
	.align		4
.L_333:
        /*0018*/ 	.byte	0x04, 0x17
        /*001a*/ 	.short	(.L_335 - .L_334)
.L_334:
        /*001c*/ 	.word	0x00000000
        /*0020*/ 	.short	0x0001
        /*0022*/ 	.short	0x0004
        /*0024*/ 	.byte	0x00, 0xf0, 0x05, 0x00


	//----- nvinfo : EIATTR_KPARAM_INFO
	.align		4
.L_335:
        /*0028*/ 	.byte	0x04, 0x17
        /*002a*/ 	.short	(.L_337 - .L_336)
.L_336:
        /*002c*/ 	.word	0x00000000
        /*0030*/ 	.short	0x0000
        /*0032*/ 	.short	0x0000
        /*0034*/ 	.byte	0x00, 0xf0, 0x11, 0x00


	//----- nvinfo : EIATTR_SPARSE_MMA_MASK
	.align		4
.L_337:
        /*0038*/ 	.byte	0x03, 0x50
        /*003a*/ 	.short	0x0000


	//----- nvinfo : EIATTR_MAXREG_COUNT
	.align		4
        /*003c*/ 	.byte	0x03, 0x1b
        /*003e*/ 	.short	0x00ff


	//----- nvinfo : EIATTR_MERCURY_ISA_VERSION
	.align		4
        /*0040*/ 	.byte	0x03, 0x5f
        /*0042*/ 	.short	0x0101


	//----- nvinfo : EIATTR_EXIT_INSTR_OFFSETS
	.align		4
        /*0044*/ 	.byte	0x04, 0x1c
        /*0046*/ 	.short	(.L_339 - .L_338)


	//   ....[0]....
.L_338:
        /*0048*/ 	.word	0x00001560


	//   ....[1]....
        /*004c*/ 	.word	0x00003450


	//   ....[2]....
        /*0050*/ 	.word	0x000034a0


	//----- nvinfo : EIATTR_MAX_THREADS
	.align		4
.L_339:
        /*0054*/ 	.byte	0x04, 0x05
        /*0056*/ 	.short	(.L_341 - .L_340)
.L_340:
        /*0058*/ 	.word	0x00000080
        /*005c*/ 	.word	0x00000001
        /*0060*/ 	.word	0x00000001


	//----- nvinfo : EIATTR_CRS_STACK_SIZE
	.align		4
.L_341:
        /*0064*/ 	.byte	0x04, 0x1e
        /*0066*/ 	.short	(.L_343 - .L_342)
.L_342:
        /*0068*/ 	.word	0x00000000


	//----- nvinfo : EIATTR_CBANK_PARAM_SIZE
	.align		4
.L_343:
        /*006c*/ 	.byte	0x03, 0x19
        /*006e*/ 	.short	0x0018


	//----- nvinfo : EIATTR_PARAM_CBANK
	.align		4
        /*0070*/ 	.byte	0x04, 0x0a
        /*0072*/ 	.short	(.L_345 - .L_344)
	.align		4
.L_344:
        /*0074*/ 	.word	index@(.nv.constant0._ZN2at6native29vectorized_elementwise_kernelILi4EZZZNS0_17atanh_kernel_cudaERNS_18TensorIteratorBaseEENKUlvE0_clEvENKUlvE2_clEvEUlN3c108BFloat16EE_St5arrayIPcLm2EEEEviT0_T1_)
        /*0078*/ 	.short	0x0210
        /*007a*/ 	.short	0x0018


	//----- nvinfo : EIATTR_SW_WAR
	.align		4
.L_345:
        /*007c*/ 	.byte	0x04, 0x36
        /*007e*/ 	.short	(.L_347 - .L_346)
.L_346:
        /*0080*/ 	.word	0x00000008
.L_347:


//--------------------- .nv.info._ZN2at6native29vectorized_elementwise_kernelILi8EZZZNS0_17atanh_kernel_cudaERNS_18TensorIteratorBaseEENKUlvE0_clEvENKUlvE2_clEvEUlN3c108BFloat16EE_St5arrayIPcLm2EEEEviT0_T1_ --------------------------
	.section	.nv.info._ZN2at6native29vectorized_elementwise_kernelILi8EZZZNS0_17atanh_kernel_cudaERNS_18TensorIteratorBaseEENKUlvE0_clEvENKUlvE2_clEvEUlN3c108BFloat16EE_St5arrayIPcLm2EEEEviT0_T1_,"",@"SHT_CUDA_INFO"
	.sectionflags	@""
	.align	4


	//----- nvinfo : EIATTR_CUDA_API_VERSION
	.align		4
        /*0000*/ 	.byte	0x04, 0x37
        /*0002*/ 	.short	(.L_349 - .L_348)
.L_348:
        /*0004*/ 	.word	0x00000082


	//----- nvinfo : EIATTR_KPARAM_INFO
	.align		4
.L_349:
        /*0008*/ 	.byte	0x04, 0x17
        /*000a*/ 	.short	(.L_351 - .L_350)
.L_350:
        /*000c*/ 	.word	0x00000000
        /*0010*/ 	.short	0x0002
        /*0012*/ 	.short	0x0008
        /*0014*/ 	.byte	0x00, 0xf0, 0x41, 0x00


	//----- nvinfo : EIATTR_KPARAM_INFO
	.align		4
.L_351:
        /*0018*/ 	.byte	0x04, 0x17
        /*001a*/ 	.short	(.L_353 - .L_352)
.L_352:
        /*001c*/ 	.word	0x00000000
        /*0020*/ 	.short	0x0001
        /*0022*/ 	.short	0x0004
        /*0024*/ 	.byte	0x00, 0xf0, 0x05, 0x00


	//----- nvinfo : EIATTR_KPARAM_INFO
	.align		4
.L_353:
        /*0028*/ 	.byte	0x04, 0x17
        /*002a*/ 	.short	(.L_355 - .L_354)
.L_354:
        /*002c*/ 	.word	0x00000000
        /*0030*/ 	.short	0x0000
        /*0032*/ 	.short	0x0000
        /*0034*/ 	.byte	0x00, 0xf0, 0x11, 0x00


	//----- nvinfo : EIATTR_SPARSE_MMA_MASK
	.align		4
.L_355:
        /*0038*/ 	.byte	0x03, 0x50
        /*003a*/ 	.short	0x0000


	//----- nvinfo : EIATTR_MAXREG_COUNT
	.align		4
        /*003c*/ 	.byte	0x03, 0x1b
        /*003e*/ 	.short	0x00ff


	//----- nvinfo : EIATTR_MERCURY_ISA_VERSION
	.align		4
        /*0040*/ 	.byte	0x03, 0x5f
        /*0042*/ 	.short	0x0101


	//----- nvinfo : EIATTR_EXIT_INSTR_OFFSETS
	.align		4
        /*0044*/ 	.byte	0x04, 0x1c
        /*0046*/ 	.short	(.L_357 - .L_356)


	//   ....[0]....
.L_356:
        /*0048*/ 	.word	0x00001540


	//   ....[1]....
        /*004c*/ 	.word	0x00003430


	//   ....[2]....
        /*0050*/ 	.word	0x00003480


	//----- nvinfo : EIATTR_MAX_THREADS
	.align		4
.L_357:
        /*0054*/ 	.byte	0x04, 0x05
        /*0056*/ 	.short	(.L_359 - .L_358)
.L_358:
        /*0058*/ 	.word	0x00000080
        /*005c*/ 	.word	0x00000001
        /*0060*/ 	.word	0x00000001


	//----- nvinfo : EIATTR_CRS_STACK_SIZE
	.align		4
.L_359:
        /*0064*/ 	.byte	0x04, 0x1e
        /*0066*/ 	.short	(.L_361 - .L_360)
.L_360:
        /*0068*/ 	.word	0x00000000


	//----- nvinfo : EIATTR_CBANK_PARAM_SIZE
	.align		4
.L_361:
        /*006c*/ 	.byte	0x03, 0x19
        /*006e*/ 	.short	0x0018


	//----- nvinfo : EIATTR_PARAM_CBANK
	.align		4
        /*0070*/ 	.byte	0x04, 0x0a
        /*0072*/ 	.short	(.L_363 - .L_362)
	.align		4
.L_362:
        /*0074*/ 	.word	index@(.nv.constant0._ZN2at6native29vectorized_elementwise_kernelILi8EZZZNS0_17atanh_kernel_cudaERNS_18TensorIteratorBaseEENKUlvE0_clEvENKUlvE2_clEvEUlN3c108BFloat16EE_St5arrayIPcLm2EEEEviT0_T1_)
        /*0078*/ 	.short	0x0210
        /*007a*/ 	.short	0x0018


	//----- nvinfo : EIATTR_SW_WAR
	.align		4
.L_363:
        /*007c*/ 	.byte	0x04, 0x36
        /*007e*/ 	.short	(.L_365 - .L_364)
.L_364:
        /*0080*/ 	.word	0x00000008
.L_365:


//--------------------- .nv.info._ZN2at6native18elementwise_kernelILi128ELi4EZNS0_15gpu_kernel_implIZZZNS0_17atanh_kernel_cudaERNS_18TensorIteratorBaseEENKUlvE0_clEvENKUlvE1_clEvEUlN3c104HalfEE_EEvS4_RKT_EUliE_EEviT1_ --------------------------
	.section	.nv.info._ZN2at6native18elementwise_kernelILi128ELi4EZNS0_15gpu_kernel_implIZZZNS0_17atanh_kernel_cudaERNS_18TensorIteratorBaseEENKUlvE0_clEvENKUlvE1_clEvEUlN3c104HalfEE_EEvS4_RKT_EUliE_EEviT1_,"",@"SHT_CUDA_INFO"
	.sectionflags	@""
	.align	4


	//----- nvinfo : EIATTR_CUDA_API_VERSION
	.align		4
        /*0000*/ 	.byte	0x04, 0x37
        /*0002*/ 	.short	(.L_367 - .L_366)
.L_366:
        /*0004*/ 	.word	0x00000082


	//----- nvinfo : EIATTR_KPARAM_INFO
	.align		4
.L_367:
        /*0008*/ 	.byte	0x04, 0x17
        /*000a*/ 	.short	(.L_369 - .L_368)
.L_368:
        /*000c*/ 	.word	0x00000000
        /*0010*/ 	.short	0x0001
        /*0012*/ 	.short	0x0008
        /*0014*/ 	.byte	0x00, 0xf0, 0x61, 0x08


	//----- nvinfo : EIATTR_KPARAM_INFO
	.align		4
.L_369:
        /*0018*/ 	.byte	0x04, 0x17
        /*001a*/ 	.short	(.L_371 - .L_370)
.L_370:
        /*001c*/ 	.word	0x00000000
        /*0020*/ 	.short	0x0000
        /*0022*/ 	.short	0x0000
        /*0024*/ 	.byte	0x00, 0xf0, 0x11, 0x00


	//----- nvinfo : EIATTR_SPARSE_MMA_MASK
	.align		4
.L_371:
        /*0028*/ 	.byte	0x03, 0x50
        /*002a*/ 	.short	0x0000


	//----- nvinfo : EIATTR_MAXREG_COUNT
	.align		4
        /*002c*/ 	.byte	0x03, 0x1b
        /*002e*/ 	.short	0x0080


	//----- nvinfo : EIATTR_EXTERNS
	.align		4
        /*0030*/ 	.byte	0x04, 0x0f
        /*0032*/ 	.short	(.L_373 - .L_372)


	//   ....[0]....
	.align		4
.L_372:
        /*0034*/ 	.word	index@(__assertfail)


	//----- nvinfo : EIATTR_MERCURY_ISA_VERSION
	.align		4
.L_373:
        /*0038*/ 	.byte	0x03, 0x5f
        /*003a*/ 	.short	0x0101


	//----- nvinfo : EIATTR_SYSCALL_OFFSETS
	.align		4
        /*003c*/ 	.byte	0x04, 0x46
        /*003e*/ 	.short	(.L_375 - .L_374)


	//   ....[0]....
.L_374:
        /*0040*/ 	.word	0x000022d0


	//   ....[1]....
        /*0044*/ 	.word	0x000034e0


	//   ....[2]....
        /*0048*/ 	.word	0x000057f0


	//   ....[3]....
        /*004c*/ 	.word	0x00006a00


	//   ....[4]....
        /*0050*/ 	.word	0x00008d00


	//   ....[5]....
        /*0054*/ 	.word	0x00009f10


	//   ....[6]....
        /*0058*/ 	.word	0x0000c200


	//   ....[7]....
        /*005c*/ 	.word	0x0000d410


	//----- nvinfo : EIATTR_EXIT_INSTR_OFFSETS
	.align		4
.L_375:
        /*0060*/ 	.byte	0x04, 0x1c
        /*0062*/ 	.short	(.L_377 - .L_376)


	//   ....[0]....
.L_376:
        /*0064*/ 	.word	0x00009fe0


	//   ....[1]....
        /*0068*/ 	.word	0x0000c640


	//   ....[2]....
        /*006c*/ 	.word	0x0000c680


	//   ....[3]....
        /*0070*/ 	.word	0x0000c720


	//   ....[4]....
        /*0074*/ 	.word	0x0000c760


	//   ....[5]....
        /*0078*/ 	.word	0x0000c7a0


	//   ....[6]....
        /*007c*/ 	.word	0x0000c830


	//   ....[7]....
        /*0080*/ 	.word	0x0000c850


	//   ....[8]....
        /*0084*/ 	.word	0x0000c8f0


	//   ....[9]....
        /*0088*/ 	.word	0x0000c940


	//   ....[10]....
        /*008c*/ 	.word	0x0000c990


	//   ....[11]....
        /*0090*/ 	.word	0x0000ca60


	//   ....[12]....
        /*0094*/ 	.word	0x0000cac0


	//   ....[13]....
        /*0098*/ 	.word	0x0000cc50


	//   ....[14]....
        /*009c*/ 	.word	0x0000cdb0


	//   ....[15]....
        /*00a0*/ 	.word	0x0000cdf0


	//   ....[16]....
        /*00a4*/ 	.word	0x0000ceb0


	//   ....[17]....
        /*00a8*/ 	.word	0x0000d030


	//   ....[18]....
        /*00ac*/ 	.word	0x0000d1b0


	//   ....[19]....
        /*00b0*/ 	.word	0x0000d310


	//   ....[20]....
        /*00b4*/ 	.word	0x0000d420


	//   ....[21]....
        /*00b8*/ 	.word	0x0000d460


	//   ....[22]....
        /*00bc*/ 	.word	0x0000d4a0


	//----- nvinfo : EIATTR_MAX_THREADS
	.align		4
.L_377:
        /*00c0*/ 	.byte	0x04, 0x05
        /*00c2*/ 	.short	(.L_379 - .L_378)
.L_378:
        /*00c4*/ 	.word	0x00000080
        /*00c8*/ 	.word	0x00000001
        /*00cc*/ 	.word	0x00000001


	//----- nvinfo : EIATTR_CRS_STACK_SIZE
	.align		4
.L_379:
        /*00d0*/ 	.byte	0x04, 0x1e
        /*00d2*/ 	.short	(.L_381 - .L_380)
.L_380:
        /*00d4*/ 	.word	0x00000000


	//----- nvinfo : EIATTR_CBANK_PARAM_SIZE
	.align		4
.L_381:
        /*00d8*/ 	.byte	0x03, 0x19
        /*00da*/ 	.short	0x0220


	//----- nvinfo : EIATTR_PARAM_CBANK
	.align		4
        /*00dc*/ 	.byte	0x04, 0x0a
        /*00de*/ 	.short	(.L_383 - .L_382)
	.align		4
.L_382:
        /*00e0*/ 	.word	index@(.nv.constant0._ZN2at6native18elementwise_kernelILi128ELi4EZNS0_15gpu_kernel_implIZZZNS0_17atanh_kernel_cudaERNS_18TensorIteratorBaseEENKUlvE0_clEvENKUlvE1_clEvEUlN3c104HalfEE_EEvS4_RKT_EUliE_EEviT1_)
        /*00e4*/ 	.short	0x0210
        /*00e6*/ 	.short	0x0220


	//----- nvinfo : EIATTR_SW_WAR
	.align		4
.L_383:
        /*00e8*/ 	.byte	0x04, 0x36
        /*00ea*/ 	.short	(.L_385 - .L_384)
.L_384:
        /*00ec*/ 	.word	0x00000008
.L_385:


//--------------------- .nv.info._ZN2at6native27unrolled_elementwise_kernelIZZZNS0_17atanh_kernel_cudaERNS_18TensorIteratorBaseEENKUlvE0_clEvENKUlvE1_clEvEUlN3c104HalfEE_St5arrayIPcLm2EELi4E23TrivialOffsetCalculatorILi1EjESD_NS0_6memory12LoadWithCastILi1EEENSE_13StoreWithCastILi1EEEEEviT_T0_T2_T3_T4_T5_ --------------------------
	.section	.nv.info._ZN2at6native27unrolled_elementwise_kernelIZZZNS0_17atanh_kernel_cudaERNS_18TensorIteratorBaseEENKUlvE0_clEvENKUlvE1_clEvEUlN3c104HalfEE_St5arrayIPcLm2EELi4E23TrivialOffsetCalculatorILi1EjESD_NS0_6memory12LoadWithCastILi1EEENSE_13StoreWithCastILi1EEEEEviT_T0_T2_T3_T4_T5_,"",@"SHT_CUDA_INFO"
	.sectionflags	@""
	.align	4


	//----- nvinfo : EIATTR_CUDA_API_VERSION
	.align		4
        /*0000*/ 	.byte	0x04, 0x37
        /*0002*/ 	.short	(.L_387 - .L_386)
.L_386:
        /*0004*/ 	.word	0x00000082


	//----- nvinfo : EIATTR_KPARAM_INFO
	.align		4
.L_387:
        /*0008*/ 	.byte	0x04, 0x17
        /*000a*/ 	.short	(.L_389 - .L_388)
.L_388:
        /*000c*/ 	.word	0x00000000
        /*0010*/ 	.short	0x0006
        /*0012*/ 	.short	0x0024
        /*0014*/ 	.byte	0x00, 0xf0, 0x21, 0x00


	//----- nvinfo : EIATTR_KPARAM_INFO
	.align		4
.L_389:
        /*0018*/ 	.byte	0x04, 0x17
        /*001a*/ 	.short	(.L_391 - .L_390)
.L_390:
        /*001c*/ 	.word	0x00000000
        /*0020*/ 	.short	0x0005
        /*0022*/ 	.short	0x001c
        /*0024*/ 	.byte	0x00, 0xf0, 0x21, 0x00


	//----- nvinfo : EIATTR_KPARAM_INFO
	.align		4
.L_391:
        /*0028*/ 	.byte	0x04, 0x17
        /*002a*/ 	.short	(.L_393 - .L_392)
.L_392:
        /*002c*/ 	.word	0x00000000
        /*0030*/ 	.short	0x0004
        /*0032*/ 	.short	0x0019
        /*0034*/ 	.byte	0x00, 0xf0, 0x05, 0x00


	//----- nvinfo : EIATTR_KPARAM_INFO
	.align		4
.L_393:
        /*0038*/ 	.byte	0x04, 0x17
        /*003a*/ 	.short	(.L_395 - .L_394)
.L_394:
        /*003c*/ 	.word	0x00000000
        /*0040*/ 	.short	0x0003
        /*0042*/ 	.short	0x0018
        /*0044*/ 	.byte	0x00, 0xf0, 0x05, 0x00


	//----- nvinfo : EIATTR_KPARAM_INFO
	.align		4
.L_395:
        /*0048*/ 	.byte	0x04, 0x17
        /*004a*/ 	.short	(.L_397 - .L_396)
.L_396:
        /*004c*/ 	.word	0x00000000
        /*0050*/ 	.short	0x0002
        /*0052*/ 	.short	0x0008
        /*0054*/ 	.byte	0x00, 0xf0, 0x41, 0x00


	//----- nvinfo : EIATTR_KPARAM_INFO
	.align		4
.L_397:
        /*0058*/ 	.byte	0x04, 0x17
        /*005a*/ 	.short	(.L_399 - .L_398)
.L_398:
        /*005c*/ 	.word	0x00000000
        /*0060*/ 	.short	0x0001
        /*0062*/ 	.short	0x0004
        /*0064*/ 	.byte	0x00, 0xf0, 0x05, 0x00


	//----- nvinfo : EIATTR_KPARAM_INFO
	.align		4
.L_399:
        /*0068*/ 	.byte	0x04, 0x17
        /*006a*/ 	.short	(.L_401 - .L_400)
.L_400:
        /*006c*/ 	.word	0x00000000
        /*0070*/ 	.short	0x0000
        /*0072*/ 	.short	0x0000
        /*0074*/ 	.byte	0x00, 0xf0, 0x11, 0x00


	//----- nvinfo : EIATTR_SPARSE_MMA_MASK
	.align		4
.L_401:
        /*0078*/ 	.byte	0x03, 0x50
        /*007a*/ 	.short	0x0000


	//----- nvinfo : EIATTR_MAXREG_COUNT
	.align		4
        /*007c*/ 	.byte	0x03, 0x1b
        /*007e*/ 	.short	0x00ff


	//----- nvinfo : EIATTR_EXTERNS
	.align		4
        /*0080*/ 	.byte	0x04, 0x0f
        /*0082*/ 	.short	(.L_403 - .L_402)


	//   ....[0]....
	.align		4
.L_402:
        /*0084*/ 	.word	index@(__assertfail)


	//----- nvinfo : EIATTR_MERCURY_ISA_VERSION
	.align		4
.L_403:
        /*0088*/ 	.byte	0x03, 0x5f
        /*008a*/ 	.short	0x0101


	//----- nvinfo : EIATTR_SYSCALL_OFFSETS
	.align		4
        /*008c*/ 	.byte	0x04, 0x46
        /*008e*/ 	.short	(.L_405 - .L_404)


	//   ....[0]....
.L_404:
        /*0090*/ 	.word	0x000010b0


	//   ....[1]....
        /*0094*/ 	.word	0x000021c0


	//   ....[2]....
        /*0098*/ 	.word	0x000032d0


	//   ....[3]....
        /*009c*/ 	.word	0x000043c0


	//   ....[4]....
        /*00a0*/ 	.word	0x00006100


	//   ....[5]....
        /*00a4*/ 	.word	0x00007120


	//   ....[6]....
        /*00a8*/ 	.word	0x00008100


	//   ....[7]....
        /*00ac*/ 	.word	0x000090e0


	//----- nvinfo : EIATTR_EXIT_INSTR_OFFSETS
	.align		4
.L_405:
        /*00b0*/ 	.byte	0x04, 0x1c
        /*00b2*/ 	.short	(.L_407 - .L_406)


	//   ....[0]....
.L_406:
        /*00b4*/ 	.word	0x000081c0


	//   ....[1]....
        /*00b8*/ 	.word	0x00008310


	//   ....[2]....
        /*00bc*/ 	.word	0x00008350


	//   ....[3]....
        /*00c0*/ 	.word	0x000083f0


	//   ....[4]....
        /*00c4*/ 	.word	0x00008430


	//   ....[5]....
        /*00c8*/ 	.word	0x00008470


	//   ....[6]....
        /*00cc*/ 	.word	0x00008500


	//   ....[7]....
        /*00d0*/ 	.word	0x00008520


	//   ....[8]....
        /*00d4*/ 	.word	0x000085c0


	//   ....[9]....
        /*00d8*/ 	.word	0x00008610


	//   ....[10]....
        /*00dc*/ 	.word	0x00008660


	//   ....[11]....
        /*00e0*/ 	.word	0x00008730


	//   ....[12]....
        /*00e4*/ 	.word	0x00008790


	//   ....[13]....
        /*00e8*/ 	.word	0x00008920


	//   ....[14]....
        /*00ec*/ 	.word	0x00008a80


	//   ....[15]....
        /*00f0*/ 	.word	0x00008ac0


	//   ....[16]....
        /*00f4*/ 	.word	0x00008b80


	//   ....[17]....
        /*00f8*/ 	.word	0x00008d00


	//   ....[18]....
        /*00fc*/ 	.word	0x00008e80


	//   ....[19]....
        /*0100*/ 	.word	0x00008fe0


	//   ....[20]....
        /*0104*/ 	.word	0x000090f0


	//   ....[21]....
        /*0108*/ 	.word	0x00009130


	//   ....[22]....
        /*010c*/ 	.word	0x00009170


	//----- nvinfo : EIATTR_MAX_THREADS
	.align		4
.L_407:
        /*0110*/ 	.byte	0x04, 0x05
        /*0112*/ 	.short	(.L_409 - .L_408)
.L_408:
        /*0114*/ 	.word	0x00000080
        /*0118*/ 	.word	0x00000001
        /*011c*/ 	.word	0x00000001


	//----- nvinfo : EIATTR_CRS_STACK_SIZE
	.align		4
.L_409:
        /*0120*/ 	.byte	0x04, 0x1e
        /*0122*/ 	.short	(.L_411 - .L_410)
.L_410:
        /*0124*/ 	.word	0x00000000


	//----- nvinfo : EIATTR_CBANK_PARAM_SIZE
	.align		4
.L_411:
        /*0128*/ 	.byte	0x03, 0x19
        /*012a*/ 	.short	0x002c


	//----- nvinfo : EIATTR_PARAM_CBANK
	.align		4
        /*012c*/ 	.byte	0x04, 0x0a
        /*012e*/ 	.short	(.L_413 - .L_412)
	.align		4
.L_412:
        /*0130*/ 	.word	index@(.nv.constant0._ZN2at6native27unrolled_elementwise_kernelIZZZNS0_17atanh_kernel_cudaERNS_18TensorIteratorBaseEENKUlvE0_clEvENKUlvE1_clEvEUlN3c104HalfEE_St5arrayIPcLm2EELi4E23TrivialOffsetCalculatorILi1EjESD_NS0_6memory12LoadWithCastILi1EEENSE_13StoreWithCastILi1EEEEEviT_T0_T2_T3_T4_T5_)
        /*0134*/ 	.short	0x0210
        /*0136*/ 	.short	0x002c


	//----- nvinfo : EIATTR_SW_WAR
	.align		4
.L_413:
        /*0138*/ 	.byte	0x04, 0x36
        /*013a*/ 	.short	(.L_415 - .L_414)
.L_414:
        /*013c*/ 	.word	0x00000008
.L_415:


//--------------------- .nv.info._ZN2at6native18elementwise_kernelILi128ELi4EZNS0_22gpu_kernel_impl_nocastIZZZNS0_17atanh_kernel_cudaERNS_18TensorIteratorBaseEENKUlvE0_clEvENKUlvE1_clEvEUlN3c104HalfEE_EEvS4_RKT_EUliE_EEviT1_ --------------------------
	.section	.nv.info._ZN2at6native18elementwise_kernelILi128ELi4EZNS0_22gpu_kernel_impl_nocastIZZZNS0_17atanh_kernel_cudaERNS_18TensorIteratorBaseEENKUlvE0_clEvENKUlvE1_clEvEUlN3c104HalfEE_EEvS4_RKT_EUliE_EEviT1_,"",@"SHT_CUDA_INFO"
	.sectionflags	@""
	.align	4


	//----- nvinfo : EIATTR_CUDA_API_VERSION
	.align		4
        /*0000*/ 	.byte	0x04, 0x37
        /*0002*/ 	.short	(.L_417 - .L_416)
.L_416:
        /*0004*/ 	.word	0x00000082


	//----- nvinfo : EIATTR_KPARAM_INFO
	.align		4
.L_417:
        /*0008*/ 	.byte	0x04, 0x17
        /*000a*/ 	.short	(.L_419 - .L_418)
.L_418:
        /*000c*/ 	.word	0x00000000
        /*0010*/ 	.short	0x0001
        /*0012*/ 	.short	0x0008
        /*0014*/ 	.byte	0x00, 0xf0, 0x61, 0x08


	//----- nvinfo : EIATTR_KPARAM_INFO
	.align		4
.L_419:
        /*0018*/ 	.byte	0x04, 0x17
        /*001a*/ 	.short	(.L_421 - .L_420)
.L_420:
        /*001c*/ 	.word	0x00000000
        /*0020*/ 	.short	0x0000
        /*0022*/ 	.short	0x0000
        /*0024*/ 	.byte	0x00, 0xf0, 0x11, 0x00


	//----- nvinfo : EIATTR_SPARSE_MMA_MASK
	.align		4
.L_421:
        /*0028*/ 	.byte	0x03, 0x50
        /*002a*/ 	.short	0x0000


	//----- nvinfo : EIATTR_MAXREG_COUNT
	.align		4
        /*002c*/ 	.byte	0x03, 0x1b
        /*002e*/ 	.short	0x0080


	//----- nvinfo : EIATTR_MERCURY_ISA_VERSION
	.align		4
        /*0030*/ 	.byte	0x03, 0x5f
        /*0032*/ 	.short	0x0101


	//----- nvinfo : EIATTR_EXIT_INSTR_OFFSETS
	.align		4
        /*0034*/ 	.byte	0x04, 0x1c
        /*0036*/ 	.short	(.L_423 - .L_422)


	//   ....[0]....
.L_422:
        /*0038*/ 	.word	0x00004380


	//   ....[1]....
        /*003c*/ 	.word	0x000059a0


	//----- nvinfo : EIATTR_MAX_THREADS
	.align		4
.L_423:
        /*0040*/ 	.byte	0x04, 0x05
        /*0042*/ 	.short	(.L_425 - .L_424)
.L_424:
        /*0044*/ 	.word	0x00000080
        /*0048*/ 	.word	0x00000001
        /*004c*/ 	.word	0x00000001


	//----- nvinfo : EIATTR_CRS_STACK_SIZE
	.align		4
.L_425:
        /*0050*/ 	.byte	0x04, 0x1e
        /*0052*/ 	.short	(.L_427 - .L_426)
.L_426:
        /*0054*/ 	.word	0x00000000


	//----- nvinfo : EIATTR_CBANK_PARAM_SIZE
	.align		4
.L_427:
        /*0058*/ 	.byte	0x03, 0x19
        /*005a*/ 	.short	0x0220


	//----- nvinfo : EIATTR_PARAM_CBANK
	.align		4
        /*005c*/ 	.byte	0x04, 0x0a
        /*005e*/ 	.short	(.L_429 - .L_428)
	.align		4
.L_428:
        /*0060*/ 	.word	index@(.nv.constant0._ZN2at6native18elementwise_kernelILi128ELi4EZNS0_22gpu_kernel_impl_nocastIZZZNS0_17atanh_kernel_cudaERNS_18TensorIteratorBaseEENKUlvE0_clEvENKUlvE1_clEvEUlN3c104HalfEE_EEvS4_RKT_EUliE_EEviT1_)
        /*0064*/ 	.short	0x0210
        /*0066*/ 	.short	0x0220


	//----- nvinfo : EIATTR_SW_WAR
	.align		4
.L_429:
        /*0068*/ 	.byte	0x04, 0x36
        /*006a*/ 	.short	(.L_431 - .L_430)
.L_430:
        /*006c*/ 	.word	0x00000008
.L_431:


//--------------------- .nv.info._ZN2at6native27unrolled_elementwise_kernelIZZZNS0_17atanh_kernel_cudaERNS_18TensorIteratorBaseEENKUlvE0_clEvENKUlvE1_clEvEUlN3c104HalfEE_St5arrayIPcLm2EELi4E23TrivialOffsetCalculatorILi1EjESD_NS0_6memory15LoadWithoutCastENSE_16StoreWithoutCastEEEviT_T0_T2_T3_T4_T5_ --------------------------
	.section	.nv.info._ZN2at6native27unrolled_elementwise_kernelIZZZNS0_17atanh_kernel_cudaERNS_18TensorIteratorBaseEENKUlvE0_clEvENKUlvE1_clEvEUlN3c104HalfEE_St5arrayIPcLm2EELi4E23TrivialOffsetCalculatorILi1EjESD_NS0_6memory15LoadWithoutCastENSE_16StoreWithoutCastEEEviT_T0_T2_T3_T4_T5_,"",@"SHT_CUDA_INFO"
	.sectionflags	@""
	.align	4


	//----- nvinfo : EIATTR_CUDA_API_VERSION
	.align		4
        /*0000*/ 	.byte	0x04, 0x37
        /*0002*/ 	.short	(.L_433 - .L_432)
.L_432:
        /*0004*/ 	.word	0x00000082


	//----- nvinfo : EIATTR_KPARAM_INFO
	.align		4
.L_433:
        /*0008*/ 	.byte	0x04, 0x17
        /*000a*/ 	.short	(.L_435 - .L_434)
.L_434:
        /*000c*/ 	.word	0x00000000
        /*0010*/ 	.short	0x0006
        /*0012*/ 	.short	0x001b
        /*0014*/ 	.byte	0x00, 0xf0, 0x05, 0x00


	//----- nvinfo : EIATTR_KPARAM_INFO
	.align		4
.L_435:
        /*0018*/ 	.byte	0x04, 0x17
        /*001a*/ 	.short	(.L_437 - .L_436)
.L_436:
        /*001c*/ 	.word	0x00000000
        /*0020*/ 	.short	0x0005
        /*0022*/ 	.short	0x001a
        /*0024*/ 	.byte	0x00, 0xf0, 0x05, 0x00


	//----- nvinfo : EIATTR_KPARAM_INFO
	.align		4
.L_437:
        /*0028*/ 	.byte	0x04, 0x17
        /*002a*/ 	.short	(.L_439 - .L_438)
.L_438:
        /*002c*/ 	.word	0x00000000
        /*0030*/ 	.short	0x0004
        /*0032*/ 	.short	0x0019
        /*0034*/ 	.byte	0x00, 0xf0, 0x05, 0x00


	//----- nvinfo : EIATTR_KPARAM_INFO
	.align		4
.L_439:
        /*0038*/ 	.byte	0x04, 0x17
        /*003a*/ 	.short	(.L_441 - .L_440)
.L_440:
        /*003c*/ 	.word	0x00000000
        /*0040*/ 	.short	0x0003
        /*0042*/ 	.short	0x0018
        /*0044*/ 	.byte	0x00, 0xf0, 0x05, 0x00


	//----- nvinfo : EIATTR_KPARAM_INFO
	.align		4
.L_441:
        /*0048*/ 	.byte	0x04, 0x17
        /*004a*/ 	.short	(.L_443 - .L_442)
.L_442:
        /*004c*/ 	.word	0x00000000
        /*0050*/ 	.short	0x0002
        /*0052*/ 	.short	0x0008
        /*0054*/ 	.byte	0x00, 0xf0, 0x41, 0x00


	//----- nvinfo : EIATTR_KPARAM_INFO
	.align		4
.L_443:
        /*0058*/ 	.byte	0x04, 0x17
        /*005a*/ 	.short	(.L_445 - .L_444)
.L_444:
        /*005c*/ 	.word	0x00000000
        /*0060*/ 	.short	0x0001
        /*0062*/ 	.short	0x0004
        /*0064*/ 	.byte	0x00, 0xf0, 0x05, 0x00


	//----- nvinfo : EIATTR_KPARAM_INFO
	.align		4
.L_445:
        /*0068*/ 	.byte	0x04, 0x17
        /*006a*/ 	.short	(.L_447 - .L_446)
.L_446:
        /*006c*/ 	.word	0x00000000
        /*0070*/ 	.short	0x0000
        /*0072*/ 	.short	0x0000
        /*0074*/ 	.byte	0x00, 0xf0, 0x11, 0x00


	//----- nvinfo : EIATTR_SPARSE_MMA_MASK
	.align		4
.L_447:
        /*0078*/ 	.byte	0x03, 0x50
        /*007a*/ 	.short	0x0000


	//----- nvinfo : EIATTR_MAXREG_COUNT
	.align		4
        /*007c*/ 	.byte	0x03, 0x1b
        /*007e*/ 	.short	0x00ff


	//----- nvinfo : EIATTR_MERCURY_ISA_VERSION
	.align		4
        /*0080*/ 	.byte	0x03, 0x5f
        /*0082*/ 	.short	0x0101


	//----- nvinfo : EIATTR_EXIT_INSTR_OFFSETS
	.align		4
        /*0084*/ 	.byte	0x04, 0x1c
        /*0086*/ 	.short	(.L_449 - .L_448)


	//   ....[0]....
.L_448:
        /*0088*/ 	.word	0x00000fb0


	//   ....[1]....
        /*008c*/ 	.word	0x00001000


	//----- nvinfo : EIATTR_MAX_THREADS
	.align		4
.L_449:
        /*0090*/ 	.byte	0x04, 0x05
        /*0092*/ 	.short	(.L_451 - .L_450)
.L_450:
        /*0094*/ 	.word	0x00000080
        /*0098*/ 	.word	0x00000001
        /*009c*/ 	.word	0x00000001


	//----- nvinfo : EIATTR_CRS_STACK_SIZE
	.align		4
.L_451:
        /*00a0*/ 	.byte	0x04, 0x1e
        /*00a2*/ 	.short	(.L_453 - .L_452)
.L_452:
        /*00a4*/ 	.word	0x00000000


	//----- nvinfo : EIATTR_CBANK_PARAM_SIZE
	.align		4
.L_453:
        /*00a8*/ 	.byte	0x03, 0x19
        /*00aa*/ 	.short	0x001c


	//----- nvinfo : EIATTR_PARAM_CBANK
	.align		4
        /*00ac*/ 	.byte	0x04, 0x0a
        /*00ae*/ 	.short	(.L_455 - .L_454)
	.align		4
.L_454:
        /*00b0*/ 	.word	index@(.nv.constant0._ZN2at6native27unrolled_elementwise_kernelIZZZNS0_17atanh_kernel_cudaERNS_18TensorIteratorBaseEENKUlvE0_clEvENKUlvE1_clEvEUlN3c104HalfEE_St5arrayIPcLm2EELi4E23TrivialOffsetCalculatorILi1EjESD_NS0_6memory15LoadWithoutCastENSE_16StoreWithoutCastEEEviT_T0_T2_T3_T4_T5_)
        /*00b4*/ 	.short	0x0210
        /*00b6*/ 	.short	0x001c


	//----- nvinfo : EIATTR_SW_WAR
	.align		4
.L_455:
        /*00b8*/ 	.byte	0x04, 0x36
        /*00ba*/ 	.short	(.L_457 - .L_456)
.L_456:
        /*00bc*/ 	.word	0x00000008
.L_457:


//--------------------- .nv.info._ZN2at6native29vectorized_elementwise_kernelILi2EZZZNS0_17atanh_kernel_cudaERNS_18TensorIteratorBaseEENKUlvE0_clEvENKUlvE1_clEvEUlN3c104HalfEE_St5arrayIPcLm2EEEEviT0_T1_ --------------------------
	.section	.nv.info._ZN2at6native29vectorized_elementwise_kernelILi2EZZZNS0_17atanh_kernel_cudaERNS_18TensorIteratorBaseEENKUlvE0_clEvENKUlvE1_clEvEUlN3c104HalfEE_St5arrayIPcLm2EEEEviT0_T1_,"",@"SHT_CUDA_INFO"
	.sectionflags	@""
	.align	4


	//----- nvinfo : EIATTR_CUDA_API_VERSION
	.align		4
        /*0000*/ 	.byte	0x04, 0x37
        /*0002*/ 	.short	(.L_459 - .L_458)
.L_458:
        /*0004*/ 	.word	0x00000082


	//----- nvinfo : EIATTR_KPARAM_INFO
	.align		4
.L_459:
        /*0008*/ 	.byte	0x04, 0x17
        /*000a*/ 	.short	(.L_461 - .L_460)
.L_460:
        /*000c*/ 	.word	0x00000000
        /*0010*/ 	.short	0x0002
        /*0012*/ 	.short	0x0008
        /*0014*/ 	.byte	0x00, 0xf0, 0x41, 0x00


	//----- nvinfo : EIATTR_KPARAM_INFO
	.align		4
.L_461:
        /*0018*/ 	.byte	0x04, 0x17
        /*001a*/ 	.short	(.L_463 - .L_462)
.L_462:
        /*001c*/ 	.word	0x00000000
        /*0020*/ 	.short	0x0001
        /*0022*/ 	.short	0x0004
        /*0024*/ 	.byte	0x00, 0xf0, 0x05, 0x00


	//----- nvinfo : EIATTR_KPARAM_INFO
	.align		4
.L_463:
        /*0028*/ 	.byte	0x04, 0x17
        /*002a*/ 	.short	(.L_465 - .L_464)
.L_464:
        /*002c*/ 	.word	0x00000000
        /*0030*/ 	.short	0x0000
        /*0032*/ 	.short	0x0000
        /*0034*/ 	.byte	0x00, 0xf0, 0x11, 0x00


	//----- nvinfo : EIATTR_SPARSE_MMA_MASK
	.align		4
.L_465:
        /*0038*/ 	.byte	0x03, 0x50
        /*003a*/ 	.short	0x0000


	//----- nvinfo : EIATTR_MAXREG_COUNT
	.align		4
        /*003c*/ 	.byte	0x03, 0x1b
        /*003e*/ 	.short	0x00ff


	//----- nvinfo : EIATTR_MERCURY_ISA_VERSION
	.align		4
        /*0040*/ 	.byte	0x03, 0x5f
        /*0042*/ 	.short	0x0101


	//----- nvinfo : EIATTR_EXIT_INSTR_OFFSETS
	.align		4
        /*0044*/ 	.byte	0x04, 0x1c
        /*0046*/ 	.short	(.L_467 - .L_466)


	//   ....[0]....
.L_466:
        /*0048*/ 	.word	0x00001560


	//   ....[1]....
        /*004c*/ 	.word	0x00003450


	//   ....[2]....
        /*0050*/ 	.word	0x000034a0


	//----- nvinfo : EIATTR_MAX_THREADS
	.align		4
.L_467:
        /*0054*/ 	.byte	0x04, 0x05
        /*0056*/ 	.short	(.L_469 - .L_468)
.L_468:
        /*0058*/ 	.word	0x00000080
        /*005c*/ 	.word	0x00000001
        /*0060*/ 	.word	0x00000001


	//----- nvinfo : EIATTR_CRS_STACK_SIZE
	.align		4
.L_469:
        /*0064*/ 	.byte	0x04, 0x1e
        /*0066*/ 	.short	(.L_471 - .L_470)
.L_470:
        /*0068*/ 	.word	0x00000000


	//----- nvinfo : EIATTR_CBANK_PARAM_SIZE
	.align		4
.L_471:
        /*006c*/ 	.byte	0x03, 0x19
        /*006e*/ 	.short	0x0018


	//----- nvinfo : EIATTR_PARAM_CBANK
	.align		4
        /*0070*/ 	.byte	0x04, 0x0a
        /*0072*/ 	.short	(.L_473 - .L_472)
	.align		4
.L_472:
        /*0074*/ 	.word	index@(.nv.constant0._ZN2at6native29vectorized_elementwise_kernelILi2EZZZNS0_17atanh_kernel_cudaERNS_18TensorIteratorBaseEENKUlvE0_clEvENKUlvE1_clEvEUlN3c104HalfEE_St5arrayIPcLm2EEEEviT0_T1_)
        /*0078*/ 	.short	0x0210
        /*007a*/ 	.short	0x0018


	//----- nvinfo : EIATTR_SW_WAR
	.align		4
.L_473:
        /*007c*/ 	.byte	0x04, 0x36
        /*007e*/ 	.short	(.L_475 - .L_474)
.L_474:
        /*0080*/ 	.word	0x00000008
.L_475:


//--------------------- .nv.info._ZN2at6native29vectorized_elementwise_kernelILi4EZZZNS0_17atanh_kernel_cudaERNS_18TensorIteratorBaseEENKUlvE0_clEvENKUlvE1_clEvEUlN3c104HalfEE_St5arrayIPcLm2EEEEviT0_T1_ --------------------------
	.section	.nv.info._ZN2at6native29vectorized_elementwise_kernelILi4EZZZNS0_17atanh_kernel_cudaERNS_18TensorIteratorBaseEENKUlvE0_clEvENKUlvE1_clEvEUlN3c104HalfEE_St5arrayIPcLm2EEEEviT0_T1_,"",@"SHT_CUDA_INFO"
	.sectionflags	@""
	.align	4


	//----- nvinfo : EIATTR_CUDA_API_VERSION
	.align		4
        /*0000*/ 	.byte	0x04, 0x37
        /*0002*/ 	.short	(.L_477 - .L_476)
.L_476:
        /*0004*/ 	.word	0x00000082


	//----- nvinfo : EIATTR_KPARAM_INFO
	.align		4
.L_477:
        /*0008*/ 	.byte	0x04, 0x17
        /*000a*/ 	.short	(.L_479 - .L_478)
.L_478:
        /*000c*/ 	.word	0x00000000
        /*0010*/ 	.short	0x0002
        /*0012*/ 	.short	0x0008
        /*0014*/ 	.byte	0x00, 0xf0, 0x41, 0x00


	//----- nvinfo : EIATTR_KPARAM_INFO
	.align		4
.L_479:
        /*0018*/ 	.byte	0x04, 0x17
        /*001a*/ 	.short	(.L_481 - .L_480)
.L_480:
        /*001c*/ 	.word	0x00000000
        /*0020*/ 	.short	0x0001
        /*0022*/ 	.short	0x0004
        /*0024*/ 	.byte	0x00, 0xf0, 0x05, 0x00


	//----- nvinfo : EIATTR_KPARAM_INFO
	.align		4
.L_481:
        /*0028*/ 	.byte	0x04, 0x17
        /*002a*/ 	.short	(.L_483 - .L_482)
.L_482:
        /*002c*/ 	.word	0x00000000
        /*0030*/ 	.short	0x0000
        /*0032*/ 	.short	0x0000
        /*0034*/ 	.byte	0x00, 0xf0, 0x11, 0x00


	//----- nvinfo : EIATTR_SPARSE_MMA_MASK
	.align		4
.L_483:
        /*0038*/ 	.byte	0x03, 0x50
        /*003a*/ 	.short	0x0000


	//----- nvinfo : EIATTR_MAXREG_COUNT
	.align		4
        /*003c*/ 	.byte	0x03, 0x1b
        /*003e*/ 	.short	0x00ff


	//----- nvinfo : EIATTR_MERCURY_ISA_VERSION
	.align		4
        /*0040*/ 	.byte	0x03, 0x5f
        /*0042*/ 	.short	0x0101


	//----- nvinfo : EIATTR_EXIT_INSTR_OFFSETS
	.align		4
        /*0044*/ 	.byte	0x04, 0x1c
        /*0046*/ 	.short	(.L_485 - .L_484)


	//   ....[0]....
.L_484:
        /*0048*/ 	.word	0x00001520


	//   ....[1]....
        /*004c*/ 	.word	0x00003410


	//   ....[2]....
        /*0050*/ 	.word	0x00003460


	//----- nvinfo : EIATTR_MAX_THREADS
	.align		4
.L_485:
        /*0054*/ 	.byte	0x04, 0x05
        /*0056*/ 	.short	(.L_487 - .L_486)
.L_486:
        /*0058*/ 	.word	0x00000080
        /*005c*/ 	.word	0x00000001
        /*0060*/ 	.word	0x00000001


	//----- nvinfo : EIATTR_CRS_STACK_SIZE
	.align		4
.L_487:
        /*0064*/ 	.byte	0x04, 0x1e
        /*0066*/ 	.short	(.L_489 - .L_488)
.L_488:
        /*0068*/ 	.word	0x00000000


	//----- nvinfo : EIATTR_CBANK_PARAM_SIZE
	.align		4
.L_489:
        /*006c*/ 	.byte	0x03, 0x19
        /*006e*/ 	.short	0x0018


	//----- nvinfo : EIATTR_PARAM_CBANK
	.align		4
        /*0070*/ 	.byte	0x04, 0x0a
        /*0072*/ 	.short	(.L_491 - .L_490)
	.align		4
.L_490:
        /*0074*/ 	.word	index@(.nv.constant0._ZN2at6native29vectorized_elementwise_kernelILi4EZZZNS0_17atanh_kernel_cudaERNS_18TensorIteratorBaseEENKUlvE0_clEvENKUlvE1_clEvEUlN3c104HalfEE_St5arrayIPcLm2EEEEviT0_T1_)
        /*0078*/ 	.short	0x0210
        /*007a*/ 	.short	0x0018


	//----- nvinfo : EIATTR_SW_WAR
	.align		4
.L_491:
        /*007c*/ 	.byte	0x04, 0x36
        /*007e*/ 	.short	(.L_493 - .L_492)
.L_492:
        /*0080*/ 	.word	0x00000008
.L_493:


//--------------------- .nv.info._ZN2at6native29vectorized_elementwise_kernelILi8EZZZNS0_17atanh_kernel_cudaERNS_18TensorIteratorBaseEENKUlvE0_clEvENKUlvE1_clEvEUlN3c104HalfEE_St5arrayIPcLm2EEEEviT0_T1_ --------------------------
	.section	.nv.info._ZN2at6native29vectorized_elementwise_kernelILi8EZZZNS0_17atanh_kernel_cudaERNS_18TensorIteratorBaseEENKUlvE0_clEvENKUlvE1_clEvEUlN3c104HalfEE_St5arrayIPcLm2EEEEviT0_T1_,"",@"SHT_CUDA_INFO"
	.sectionflags	@""
	.align	4


	//----- nvinfo : EIATTR_CUDA_API_VERSION
	.align		4
        /*0000*/ 	.byte	0x04, 0x37
        /*0002*/ 	.short	(.L_495 - .L_494)
.L_494:
        /*0004*/ 	.word	0x00000082


	//----- nvinfo : EIATTR_KPARAM_INFO
	.align		4
.L_495:
        /*0008*/ 	.byte	0x04, 0x17
        /*000a*/ 	.short	(.L_497 - .L_496)
.L_496:
        /*000c*/ 	.word	0x00000000
        /*0010*/ 	.short	0x0002
        /*0012*/ 	.short	0x0008
        /*0014*/ 	.byte	0x00, 0xf0, 0x41, 0x00


	//----- nvinfo : EIATTR_KPARAM_INFO
	.align		4
.L_497:
        /*0018*/ 	.byte	0x04, 0x17
        /*001a*/ 	.short	(.L_499 - .L_498)
.L_498:
        /*001c*/ 	.word	0x00000000
        /*0020*/ 	.short	0x0001
        /*0022*/ 	.short	0x0004
        /*0024*/ 	.byte	0x00, 0xf0, 0x05, 0x00


	//----- nvinfo : EIATTR_KPARAM_INFO
	.align		4
.L_499:
        /*0028*/ 	.byte	0x04, 0x17
        /*002a*/ 	.short	(.L_501 - .L_500)
.L_500:
        /*002c*/ 	.word	0x00000000
        /*0030*/ 	.short	0x0000
        /*0032*/ 	.short	0x0000
        /*0034*/ 	.byte	0x00, 0xf0, 0x11, 0x00


	//----- nvinfo : EIATTR_SPARSE_MMA_MASK
	.align		4
.L_501:
        /*0038*/ 	.byte	0x03, 0x50
        /*003a*/ 	.short	0x0000


	//----- nvinfo : EIATTR_MAXREG_COUNT
	.align		4
        /*003c*/ 	.byte	0x03, 0x1b
        /*003e*/ 	.short	0x00ff


	//----- nvinfo : EIATTR_MERCURY_ISA_VERSION
	.align		4
        /*0040*/ 	.byte	0x03, 0x5f
        /*0042*/ 	.short	0x0101


	//----- nvinfo : EIATTR_EXIT_INSTR_OFFSETS
	.align		4
        /*0044*/ 	.byte	0x04, 0x1c
        /*0046*/ 	.short	(.L_503 - .L_502)


	//   ....[0]....
.L_502:
        /*0048*/ 	.word	0x00001500


	//   ....[1]....
        /*004c*/ 	.word	0x000033f0


	//   ....[2]....
        /*0050*/ 	.word	0x00003440


	//----- nvinfo : EIATTR_MAX_THREADS
	.align		4
.L_503:
        /*0054*/ 	.byte	0x04, 0x05
        /*0056*/ 	.short	(.L_505 - .L_504)
.L_504:
        /*0058*/ 	.word	0x00000080
        /*005c*/ 	.word	0x00000001
        /*0060*/ 	.word	0x00000001


	//----- nvinfo : EIATTR_CRS_STACK_SIZE
	.align		4
.L_505:
        /*0064*/ 	.byte	0x04, 0x1e
        /*0066*/ 	.short	(.L_507 - .L_506)
.L_506:
        /*0068*/ 	.word	0x00000000


	//----- nvinfo : EIATTR_CBANK_PARAM_SIZE
	.align		4
.L_507:
        /*006c*/ 	.byte	0x03, 0x19
        /*006e*/ 	.short	0x0018


	//----- nvinfo : EIATTR_PARAM_CBANK
	.align		4
        /*0070*/ 	.byte	0x04, 0x0a
        /*0072*/ 	.short	(.L_509 - .L_508)
	.align		4
.L_508:
        /*0074*/ 	.word	index@(.nv.constant0._ZN2at6native29vectorized_elementwise_kernelILi8EZZZNS0_17atanh_kernel_cudaERNS_18TensorIteratorBaseEENKUlvE0_clEvENKUlvE1_clEvEUlN3c104HalfEE_St5arrayIPcLm2EEEEviT0_T1_)
        /*0078*/ 	.short	0x0210
        /*007a*/ 	.short	0x0018


	//----- nvinfo : EIATTR_SW_WAR
	.align		4
.L_509:
        /*007c*/ 	.byte	0x04, 0x36
        /*007e*/ 	.short	(.L_511 - .L_510)
.L_510:
        /*0080*/ 	.word	0x00000008
.L_511:


//--------------------- .nv.info._ZN2at6native18elementwise_kernelILi128ELi4EZNS0_15gpu_kernel_implIZZZNS0_17atanh_kernel_cudaERNS_18TensorIteratorBaseEENKUlvE0_clEvENKUlvE0_clEvEUlfE_EEvS4_RKT_EUliE_EEviT1_ --------------------------
	.section	.nv.info._ZN2at6native18elementwise_kernelILi128ELi4EZNS0_15gpu_kernel_implIZZZNS0_17atanh_kernel_cudaERNS_18TensorIteratorBaseEENKUlvE0_clEvENKUlvE0_clEvEUlfE_EEvS4_RKT_EUliE_EEviT1_,"",@"SHT_CUDA_INFO"
	.sectionflags	@""
	.align	4


	//----- nvinfo : EIATTR_CUDA_API_VERSION
	.align		4
        /*0000*/ 	.byte	0x04, 0x37
        /*0002*/ 	.short	(.L_513 - .L_512)
.L_512:
        /*0004*/ 	.word	0x00000082


	//----- nvinfo : EIATTR_KPARAM_INFO
	.align		4
.L_513:
        /*0008*/ 	.byte	0x04, 0x17
        /*000a*/ 	.short	(.L_515 - .L_514)
.L_514:
        /*000c*/ 	.word	0x00000000
        /*0010*/ 	.short	0x0001
        /*0012*/ 	.short	0x0008
        /*0014*/ 	.byte	0x00, 0xf0, 0x61, 0x08


	//----- nvinfo : EIATTR_KPARAM_INFO
	.align		4
.L_515:
        /*0018*/ 	.byte	0x04, 0x17
        /*001a*/ 	.short	(.L_517 - .L_516)
.L_516:
        /*001c*/ 	.word	0x00000000
        /*0020*/ 	.short	0x0000
        /*0022*/ 	.short	0x0000
        /*0024*/ 	.byte	0x00, 0xf0, 0x11, 0x00


	//----- nvinfo : EIATTR_SPARSE_MMA_MASK
	.align		4
.L_517:
        /*0028*/ 	.byte	0x03, 0x50
        /*002a*/ 	.short	0x0000


	//----- nvinfo : EIATTR_MAXREG_COUNT
	.align		4
        /*002c*/ 	.byte	0x03, 0x1b
        /*002e*/ 	.short	0x0080


	//----- nvinfo : EIATTR_EXTERNS
	.align		4
        /*0030*/ 	.byte	0x04, 0x0f
        /*0032*/ 	.short	(.L_519 - .L_518)


	//   ....[0]....
	.align		4
.L_518:
        /*0034*/ 	.word	index@(__assertfail)


	//----- nvinfo : EIATTR_MERCURY_ISA_VERSION
	.align		4
.L_519:
        /*0038*/ 	.byte	0x03, 0x5f
        /*003a*/ 	.short	0x0101


	//----- nvinfo : EIATTR_SYSCALL_OFFSETS
	.align		4
        /*003c*/ 	.byte	0x04, 0x46
        /*003e*/ 	.short	(.L_521 - .L_520)


	//   ....[0]....
.L_520:
        /*0040*/ 	.word	0x00002170


	//   ....[1]....
        /*0044*/ 	.word	0x00003250


	//   ....[2]....
        /*0048*/ 	.word	0x000053e0


	//   ....[3]....
        /*004c*/ 	.word	0x000064c0


	//   ....[4]....
        /*0050*/ 	.word	0x00008640


	//   ....[5]....
        /*0054*/ 	.word	0x00009720


	//   ....[6]....
        /*0058*/ 	.word	0x0000b890


	//   ....[7]....
        /*005c*/ 	.word	0x0000c970


	//----- nvinfo : EIATTR_EXIT_INSTR_OFFSETS
	.align		4
.L_521:
        /*0060*/ 	.byte	0x04, 0x1c
        /*0062*/ 	.short	(.L_523 - .L_522)


	//   ....[0]....
.L_522:
        /*0064*/ 	.word	0x000097d0


	//   ....[1]....
        /*0068*/ 	.word	0x0000bc90


	//   ....[2]....
        /*006c*/ 	.word	0x0000bcd0


	//   ....[3]....
        /*0070*/ 	.word	0x0000bd60


	//   ....[4]....
        /*0074*/ 	.word	0x0000bd90


	//   ....[5]....
        /*0078*/ 	.word	0x0000bdc0


	//   ....[6]....
        /*007c*/ 	.word	0x0000be40


	//   ....[7]....
        /*0080*/ 	.word	0x0000be70


	//   ....[8]....
        /*0084*/ 	.word	0x0000bf00


	//   ....[9]....
        /*0088*/ 	.word	0x0000bf40


	//   ....[10]....
        /*008c*/ 	.word	0x0000bf80


	//   ....[11]....
        /*0090*/ 	.word	0x0000c040


	//   ....[12]....
        /*0094*/ 	.word	0x0000c090


	//   ....[13]....
        /*0098*/ 	.word	0x0000c210


	//   ....[14]....
        /*009c*/ 	.word	0x0000c360


	//   ....[15]....
        /*00a0*/ 	.word	0x0000c390


	//   ....[16]....
        /*00a4*/ 	.word	0x0000c440


	//   ....[17]....
        /*00a8*/ 	.word	0x0000c5b0


	//   ....[18]....
        /*00ac*/ 	.word	0x0000c720


	//   ....[19]....
        /*00b0*/ 	.word	0x0000c870


	//   ....[20]....
        /*00b4*/ 	.word	0x0000c980


	//   ....[21]....
        /*00b8*/ 	.word	0x0000c9b0


	//   ....[22]....
        /*00bc*/ 	.word	0x0000c9e0


	//----- nvinfo : EIATTR_MAX_THREADS
	.align		4
.L_523:
        /*00c0*/ 	.byte	0x04, 0x05
        /*00c2*/ 	.short	(.L_525 - .L_524)
.L_524:
        /*00c4*/ 	.word	0x00000080
        /*00c8*/ 	.word	0x00000001
        /*00cc*/ 	.word	0x00000001


	//----- nvinfo : EIATTR_CRS_STACK_SIZE
	.align		4
.L_525:
        /*00d0*/ 	.byte	0x04, 0x1e
        /*00d2*/ 	.short	(.L_527 - .L_526)
.L_526:
        /*00d4*/ 	.word	0x00000000


	//----- nvinfo : EIATTR_CBANK_PARAM_SIZE
	.align		4
.L_527:
        /*00d8*/ 	.byte	0x03, 0x19
        /*00da*/ 	.short	0x0220


	//----- nvinfo : EIATTR_PARAM_CBANK
	.align		4
        /*00dc*/ 	.byte	0x04, 0x0a
        /*00de*/ 	.short	(.L_529 - .L_528)
	.align		4
.L_528:
        /*00e0*/ 	.word	index@(.nv.constant0._ZN2at6native18elementwise_kernelILi128ELi4EZNS0_15gpu_kernel_implIZZZNS0_17atanh_kernel_cudaERNS_18TensorIteratorBaseEENKUlvE0_clEvENKUlvE0_clEvEUlfE_EEvS4_RKT_EUliE_EEviT1_)
        /*00e4*/ 	.short	0x0210
        /*00e6*/ 	.short	0x0220


	//----- nvinfo : EIATTR_SW_WAR
	.align		4
.L_529:
        /*00e8*/ 	.byte	0x04, 0x36
        /*00ea*/ 	.short	(.L_531 - .L_530)
.L_530:
        /*00ec*/ 	.word	0x00000008
.L_531:


//--------------------- .nv.info._ZN2at6native27unrolled_elementwise_kernelIZZZNS0_17atanh_kernel_cudaERNS_18TensorIteratorBaseEENKUlvE0_clEvENKUlvE0_clEvEUlfE_St5arrayIPcLm2EELi4E23TrivialOffsetCalculatorILi1EjESB_NS0_6memory12LoadWithCastILi1EEENSC_13StoreWithCastILi1EEEEEviT_T0_T2_T3_T4_T5_ --------------------------
	.section	.nv.info._ZN2at6native27unrolled_elementwise_kernelIZZZNS0_17atanh_kernel_cudaERNS_18TensorIteratorBaseEENKUlvE0_clEvENKUlvE0_clEvEUlfE_St5arrayIPcLm2EELi4E23TrivialOffsetCalculatorILi1EjESB_NS0_6memory12LoadWithCastILi1EEENSC_13StoreWithCastILi1EEEEEviT_T0_T2_T3_T4_T5_,"",@"SHT_CUDA_INFO"
	.sectionflags	@""
	.align	4


	//----- nvinfo : EIATTR_CUDA_API_VERSION
	.align		4
        /*0000*/ 	.byte	0x04, 0x37
        /*0002*/ 	.short	(.L_533 - .L_532)
.L_532:
        /*0004*/ 	.word	0x00000082


	//----- nvinfo : EIATTR_KPARAM_INFO
	.align		4
.L_533:
        /*0008*/ 	.byte	0x04, 0x17
        /*000a*/ 	.short	(.L_535 - .L_534)
.L_534:
        /*000c*/ 	.word	0x00000000
        /*0010*/ 	.short	0x0006
        /*0012*/ 	.short	0x0024
        /*0014*/ 	.byte	0x00, 0xf0, 0x21, 0x00


	//----- nvinfo : EIATTR_KPARAM_INFO
	.align		4
.L_535:
        /*0018*/ 	.byte	0x04, 0x17
        /*001a*/ 	.short	(.L_537 - .L_536)
.L_536:
        /*001c*/ 	.word	0x00000000
        /*0020*/ 	.short	0x0005
        /*0022*/ 	.short	0x001c
        /*0024*/ 	.byte	0x00, 0xf0, 0x21, 0x00


	//----- nvinfo : EIATTR_KPARAM_INFO
	.align		4
.L_537:
        /*0028*/ 	.byte	0x04, 0x17
        /*002a*/ 	.short	(.L_539 - .L_538)
.L_538:
        /*002c*/ 	.word	0x00000000
        /*0030*/ 	.short	0x0004
        /*0032*/ 	.short	0x0019
        /*0034*/ 	.byte	0x00, 0xf0, 0x05, 0x00


	//----- nvinfo : EIATTR_KPARAM_INFO
	.align		4
.L_539:
        /*0038*/ 	.byte	0x04, 0x17
        /*003a*/ 	.short	(.L_541 - .L_540)
.L_540:
        /*003c*/ 	.word	0x00000000
        /*0040*/ 	.short	0x0003
        /*0042*/ 	.short	0x0018
        /*0044*/ 	.byte	0x00, 0xf0, 0x05, 0x00


	//----- nvinfo : EIATTR_KPARAM_INFO
	.align		4
.L_541:
        /*0048*/ 	.byte	0x04, 0x17
        /*004a*/ 	.short	(.L_543 - .L_542)
.L_542:
        /*004c*/ 	.word	0x00000000
        /*0050*/ 	.short	0x0002
        /*0052*/ 	.short	0x0008
        /*0054*/ 	.byte	0x00, 0xf0, 0x41, 0x00


	//----- nvinfo : EIATTR_KPARAM_INFO
	.align		4
.L_543:
        /*0058*/ 	.byte	0x04, 0x17
        /*005a*/ 	.short	(.L_545 - .L_544)
.L_544:
        /*005c*/ 	.word	0x00000000
        /*0060*/ 	.short	0x0001
        /*0062*/ 	.short	0x0004
        /*0064*/ 	.byte	0x00, 0xf0, 0x05, 0x00


	//----- nvinfo : EIATTR_KPARAM_INFO
	.align		4
.L_545:
        /*0068*/ 	.byte	0x04, 0x17
        /*006a*/ 	.short	(.L_547 - .L_546)
.L_546:
        /*006c*/ 	.word	0x00000000
        /*0070*/ 	.short	0x0000
        /*0072*/ 	.short	0x0000
        /*0074*/ 	.byte	0x00, 0xf0, 0x11, 0x00


	//----- nvinfo : EIATTR_SPARSE_MMA_MASK
	.align		4
.L_547:
        /*0078*/ 	.byte	0x03, 0x50
        /*007a*/ 	.short	0x0000


	//----- nvinfo : EIATTR_MAXREG_COUNT
	.align		4
        /*007c*/ 	.byte	0x03, 0x1b
        /*007e*/ 	.short	0x00ff


	//----- nvinfo : EIATTR_EXTERNS
	.align		4
        /*0080*/ 	.byte	0x04, 0x0f
        /*0082*/ 	.short	(.L_549 - .L_548)


	//   ....[0]....
	.align		4
.L_548:
        /*0084*/ 	.word	index@(__assertfail)


	//----- nvinfo : EIATTR_MERCURY_ISA_VERSION
	.align		4
.L_549:
        /*0088*/ 	.byte	0x03, 0x5f
        /*008a*/ 	.short	0x0101


	//----- nvinfo : EIATTR_SYSCALL_OFFSETS
	.align		4
        /*008c*/ 	.byte	0x04, 0x46
        /*008e*/ 	.short	(.L_551 - .L_550)


	//   ....[0]....
.L_550:
        /*0090*/ 	.word	0x00000e70


	//   ....[1]....
        /*0094*/ 	.word	0x00001d20


	//   ....[2]....
        /*0098*/ 	.word	0x00002be0


	//   ....[3]....
        /*009c*/ 	.word	0x00003a40


	//   ....[4]....
        /*00a0*/ 	.word	0x000055b0


	//   ....[5]....
        /*00a4*/ 	.word	0x000064b0


	//   ....[6]....
        /*00a8*/ 	.word	0x00007370


	//   ....[7]....
        /*00ac*/ 	.word	0x00008230


	//----- nvinfo : EIATTR_EXIT_INSTR_OFFSETS
	.align		4
.L_551:
        /*00b0*/ 	.byte	0x04, 0x1c
        /*00b2*/ 	.short	(.L_553 - .L_552)


	//   ....[0]....
.L_552:
        /*00b4*/ 	.word	0x00007410


	//   ....[1]....
        /*00b8*/ 	.word	0x00007550


	//   ....[2]....
        /*00bc*/ 	.word	0x00007590


	//   ....[3]....
        /*00c0*/ 	.word	0x00007620


	//   ....[4]....
        /*00c4*/ 	.word	0x00007650


	//   ....[5]....
        /*00c8*/ 	.word	0x00007680


	//   ....[6]....
        /*00cc*/ 	.word	0x00007700


	//   ....[7]....
        /*00d0*/ 	.word	0x00007730


	//   ....[8]....
        /*00d4*/ 	.word	0x000077c0


	//   ....[9]....
        /*00d8*/ 	.word	0x00007800


	//   ....[10]....
        /*00dc*/ 	.word	0x00007840


	//   ....[11]....
        /*00e0*/ 	.word	0x00007900


	//   ....[12]....
        /*00e4*/ 	.word	0x00007950


	//   ....[13]....
        /*00e8*/ 	.word	0x00007ad0


	//   ....[14]....
        /*00ec*/ 	.word	0x00007c20


	//   ....[15]....
        /*00f0*/ 	.word	0x00007c50


	//   ....[16]....
        /*00f4*/ 	.word	0x00007d00


	//   ....[17]....
        /*00f8*/ 	.word	0x00007e70


	//   ....[18]....
        /*00fc*/ 	.word	0x00007fe0


	//   ....[19]....
        /*0100*/ 	.word	0x00008130


	//   ....[20]....
        /*0104*/ 	.word	0x00008240


	//   ....[21]....
        /*0108*/ 	.word	0x00008270


	//   ....[22]....
        /*010c*/ 	.word	0x000082a0


	//----- nvinfo : EIATTR_MAX_THREADS
	.align		4
.L_553:
        /*0110*/ 	.byte	0x04, 0x05
        /*0112*/ 	.short	(.L_555 - .L_554)
.L_554:
        /*0114*/ 	.word	0x00000080
        /*0118*/ 	.word	0x00000001
        /*011c*/ 	.word	0x00000001


	//----- nvinfo : EIATTR_CRS_STACK_SIZE
	.align		4
.L_555:
        /*0120*/ 	.byte	0x04, 0x1e
        /*0122*/ 	.short	(.L_557 - .L_556)
.L_556:
        /*0124*/ 	.word	0x00000000


	//----- nvinfo : EIATTR_CBANK_PARAM_SIZE
	.align		4
.L_557:
        /*0128*/ 	.byte	0x03, 0x19
        /*012a*/ 	.short	0x002c


	//----- nvinfo : EIATTR_PARAM_CBANK
	.align		4
        /*012c*/ 	.byte	0x04, 0x0a
        /*012e*/ 	.short	(.L_559 - .L_558)
	.align		4
.L_558:
        /*0130*/ 	.word	index@(.nv.constant0._ZN2at6native27unrolled_elementwise_kernelIZZZNS0_17atanh_kernel_cudaERNS_18TensorIteratorBaseEENKUlvE0_clEvENKUlvE0_clEvEUlfE_St5arrayIPcLm2EELi4E23TrivialOffsetCalculatorILi1EjESB_NS0_6memory12LoadWithCastILi1EEENSC_13StoreWithCastILi1EEEEEviT_T0_T2_T3_T4_T5_)
        /*0134*/ 	.short	0x0210
        /*0136*/ 	.short	0x002c


	//----- nvinfo : EIATTR_SW_WAR
	.align		4
.L_559:
        /*0138*/ 	.byte	0x04, 0x36
        /*013a*/ 	.short	(.L_561 - .L_560)
.L_560:
        /*013c*/ 	.word	0x00000008
.L_561:


//--------------------- .nv.info._ZN2at6native18elementwise_kernelILi128ELi2EZNS0_22gpu_kernel_impl_nocastIZZZNS0_17atanh_kernel_cudaERNS_18TensorIteratorBaseEENKUlvE0_clEvENKUlvE0_clEvEUlfE_EEvS4_RKT_EUliE_EEviT1_ --------------------------
	.section	.nv.info._ZN2at6native18elementwise_kernelILi128ELi2EZNS0_22gpu_kernel_impl_nocastIZZZNS0_17atanh_kernel_cudaERNS_18TensorIteratorBaseEENKUlvE0_clEvENKUlvE0_clEvEUlfE_EEvS4_RKT_EUliE_EEviT1_,"",@"SHT_CUDA_INFO"
	.sectionflags	@""
	.align	4


	//----- nvinfo : EIATTR_CUDA_API_VERSION
	.align		4
        /*0000*/ 	.byte	0x04, 0x37
        /*0002*/ 	.short	(.L_563 - .L_562)
.L_562:
        /*0004*/ 	.word	0x00000082


	//----- nvinfo : EIATTR_KPARAM_INFO
	.align		4
.L_563:
        /*0008*/ 	.byte	0x04, 0x17
        /*000a*/ 	.short	(.L_565 - .L_564)
.L_564:
        /*000c*/ 	.word	0x00000000
        /*0010*/ 	.short	0x0001
        /*0012*/ 	.short	0x0008
        /*0014*/ 	.byte	0x00, 0xf0, 0x61, 0x08


	//----- nvinfo : EIATTR_KPARAM_INFO
	.align		4
.L_565:
        /*0018*/ 	.byte	0x04, 0x17
        /*001a*/ 	.short	(.L_567 - .L_566)
.L_566:
        /*001c*/ 	.word	0x00000000
        /*0020*/ 	.short	0x0000
        /*0022*/ 	.short	0x0000
        /*0024*/ 	.byte	0x00, 0xf0, 0x11, 0x00


	//----- nvinfo : EIATTR_SPARSE_MMA_MASK
	.align		4
.L_567:
        /*0028*/ 	.byte	0x03, 0x50
        /*002a*/ 	.short	0x0000


	//----- nvinfo : EIATTR_MAXREG_COUNT
	.align		4
        /*002c*/ 	.byte	0x03, 0x1b
        /*002e*/ 	.short	0x0080


	//----- nvinfo : EIATTR_MERCURY_ISA_VERSION
	.align		4
        /*0030*/ 	.byte	0x03, 0x5f
        /*0032*/ 	.short	0x0101


	//----- nvinfo : EIATTR_EXIT_INSTR_OFFSETS
	.align		4
        /*0034*/ 	.byte	0x04, 0x1c
        /*0036*/ 	.short	(.L_569 - .L_568)


	//   ....[0]....
.L_568:
        /*0038*/ 	.word	0x000016e0


	//   ....[1]....
        /*003c*/ 	.word	0x00002cf0


	//----- nvinfo : EIATTR_MAX_THREADS
	.align		4
.L_569:
        /*0040*/ 	.byte	0x04, 0x05
        /*0042*/ 	.short	(.L_571 - .L_570)
.L_570:
        /*0044*/ 	.word	0x00000080
        /*0048*/ 	.word	0x00000001
        /*004c*/ 	.word	0x00000001


	//----- nvinfo : EIATTR_CRS_STACK_SIZE
	.align		4
.L_571:
        /*0050*/ 	.byte	0x04, 0x1e
        /*0052*/ 	.short	(.L_573 - .L_572)
.L_572:
        /*0054*/ 	.word	0x00000000


	//----- nvinfo : EIATTR_CBANK_PARAM_SIZE
	.align		4
.L_573:
        /*0058*/ 	.byte	0x03, 0x19
        /*005a*/ 	.short	0x0220


	//----- nvinfo : EIATTR_PARAM_CBANK
	.align		4
        /*005c*/ 	.byte	0x04, 0x0a
        /*005e*/ 	.short	(.L_575 - .L_574)
	.align		4
.L_574:
        /*0060*/ 	.word	index@(.nv.constant0._ZN2at6native18elementwise_kernelILi128ELi2EZNS0_22gpu_kernel_impl_nocastIZZZNS0_17atanh_kernel_cudaERNS_18TensorIteratorBaseEENKUlvE0_clEvENKUlvE0_clEvEUlfE_EEvS4_RKT_EUliE_EEviT1_)
        /*0064*/ 	.short	0x0210
        /*0066*/ 	.short	0x0220


	//----- nvinfo : EIATTR_SW_WAR
	.align		4
.L_575:
        /*0068*/ 	.byte	0x04, 0x36
        /*006a*/ 	.short	(.L_577 - .L_576)
.L_576:
        /*006c*/ 	.word	0x00000008
.L_577:


//--------------------- .nv.info._ZN2at6native27unrolled_elementwise_kernelIZZZNS0_17atanh_kernel_cudaERNS_18TensorIteratorBaseEENKUlvE0_clEvENKUlvE0_clEvEUlfE_St5arrayIPcLm2EELi4E23TrivialOffsetCalculatorILi1EjESB_NS0_6memory15LoadWithoutCastENSC_16StoreWithoutCastEEEviT_T0_T2_T3_T4_T5_ --------------------------
	.section	.nv.info._ZN2at6native27unrolled_elementwise_kernelIZZZNS0_17atanh_kernel_cudaERNS_18TensorIteratorBaseEENKUlvE0_clEvENKUlvE0_clEvEUlfE_St5arrayIPcLm2EELi4E23TrivialOffsetCalculatorILi1EjESB_NS0_6memory15LoadWithoutCastENSC_16StoreWithoutCastEEEviT_T0_T2_T3_T4_T5_,"",@"SHT_CUDA_INFO"
	.sectionflags	@""
	.align	4


	//----- nvinfo : EIATTR_CUDA_API_VERSION
	.align		4
        /*0000*/ 	.byte	0x04, 0x37
        /*0002*/ 	.short	(.L_579 - .L_578)
.L_578:
        /*0004*/ 	.word	0x00000082


	//----- nvinfo : EIATTR_KPARAM_INFO
	.align		4
.L_579:
        /*0008*/ 	.byte	0x04, 0x17
        /*000a*/ 	.short	(.L_581 - .L_580)
.L_580:
        /*000c*/ 	.word	0x00000000
        /*0010*/ 	.short	0x0006
        /*0012*/ 	.short	0x001b
        /*0014*/ 	.byte	0x00, 0xf0, 0x05, 0x00


	//----- nvinfo : EIATTR_KPARAM_INFO
	.align		4
.L_581:
        /*0018*/ 	.byte	0x04, 0x17
        /*001a*/ 	.short	(.L_583 - .L_582)
.L_582:
        /*001c*/ 	.word	0x00000000
        /*0020*/ 	.short	0x0005
        /*0022*/ 	.short	0x001a
        /*0024*/ 	.byte	0x00, 0xf0, 0x05, 0x00


	//----- nvinfo : EIATTR_KPARAM_INFO
	.align		4
.L_583:
        /*0028*/ 	.byte	0x04, 0x17
        /*002a*/ 	.short	(.L_585 - .L_584)
.L_584:
        /*002c*/ 	.word	0x00000000
        /*0030*/ 	.short	0x0004
        /*0032*/ 	.short	0x0019
        /*0034*/ 	.byte	0x00, 0xf0, 0x05, 0x00


	//----- nvinfo : EIATTR_KPARAM_INFO
	.align		4
.L_585:
        /*0038*/ 	.byte	0x04, 0x17
        /*003a*/ 	.short	(.L_587 - .L_586)
.L_586:
        /*003c*/ 	.word	0x00000000
        /*0040*/ 	.short	0x0003
        /*0042*/ 	.short	0x0018
        /*0044*/ 	.byte	0x00, 0xf0, 0x05, 0x00


	//----- nvinfo : EIATTR_KPARAM_INFO
	.align		4
.L_587:
        /*0048*/ 	.byte	0x04, 0x17
        /*004a*/ 	.short	(.L_589 - .L_588)
.L_588:
        /*004c*/ 	.word	0x00000000
        /*0050*/ 	.short	0x0002
        /*0052*/ 	.short	0x0008
        /*0054*/ 	.byte	0x00, 0xf0, 0x41, 0x00


	//----- nvinfo : EIATTR_KPARAM_INFO
	.align		4
.L_589:
        /*0058*/ 	.byte	0x04, 0x17
        /*005a*/ 	.short	(.L_591 - .L_590)
.L_590:
        /*005c*/ 	.word	0x00000000
        /*0060*/ 	.short	0x0001
        /*0062*/ 	.short	0x0004
        /*0064*/ 	.byte	0x00, 0xf0, 0x05, 0x00


	//----- nvinfo : EIATTR_KPARAM_INFO
	.align		4
.L_591:
        /*0068*/ 	.byte	0x04, 0x17
        /*006a*/ 	.short	(.L_593 - .L_592)
.L_592:
        /*006c*/ 	.word	0x00000000
        /*0070*/ 	.short	0x0000
        /*0072*/ 	.short	0x0000
        /*0074*/ 	.byte	0x00, 0xf0, 0x11, 0x00


	//----- nvinfo : EIATTR_SPARSE_MMA_MASK
	.align		4
.L_593:
        /*0078*/ 	.byte	0x03, 0x50
        /*007a*/ 	.short	0x0000


	//----- nvinfo : EIATTR_MAXREG_COUNT
	.align		4
        /*007c*/ 	.byte	0x03, 0x1b
        /*007e*/ 	.short	0x00ff


	//----- nvinfo : EIATTR_MERCURY_ISA_VERSION
	.align		4
        /*0080*/ 	.byte	0x03, 0x5f
        /*0082*/ 	.short	0x0101


	//----- nvinfo : EIATTR_EXIT_INSTR_OFFSETS
	.align		4
        /*0084*/ 	.byte	0x04, 0x1c
        /*0086*/ 	.short	(.L_595 - .L_594)


	//   ....[0]....
.L_594:
        /*0088*/ 	.word	0x00000f10


	//   ....[1]....
        /*008c*/ 	.word	0x00000f60


	//----- nvinfo : EIATTR_MAX_THREADS
	.align		4
.L_595:
        /*0090*/ 	.byte	0x04, 0x05
        /*0092*/ 	.short	(.L_597 - .L_596)
.L_596:
        /*0094*/ 	.word	0x00000080
        /*0098*/ 	.word	0x00000001
        /*009c*/ 	.word	0x00000001


	//----- nvinfo : EIATTR_CRS_STACK_SIZE
	.align		4
.L_597:
        /*00a0*/ 	.byte	0x04, 0x1e
        /*00a2*/ 	.short	(.L_599 - .L_598)
.L_598:
        /*00a4*/ 	.word	0x00000000


	//----- nvinfo : EIATTR_CBANK_PARAM_SIZE
	.align		4
.L_599:
        /*00a8*/ 	.byte	0x03, 0x19
        /*00aa*/ 	.short	0x001c


	//----- nvinfo : EIATTR_PARAM_CBANK
	.align		4
        /*00ac*/ 	.byte	0x04, 0x0a
        /*00ae*/ 	.short	(.L_601 - .L_600)
	.align		4
.L_600:
        /*00b0*/ 	.word	index@(.nv.constant0._ZN2at6native27unrolled_elementwise_kernelIZZZNS0_17atanh_kernel_cudaERNS_18TensorIteratorBaseEENKUlvE0_clEvENKUlvE0_clEvEUlfE_St5arrayIPcLm2EELi4E23TrivialOffsetCalculatorILi1EjESB_NS0_6memory15LoadWithoutCastENSC_16StoreWithoutCastEEEviT_T0_T2_T3_T4_T5_)
        /*00b4*/ 	.short	0x0210
        /*00b6*/ 	.short	0x001c


	//----- nvinfo : EIATTR_SW_WAR
	.align		4
.L_601:
        /*00b8*/ 	.byte	0x04, 0x36
        /*00ba*/ 	.short	(.L_603 - .L_602)
.L_602:
        /*00bc*/ 	.word	0x00000008
.L_603:


//--------------------- .nv.info._ZN2at6native29vectorized_elementwise_kernelILi2EZZZNS0_17atanh_kernel_cudaERNS_18TensorIteratorBaseEENKUlvE0_clEvENKUlvE0_clEvEUlfE_St5arrayIPcLm2EEEEviT0_T1_ --------------------------
	.section	.nv.info._ZN2at6native29vectorized_elementwise_kernelILi2EZZZNS0_17atanh_kernel_cudaERNS_18TensorIteratorBaseEENKUlvE0_clEvENKUlvE0_clEvEUlfE_St5arrayIPcLm2EEEEviT0_T1_,"",@"SHT_CUDA_INFO"
	.sectionflags	@""
	.align	4


	//----- nvinfo : EIATTR_CUDA_API_VERSION
	.align		4
        /*0000*/ 	.byte	0x04, 0x37
        /*0002*/ 	.short	(.L_605 - .L_604)
.L_604:
        /*0004*/ 	.word	0x00000082


	//----- nvinfo : EIATTR_KPARAM_INFO
	.align		4
.L_605:
        /*0008*/ 	.byte	0x04, 0x17
        /*000a*/ 	.short	(.L_607 - .L_606)
.L_606:
        /*000c*/ 	.word	0x00000000
        /*0010*/ 	.short	0x0002
        /*0012*/ 	.short	0x0008
        /*0014*/ 	.byte	0x00, 0xf0, 0x41, 0x00


	//----- nvinfo : EIATTR_KPARAM_INFO
	.align		4
.L_607:
        /*0018*/ 	.byte	0x04, 0x17
        /*001a*/ 	.short	(.L_609 - .L_608)
.L_608:
        /*001c*/ 	.word	0x00000000
        /*0020*/ 	.short	0x0001
        /*0022*/ 	.short	0x0004
        /*0024*/ 	.byte	0x00, 0xf0, 0x05, 0x00


	//----- nvinfo : EIATTR_KPARAM_INFO
	.align		4
.L_609:
        /*0028*/ 	.byte	0x04, 0x17
        /*002a*/ 	.short	(.L_611 - .L_610)
.L_610:
        /*002c*/ 	.word	0x00000000
        /*0030*/ 	.short	0x0000
        /*0032*/ 	.short	0x0000
        /*0034*/ 	.byte	0x00, 0xf0, 0x11, 0x00


	//----- nvinfo : EIATTR_SPARSE_MMA_MASK
	.align		4
.L_611:
        /*0038*/ 	.byte	0x03, 0x50
        /*003a*/ 	.short	0x0000


	//----- nvinfo : EIATTR_MAXREG_COUNT
	.align		4
        /*003c*/ 	.byte	0x03, 0x1b
        /*003e*/ 	.short	0x00ff


	//----- nvinfo : EIATTR_MERCURY_ISA_VERSION
	.align		4
        /*0040*/ 	.byte	0x03, 0x5f
        /*0042*/ 	.short	0x0101


	//----- nvinfo : EIATTR_EXIT_INSTR_OFFSETS
	.align		4
        /*0044*/ 	.byte	0x04, 0x1c
        /*0046*/ 	.short	(.L_613 - .L_612)


	//   ....[0]....
.L_612:
        /*0048*/ 	.word	0x000014a0


	//   ....[1]....
        /*004c*/ 	.word	0x00003280


	//   ....[2]....
        /*0050*/ 	.word	0x000032d0


	//----- nvinfo : EIATTR_MAX_THREADS
	.align		4
.L_613:
        /*0054*/ 	.byte	0x04, 0x05
        /*0056*/ 	.short	(.L_615 - .L_614)
.L_614:
        /*0058*/ 	.word	0x00000080
        /*005c*/ 	.word	0x00000001
        /*0060*/ 	.word	0x00000001


	//----- nvinfo : EIATTR_CRS_STACK_SIZE
	.align		4
.L_615:
        /*0064*/ 	.byte	0x04, 0x1e
        /*0066*/ 	.short	(.L_617 - .L_616)
.L_616:
        /*0068*/ 	.word	0x00000000


	//----- nvinfo : EIATTR_CBANK_PARAM_SIZE
	.align		4
.L_617:
        /*006c*/ 	.byte	0x03, 0x19
        /*006e*/ 	.short	0x0018


	//----- nvinfo : EIATTR_PARAM_CBANK
	.align		4
        /*0070*/ 	.byte	0x04, 0x0a
        /*0072*/ 	.short	(.L_619 - .L_618)
	.align		4
.L_618:
        /*0074*/ 	.word	index@(.nv.constant0._ZN2at6native29vectorized_elementwise_kernelILi2EZZZNS0_17atanh_kernel_cudaERNS_18TensorIteratorBaseEENKUlvE0_clEvENKUlvE0_clEvEUlfE_St5arrayIPcLm2EEEEviT0_T1_)
        /*0078*/ 	.short	0x0210
        /*007a*/ 	.short	0x0018


	//----- nvinfo : EIATTR_SW_WAR
	.align		4
.L_619:
        /*007c*/ 	.byte	0x04, 0x36
        /*007e*/ 	.short	(.L_621 - .L_620)
.L_620:
        /*0080*/ 	.word	0x00000008
.L_621:


//--------------------- .nv.info._ZN2at6native29vectorized_elementwise_kernelILi4EZZZNS0_17atanh_kernel_cudaERNS_18TensorIteratorBaseEENKUlvE0_clEvENKUlvE0_clEvEUlfE_St5arrayIPcLm2EEEEviT0_T1_ --------------------------
	.section	.nv.info._ZN2at6native29vectorized_elementwise_kernelILi4EZZZNS0_17atanh_kernel_cudaERNS_18TensorIteratorBaseEENKUlvE0_clEvENKUlvE0_clEvEUlfE_St5arrayIPcLm2EEEEviT0_T1_,"",@"SHT_CUDA_INFO"
	.sectionflags	@""
	.align	4


	//----- nvinfo : EIATTR_CUDA_API_VERSION
	.align		4
        /*0000*/ 	.byte	0x04, 0x37
        /*0002*/ 	.short	(.L_623 - .L_622)
.L_622:
        /*0004*/ 	.word	0x00000082


	//----- nvinfo : EIATTR_KPARAM_INFO
	.align		4
.L_623:
        /*0008*/ 	.byte	0x04, 0x17
        /*000a*/ 	.short	(.L_625 - .L_624)
.L_624:
        /*000c*/ 	.word	0x00000000
        /*0010*/ 	.short	0x0002
        /*0012*/ 	.short	0x0008
        /*0014*/ 	.byte	0x00, 0xf0, 0x41, 0x00


	//----- nvinfo : EIATTR_KPARAM_INFO
	.align		4
.L_625:
        /*0018*/ 	.byte	0x04, 0x17
        /*001a*/ 	.short	(.L_627 - .L_626)
.L_626:
        /*001c*/ 	.word	0x00000000
        /*0020*/ 	.short	0x0001
        /*0022*/ 	.short	0x0004
        /*0024*/ 	.byte	0x00, 0xf0, 0x05, 0x00


	//----- nvinfo : EIATTR_KPARAM_INFO
	.align		4
.L_627:
        /*0028*/ 	.byte	0x04, 0x17
        /*002a*/ 	.short	(.L_629 - .L_628)
.L_628:
        /*002c*/ 	.word	0x00000000
        /*0030*/ 	.short	0x0000
        /*0032*/ 	.short	0x0000
        /*0034*/ 	.byte	0x00, 0xf0, 0x11, 0x00


	//----- nvinfo : EIATTR_SPARSE_MMA_MASK
	.align		4
.L_629:
        /*0038*/ 	.byte	0x03, 0x50
        /*003a*/ 	.short	0x0000


	//----- nvinfo : EIATTR_MAXREG_COUNT
	.align		4
        /*003c*/ 	.byte	0x03, 0x1b
        /*003e*/ 	.short	0x00ff


	//----- nvinfo : EIATTR_MERCURY_ISA_VERSION
	.align		4
        /*0040*/ 	.byte	0x03, 0x5f
        /*0042*/ 	.short	0x0101


	//----- nvinfo : EIATTR_EXIT_INSTR_OFFSETS
	.align		4
        /*0044*/ 	.byte	0x04, 0x1c
        /*0046*/ 	.short	(.L_631 - .L_630)


	//   ....[0]....
.L_630:
        /*0048*/ 	.word	0x00001460


	//   ....[1]....
        /*004c*/ 	.word	0x00003230


	//   ....[2]....
        /*0050*/ 	.word	0x00003280


	//----- nvinfo : EIATTR_MAX_THREADS
	.align		4
.L_631:
        /*0054*/ 	.byte	0x04, 0x05
        /*0056*/ 	.short	(.L_633 - .L_632)
.L_632:
        /*0058*/ 	.word	0x00000080
        /*005c*/ 	.word	0x00000001
        /*0060*/ 	.word	0x00000001


	//----- nvinfo : EIATTR_CRS_STACK_SIZE
	.align		4
.L_633:
        /*0064*/ 	.byte	0x04, 0x1e
        /*0066*/ 	.short	(.L_635 - .L_634)
.L_634:
        /*0068*/ 	.word	0x00000000


	//----- nvinfo : EIATTR_CBANK_PARAM_SIZE
	.align		4
.L_635:
        /*006c*/ 	.byte	0x03, 0x19
        /*006e*/ 	.short	0x0018


	//----- nvinfo : EIATTR_PARAM_CBANK
	.align		4
        /*0070*/ 	.byte	0x04, 0x0a
        /*0072*/ 	.short	(.L_637 - .L_636)
	.align		4
.L_636:
        /*0074*/ 	.word	index@(.nv.constant0._ZN2at6native29vectorized_elementwise_kernelILi4EZZZNS0_17atanh_kernel_cudaERNS_18TensorIteratorBaseEENKUlvE0_clEvENKUlvE0_clEvEUlfE_St5arrayIPcLm2EEEEviT0_T1_)
        /*0078*/ 	.short	0x0210
        /*007a*/ 	.short	0x0018


	//----- nvinfo : EIATTR_SW_WAR
	.align		4
.L_637:
        /*007c*/ 	.byte	0x04, 0x36
        /*007e*/ 	.short	(.L_639 - .L_638)
.L_638:
        /*0080*/ 	.word	0x00000008
.L_639:


//--------------------- .nv.info._ZN2at6native29vectorized_elementwise_kernelILi8EZZZNS0_17atanh_kernel_cudaERNS_18TensorIteratorBaseEENKUlvE0_clEvENKUlvE0_clEvEUlfE_St5arrayIPcLm2EEEEviT0_T1_ --------------------------
	.section	.nv.info._ZN2at6native29vectorized_elementwise_kernelILi8EZZZNS0_17atanh_kernel_cudaERNS_18TensorIteratorBaseEENKUlvE0_clEvENKUlvE0_clEvEUlfE_St5arrayIPcLm2EEEEviT0_T1_,"",@"SHT_CUDA_INFO"
	.sectionflags	@""
	.align	4


	//----- nvinfo : EIATTR_CUDA_API_VERSION
	.align		4
        /*0000*/ 	.byte	0x04, 0x37
        /*0002*/ 	.short	(.L_641 - .L_640)
.L_640:
        /*0004*/ 	.word	0x00000082


	//----- nvinfo : EIATTR_KPARAM_INFO
	.align		4
.L_641:
        /*0008*/ 	.byte	0x04, 0x17
        /*000a*/ 	.short	(.L_643 - .L_642)
.L_642:
        /*000c*/ 	.word	0x00000000
        /*0010*/ 	.short	0x0002
        /*0012*/ 	.short	0x0008
        /*0014*/ 	.byte	0x00, 0xf0, 0x41, 0x00


	//----- nvinfo : EIATTR_KPARAM_INFO
	.align		4
.L_643:
        /*0018*/ 	.byte	0x04, 0x17
        /*001a*/ 	.short	(.L_645 - .L_644)
.L_644:
        /*001c*/ 	.word	0x00000000
        /*0020*/ 	.short	0x0001
        /*0022*/ 	.short	0x0004
        /*0024*/ 	.byte	0x00, 0xf0, 0x05, 0x00


	//----- nvinfo : EIATTR_KPARAM_INFO
	.align		4
.L_645:
        /*0028*/ 	.byte	0x04, 0x17
        /*002a*/ 	.short	(.L_647 - .L_646)
.L_646:
        /*002c*/ 	.word	0x00000000
        /*0030*/ 	.short	0x0000
        /*0032*/ 	.short	0x0000
        /*0034*/ 	.byte	0x00, 0xf0, 0x11, 0x00


	//----- nvinfo : EIATTR_SPARSE_MMA_MASK
	.align		4
.L_647:
        /*0038*/ 	.byte	0x03, 0x50
        /*003a*/ 	.short	0x0000


	//----- nvinfo : EIATTR_MAXREG_COUNT
	.align		4
        /*003c*/ 	.byte	0x03, 0x1b
        /*003e*/ 	.short	0x00ff


	//----- nvinfo : EIATTR_MERCURY_ISA_VERSION
	.align		4
        /*0040*/ 	.byte	0x03, 0x5f
        /*0042*/ 	.short	0x0101


	//----- nvinfo : EIATTR_EXIT_INSTR_OFFSETS
	.align		4
        /*0044*/ 	.byte	0x04, 0x1c
        /*0046*/ 	.short	(.L_649 - .L_648)


	//   ....[0]....
.L_648:
        /*0048*/ 	.word	0x00001460


	//   ....[1]....
        /*004c*/ 	.word	0x00003230


	//   ....[2]....
        /*0050*/ 	.word	0x00003280


	//----- nvinfo : EIATTR_MAX_THREADS
	.align		4
.L_649:
        /*0054*/ 	.byte	0x04, 0x05
        /*0056*/ 	.short	(.L_651 - .L_650)
.L_650:
        /*0058*/ 	.word	0x00000080
        /*005c*/ 	.word	0x00000001
        /*0060*/ 	.word	0x00000001


	//----- nvinfo : EIATTR_CRS_STACK_SIZE
	.align		4
.L_651:
        /*0064*/ 	.byte	0x04, 0x1e
        /*0066*/ 	.short	(.L_653 - .L_652)
.L_652:
        /*0068*/ 	.word	0x00000000


	//----- nvinfo : EIATTR_CBANK_PARAM_SIZE
	.align		4
.L_653:
        /*006c*/ 	.byte	0x03, 0x19
        /*006e*/ 	.short	0x0018


	//----- nvinfo : EIATTR_PARAM_CBANK
	.align		4
        /*0070*/ 	.byte	0x04, 0x0a
        /*0072*/ 	.short	(.L_655 - .L_654)
	.align		4
.L_654:
        /*0074*/ 	.word	index@(.nv.constant0._ZN2at6native29vectorized_elementwise_kernelILi8EZZZNS0_17atanh_kernel_cudaERNS_18TensorIteratorBaseEENKUlvE0_clEvENKUlvE0_clEvEUlfE_St5arrayIPcLm2EEEEviT0_T1_)
        /*0078*/ 	.short	0x0210
        /*007a*/ 	.short	0x0018


	//----- nvinfo : EIATTR_SW_WAR
	.align		4
.L_655:
        /*007c*/ 	.byte	0x04, 0x36
        /*007e*/ 	.short	(.L_657 - .L_656)
.L_656:
        /*0080*/ 	.word	0x00000008
.L_657:


//--------------------- .nv.info._ZN2at6native18elementwise_kernelILi128ELi4EZNS0_15gpu_kernel_implIZZZNS0_17atanh_kernel_cudaERNS_18TensorIteratorBaseEENKUlvE0_clEvENKUlvE_clEvEUldE_EEvS4_RKT_EUliE_EEviT1_ --------------------------
	.section	.nv.info._ZN2at6native18elementwise_kernelILi128ELi4EZNS0_15gpu_kernel_implIZZZNS0_17atanh_kernel_cudaERNS_18TensorIteratorBaseEENKUlvE0_clEvENKUlvE_clEvEUldE_EEvS4_RKT_EUliE_EEviT1_,"",@"SHT_CUDA_INFO"
	.sectionflags	@""
	.align	4


	//----- nvinfo : EIATTR_CUDA_API_VERSION
	.align		4
        /*0000*/ 	.byte	0x04, 0x37
        /*0002*/ 	.short	(.L_659 - .L_658)
.L_658:
        /*0004*/ 	.word	0x00000082


	//----- nvinfo : EIATTR_KPARAM_INFO
	.align		4
.L_659:
        /*0008*/ 	.byte	0x04, 0x17
        /*000a*/ 	.short	(.L_661 - .L_660)
.L_660:
        /*000c*/ 	.word	0x00000000
        /*0010*/ 	.short	0x0001
        /*0012*/ 	.short	0x0008
        /*0014*/ 	.byte	0x00, 0xf0, 0x61, 0x08


	//----- nvinfo : EIATTR_KPARAM_INFO
	.align		4
.L_661:
        /*0018*/ 	.byte	0x04, 0x17
        /*001a*/ 	.short	(.L_663 - .L_662)
.L_662:
        /*001c*/ 	.word	0x00000000
        /*0020*/ 	.short	0x0000
        /*0022*/ 	.short	0x0000
        /*0024*/ 	.byte	0x00, 0xf0, 0x11, 0x00


	//----- nvinfo : EIATTR_SPARSE_MMA_MASK
	.align		4
.L_663:
        /*0028*/ 	.byte	0x03, 0x50
        /*002a*/ 	.short	0x0000


	//----- nvinfo : EIATTR_MAXREG_COUNT
	.align		4
        /*002c*/ 	.byte	0x03, 0x1b
        /*002e*/ 	.short	0x0080


	//----- nvinfo : EIATTR_EXTERNS
	.align		4
        /*0030*/ 	.byte	0x04, 0x0f
        /*0032*/ 	.short	(.L_665 - .L_664)


	//   ....[0]....
	.align		4
.L_664:
        /*0034*/ 	.word	index@(__assertfail)


	//----- nvinfo : EIATTR_MERCURY_ISA_VERSION
	.align		4
.L_665:
        /*0038*/ 	.byte	0x03, 0x5f
        /*003a*/ 	.short	0x0101


	//----- nvinfo : EIATTR_SYSCALL_OFFSETS
	.align		4
        /*003c*/ 	.byte	0x04, 0x46
        /*003e*/ 	.short	(.L_667 - .L_666)


	//   ....[0]....
.L_666:
        /*0040*/ 	.word	0x00002260


	//   ....[1]....
        /*0044*/ 	.word	0x00003de0


	//   ....[2]....
        /*0048*/ 	.word	0x00006070


	//   ....[3]....
        /*004c*/ 	.word	0x00007c20


	//   ....[4]....
        /*0050*/ 	.word	0x00009ea0


	//   ....[5]....
        /*0054*/ 	.word	0x0000ba50


	//   ....[6]....
        /*0058*/ 	.word	0x0000dcc0


	//   ....[7]....
        /*005c*/ 	.word	0x0000f870


	//----- nvinfo : EIATTR_EXIT_INSTR_OFFSETS
	.align		4
.L_667:
        /*0060*/ 	.byte	0x04, 0x1c
        /*0062*/ 	.short	(.L_669 - .L_668)


	//   ....[0]....
.L_668:
        /*0064*/ 	.word	0x0000bb00


	//   ....[1]....
        /*0068*/ 	.word	0x0000e8b0


	//   ....[2]....
        /*006c*/ 	.word	0x0000e8f0


	//   ....[3]....
        /*0070*/ 	.word	0x0000e980


	//   ....[4]....
        /*0074*/ 	.word	0x0000e9b0


	//   ....[5]....
        /*0078*/ 	.word	0x0000e9e0


	//   ....[6]....
        /*007c*/ 	.word	0x0000eab0


	//   ....[7]....
        /*0080*/ 	.word	0x0000eb30


	//   ....[8]....
        /*0084*/ 	.word	0x0000ec10


	//   ....[9]....
        /*0088*/ 	.word	0x0000eca0


	//   ....[10]....
        /*008c*/ 	.word	0x0000ecc0


	//   ....[11]....
        /*0090*/ 	.word	0x0000ed80


	//   ....[12]....
        /*0094*/ 	.word	0x0000edb0


	//   ....[13]....
        /*0098*/ 	.word	0x0000ef80


	//   ....[14]....
        /*009c*/ 	.word	0x0000f120


	//   ....[15]....
        /*00a0*/ 	.word	0x0000f1a0


	//   ....[16]....
        /*00a4*/ 	.word	0x0000f250


	//   ....[17]....
        /*00a8*/ 	.word	0x0000f410


	//   ....[18]....
        /*00ac*/ 	.word	0x0000f5d0


	//   ....[19]....
        /*00b0*/ 	.word	0x0000f770


	//   ....[20]....
        /*00b4*/ 	.word	0x0000f880


	//   ....[21]....
        /*00b8*/ 	.word	0x0000f8b0


	//   ....[22]....
        /*00bc*/ 	.word	0x0000f8e0


	//----- nvinfo : EIATTR_MAX_THREADS
	.align		4
.L_669:
        /*00c0*/ 	.byte	0x04, 0x05
        /*00c2*/ 	.short	(.L_671 - .L_670)
.L_670:
        /*00c4*/ 	.word	0x00000080
        /*00c8*/ 	.word	0x00000001
        /*00cc*/ 	.word	0x00000001


	//----- nvinfo : EIATTR_CRS_STACK_SIZE
	.align		4
.L_671:
        /*00d0*/ 	.byte	0x04, 0x1e
        /*00d2*/ 	.short	(.L_673 - .L_672)
.L_672:
        /*00d4*/ 	.word	0x00000000


	//----- nvinfo : EIATTR_CBANK_PARAM_SIZE
	.align		4
.L_673:
        /*00d8*/ 	.byte	0x03, 0x19
        /*00da*/ 	.short	0x0220


	//----- nvinfo : EIATTR_PARAM_CBANK
	.align		4
        /*00dc*/ 	.byte	0x04, 0x0a
        /*00de*/ 	.short	(.L_675 - .L_674)
	.align		4
.L_674:
        /*00e0*/ 	.word	index@(.nv.constant0._ZN2at6native18elementwise_kernelILi128ELi4EZNS0_15gpu_kernel_implIZZZNS0_17atanh_kernel_cudaERNS_18TensorIteratorBaseEENKUlvE0_clEvENKUlvE_clEvEUldE_EEvS4_RKT_EUliE_EEviT1_)
        /*00e4*/ 	.short	0x0210
        /*00e6*/ 	.short	0x0220


	//----- nvinfo : EIATTR_SW_WAR
	.align		4
.L_675:
        /*00e8*/ 	.byte	0x04, 0x36
        /*00ea*/ 	.short	(.L_677 - .L_676)
.L_676:
        /*00ec*/ 	.word	0x00000008
.L_677:


//--------------------- .nv.info._ZN2at6native27unrolled_elementwise_kernelIZZZNS0_17atanh_kernel_cudaERNS_18TensorIteratorBaseEENKUlvE0_clEvENKUlvE_clEvEUldE_St5arrayIPcLm2EELi4E23TrivialOffsetCalculatorILi1EjESB_NS0_6memory12LoadWithCastILi1EEENSC_13StoreWithCastILi1EEEEEviT_T0_T2_T3_T4_T5_ --------------------------
	.section	.nv.info._ZN2at6native27unrolled_elementwise_kernelIZZZNS0_17atanh_kernel_cudaERNS_18TensorIteratorBaseEENKUlvE0_clEvENKUlvE_clEvEUldE_St5arrayIPcLm2EELi4E23TrivialOffsetCalculatorILi1EjESB_NS0_6memory12LoadWithCastILi1EEENSC_13StoreWithCastILi1EEEEEviT_T0_T2_T3_T4_T5_,"",@"SHT_CUDA_INFO"
	.sectionflags	@""
	.align	4


	//----- nvinfo : EIATTR_CUDA_API_VERSION
	.align		4
        /*0000*/ 	.byte	0x04, 0x37
        /*0002*/ 	.short	(.L_679 - .L_678)
.L_678:
        /*0004*/ 	.word	0x00000082


	//----- nvinfo : EIATTR_KPARAM_INFO
	.align		4
.L_679:
        /*0008*/ 	.byte	0x04, 0x17
        /*000a*/ 	.short	(.L_681 - .L_680)
.L_680:
        /*000c*/ 	.word	0x00000000
        /*0010*/ 	.short	0x0006
        /*0012*/ 	.short	0x0024
        /*0014*/ 	.byte	0x00, 0xf0, 0x21, 0x00


	//----- nvinfo : EIATTR_KPARAM_INFO
	.align		4
.L_681:
        /*0018*/ 	.byte	0x04, 0x17
        /*001a*/ 	.short	(.L_683 - .L_682)
.L_682:
        /*001c*/ 	.word	0x00000000
        /*0020*/ 	.short	0x0005
        /*0022*/ 	.short	0x001c
        /*0024*/ 	.byte	0x00, 0xf0, 0x21, 0x00


	//----- nvinfo : EIATTR_KPARAM_INFO
	.align		4
.L_683:
        /*0028*/ 	.byte	0x04, 0x17
        /*002a*/ 	.short	(.L_685 - .L_684)
.L_684:
        /*002c*/ 	.word	0x00000000
        /*0030*/ 	.short	0x0004
        /*0032*/ 	.short	0x0019
        /*0034*/ 	.byte	0x00, 0xf0, 0x05, 0x00


	//----- nvinfo : EIATTR_KPARAM_INFO
	.align		4
.L_685:
        /*0038*/ 	.byte	0x04, 0x17
        /*003a*/ 	.short	(.L_687 - .L_686)
.L_686:
        /*003c*/ 	.word	0x00000000
        /*0040*/ 	.short	0x0003
        /*0042*/ 	.short	0x0018
        /*0044*/ 	.byte	0x00, 0xf0, 0x05, 0x00


	//----- nvinfo : EIATTR_KPARAM_INFO
	.align		4
.L_687:
        /*0048*/ 	.byte	0x04, 0x17
        /*004a*/ 	.short	(.L_689 - .L_688)
.L_688:
        /*004c*/ 	.word	0x00000000
        /*0050*/ 	.short	0x0002
        /*0052*/ 	.short	0x0008
        /*0054*/ 	.byte	0x00, 0xf0, 0x41, 0x00


	//----- nvinfo : EIATTR_KPARAM_INFO
	.align		4
.L_689:
        /*0058*/ 	.byte	0x04, 0x17
        /*005a*/ 	.short	(.L_691 - .L_690)
.L_690:
        /*005c*/ 	.word	0x00000000
        /*0060*/ 	.short	0x0001
        /*0062*/ 	.short	0x0004
        /*0064*/ 	.byte	0x00, 0xf0, 0x05, 0x00


	//----- nvinfo : EIATTR_KPARAM_INFO
	.align		4
.L_691:
        /*0068*/ 	.byte	0x04, 0x17
        /*006a*/ 	.short	(.L_693 - .L_692)
.L_692:
        /*006c*/ 	.word	0x00000000
        /*0070*/ 	.short	0x0000
        /*0072*/ 	.short	0x0000
        /*0074*/ 	.byte	0x00, 0xf0, 0x11, 0x00


	//----- nvinfo : EIATTR_SPARSE_MMA_MASK
	.align		4
.L_693:
        /*0078*/ 	.byte	0x03, 0x50
        /*007a*/ 	.short	0x0000


	//----- nvinfo : EIATTR_MAXREG_COUNT
	.align		4
        /*007c*/ 	.byte	0x03, 0x1b
        /*007e*/ 	.short	0x00ff


	//----- nvinfo : EIATTR_EXTERNS
	.align		4
        /*0080*/ 	.byte	0x04, 0x0f
        /*0082*/ 	.short	(.L_695 - .L_694)


	//   ....[0]....
	.align		4
.L_694:
        /*0084*/ 	.word	index@(__assertfail)


	//----- nvinfo : EIATTR_MERCURY_ISA_VERSION
	.align		4
.L_695:
        /*0088*/ 	.byte	0x03, 0x5f
        /*008a*/ 	.short	0x0101


	//----- nvinfo : EIATTR_SYSCALL_OFFSETS
	.align		4
        /*008c*/ 	.byte	0x04, 0x46
        /*008e*/ 	.short	(.L_697 - .L_696)


	//   ....[0]....
.L_696:
        /*0090*/ 	.word	0x00000f80


	//   ....[1]....
        /*0094*/ 	.word	0x00001f20


	//   ....[2]....
        /*0098*/ 	.word	0x00002ed0


	//   ....[3]....
        /*009c*/ 	.word	0x00003e50


	//   ....[4]....
        /*00a0*/ 	.word	0x00007c10


	//   ....[5]....
        /*00a4*/ 	.word	0x00008dd0


	//   ....[6]....
        /*00a8*/ 	.word	0x00009f50


	//   ....[7]....
        /*00ac*/ 	.word	0x0000b0f0


	//----- nvinfo : EIATTR_EXIT_INSTR_OFFSETS
	.align		4
.L_697:
        /*00b0*/ 	.byte	0x04, 0x1c
        /*00b2*/ 	.short	(.L_699 - .L_698)


	//   ....[0]....
.L_698:
        /*00b4*/ 	.word	0x00009ff0


	//   ....[1]....
        /*00b8*/ 	.word	0x0000a130


	//   ....[2]....
        /*00bc*/ 	.word	0x0000a170


	//   ....[3]....
        /*00c0*/ 	.word	0x0000a200


	//   ....[4]....
        /*00c4*/ 	.word	0x0000a230


	//   ....[5]....
        /*00c8*/ 	.word	0x0000a260


	//   ....[6]....
        /*00cc*/ 	.word	0x0000a330


	//   ....[7]....
        /*00d0*/ 	.word	0x0000a3b0


	//   ....[8]....
        /*00d4*/ 	.word	0x0000a490


	//   ....[9]....
        /*00d8*/ 	.word	0x0000a520


	//   ....[10]....
        /*00dc*/ 	.word	0x0000a540


	//   ....[11]....
        /*00e0*/ 	.word	0x0000a600


	//   ....[12]....
        /*00e4*/ 	.word	0x0000a630


	//   ....[13]....
        /*00e8*/ 	.word	0x0000a800


	//   ....[14]....
        /*00ec*/ 	.word	0x0000a9a0


	//   ....[15]....
        /*00f0*/ 	.word	0x0000aa20


	//   ....[16]....
        /*00f4*/ 	.word	0x0000aad0


	//   ....[17]....
        /*00f8*/ 	.word	0x0000ac90


	//   ....[18]....
        /*00fc*/ 	.word	0x0000ae50


	//   ....[19]....
        /*0100*/ 	.word	0x0000aff0


	//   ....[20]....
        /*0104*/ 	.word	0x0000b100


	//   ....[21]....
        /*0108*/ 	.word	0x0000b130


	//   ....[22]....
        /*010c*/ 	.word	0x0000b160


	//----- nvinfo : EIATTR_MAX_THREADS
	.align		4
.L_699:
        /*0110*/ 	.byte	0x04, 0x05
        /*0112*/ 	.short	(.L_701 - .L_700)
.L_700:
        /*0114*/ 	.word	0x00000080
        /*0118*/ 	.word	0x00000001
        /*011c*/ 	.word	0x00000001


	//----- nvinfo : EIATTR_CRS_STACK_SIZE
	.align		4
.L_701:
        /*0120*/ 	.byte	0x04, 0x1e
        /*0122*/ 	.short	(.L_703 - .L_702)
.L_702:
        /*0124*/ 	.word	0x00000000


	//----- nvinfo : EIATTR_CBANK_PARAM_SIZE
	.align		4
.L_703:
        /*0128*/ 	.byte	0x03, 0x19
        /*012a*/ 	.short	0x002c


	//----- nvinfo : EIATTR_PARAM_CBANK
	.align		4
        /*012c*/ 	.byte	0x04, 0x0a
        /*012e*/ 	.short	(.L_705 - .L_704)
	.align		4
.L_704:
        /*0130*/ 	.word	index@(.nv.constant0._ZN2at6native27unrolled_elementwise_kernelIZZZNS0_17atanh_kernel_cudaERNS_18TensorIteratorBaseEENKUlvE0_clEvENKUlvE_clEvEUldE_St5arrayIPcLm2EELi4E23TrivialOffsetCalculatorILi1EjESB_NS0_6memory12LoadWithCastILi1EEENSC_13StoreWithCastILi1EEEEEviT_T0_T2_T3_T4_T5_)
        /*0134*/ 	.short	0x0210
        /*0136*/ 	.short	0x002c


	//----- nvinfo : EIATTR_SW_WAR
	.align		4
.L_705:
        /*0138*/ 	.byte	0x04, 0x36
        /*013a*/ 	.short	(.L_707 - .L_706)
.L_706:
        /*013c*/ 	.word	0x00000008
.L_707:


//--------------------- .nv.info._ZN2at6native18elementwise_kernelILi128ELi2EZNS0_22gpu_kernel_impl_nocastIZZZNS0_17atanh_kernel_cudaERNS_18TensorIteratorBaseEENKUlvE0_clEvENKUlvE_clEvEUldE_EEvS4_RKT_EUliE_EEviT1_ --------------------------
	.section	.nv.info._ZN2at6native18elementwise_kernelILi128ELi2EZNS0_22gpu_kernel_impl_nocastIZZZNS0_17atanh_kernel_cudaERNS_18TensorIteratorBaseEENKUlvE0_clEvENKUlvE_clEvEUldE_EEvS4_RKT_EUliE_EEviT1_,"",@"SHT_CUDA_INFO"
	.sectionflags	@""
	.align	4


	//----- nvinfo : EIATTR_CUDA_API_VERSION
	.align		4
        /*0000*/ 	.byte	0x04, 0x37
        /*0002*/ 	.short	(.L_709 - .L_708)
.L_708:
        /*0004*/ 	.word	0x00000082


	//----- nvinfo : EIATTR_KPARAM_INFO
	.align		4
.L_709:
        /*0008*/ 	.byte	0x04, 0x17
        /*000a*/ 	.short	(.L_711 - .L_710)
.L_710:
        /*000c*/ 	.word	0x00000000
        /*0010*/ 	.short	0x0001
        /*0012*/ 	.short	0x0008
        /*0014*/ 	.byte	0x00, 0xf0, 0x61, 0x08


	//----- nvinfo : EIATTR_KPARAM_INFO
	.align		4
.L_711:
        /*0018*/ 	.byte	0x04, 0x17
        /*001a*/ 	.short	(.L_713 - .L_712)
.L_712:
        /*001c*/ 	.word	0x00000000
        /*0020*/ 	.short	0x0000
        /*0022*/ 	.short	0x0000
        /*0024*/ 	.byte	0x00, 0xf0, 0x11, 0x00


	//----- nvinfo : EIATTR_SPARSE_MMA_MASK
	.align		4
.L_713:
        /*0028*/ 	.byte	0x03, 0x50
        /*002a*/ 	.short	0x0000


	//----- nvinfo : EIATTR_MAXREG_COUNT
	.align		4
        /*002c*/ 	.byte	0x03, 0x1b
        /*002e*/ 	.short	0x0080


	//----- nvinfo : EIATTR_MERCURY_ISA_VERSION
	.align		4
        /*0030*/ 	.byte	0x03, 0x5f
        /*0032*/ 	.short	0x0101


	//----- nvinfo : EIATTR_EXIT_INSTR_OFFSETS
	.align		4
        /*0034*/ 	.byte	0x04, 0x1c
        /*0036*/ 	.short	(.L_715 - .L_714)


	//   ....[0]....
.L_714:
        /*0038*/ 	.word	0x00001e70


	//   ....[1]....
        /*003c*/ 	.word	0x00003c10


	//----- nvinfo : EIATTR_MAX_THREADS
	.align		4
.L_715:
        /*0040*/ 	.byte	0x04, 0x05
        /*0042*/ 	.short	(.L_717 - .L_716)
.L_716:
        /*0044*/ 	.word	0x00000080
        /*0048*/ 	.word	0x00000001
        /*004c*/ 	.word	0x00000001


	//----- nvinfo : EIATTR_CRS_STACK_SIZE
	.align		4
.L_717:
        /*0050*/ 	.byte	0x04, 0x1e
        /*0052*/ 	.short	(.L_719 - .L_718)
.L_718:
        /*0054*/ 	.word	0x00000000


	//----- nvinfo : EIATTR_CBANK_PARAM_SIZE
	.align		4
.L_719:
        /*0058*/ 	.byte	0x03, 0x19
        /*005a*/ 	.short	0x0220


	//----- nvinfo : EIATTR_PARAM_CBANK
	.align		4
        /*005c*/ 	.byte	0x04, 0x0a
        /*005e*/ 	.short	(.L_721 - .L_720)
	.align		4
.L_720:
        /*0060*/ 	.word	index@(.nv.constant0._ZN2at6native18elementwise_kernelILi128ELi2EZNS0_22gpu_kernel_impl_nocastIZZZNS0_17atanh_kernel_cudaERNS_18TensorIteratorBaseEENKUlvE0_clEvENKUlvE_clEvEUldE_EEvS4_RKT_EUliE_EEviT1_)
        /*0064*/ 	.short	0x0210
        /*0066*/ 	.short	0x0220


	//----- nvinfo : EIATTR_SW_WAR
	.align		4
.L_721:
        /*0068*/ 	.byte	0x04, 0x36
        /*006a*/ 	.short	(.L_723 - .L_722)
.L_722:
        /*006c*/ 	.word	0x00000008
.L_723:


//--------------------- .nv.info._ZN2at6native27unrolled_elementwise_kernelIZZZNS0_17atanh_kernel_cudaERNS_18TensorIteratorBaseEENKUlvE0_clEvENKUlvE_clEvEUldE_St5arrayIPcLm2EELi4E23TrivialOffsetCalculatorILi1EjESB_NS0_6memory15LoadWithoutCastENSC_16StoreWithoutCastEEEviT_T0_T2_T3_T4_T5_ --------------------------
	.section	.nv.info._ZN2at6native27unrolled_elementwise_kernelIZZZNS0_17atanh_kernel_cudaERNS_18TensorIteratorBaseEENKUlvE0_clEvENKUlvE_clEvEUldE_St5arrayIPcLm2EELi4E23TrivialOffsetCalculatorILi1EjESB_NS0_6memory15LoadWithoutCastENSC_16StoreWithoutCastEEEviT_T0_T2_T3_T4_T5_,"",@"SHT_CUDA_INFO"
	.sectionflags	@""
	.align	4


	//----- nvinfo : EIATTR_CUDA_API_VERSION
	.align		4
        /*0000*/ 	.byte	0x04, 0x37
        /*0002*/ 	.short	(.L_725 - .L_724)
.L_724:
        /*0004*/ 	.word	0x00000082


	//----- nvinfo : EIATTR_KPARAM_INFO
	.align		4
.L_725:
        /*0008*/ 	.byte	0x04, 0x17
        /*000a*/ 	.short	(.L_727 - .L_726)
.L_726:
        /*000c*/ 	.word	0x00000000
        /*0010*/ 	.short	0x0006
        /*0012*/ 	.short	0x001b
        /*0014*/ 	.byte	0x00, 0xf0, 0x05, 0x00


	//----- nvinfo : EIATTR_KPARAM_INFO
	.align		4
.L_727:
        /*0018*/ 	.byte	0x04, 0x17
        /*001a*/ 	.short	(.L_729 - .L_728)
.L_728:
        /*001c*/ 	.word	0x00000000
        /*0020*/ 	.short	0x0005
        /*0022*/ 	.short	0x001a
        /*0024*/ 	.byte	0x00, 0xf0, 0x05, 0x00


	//----- nvinfo : EIATTR_KPARAM_INFO
	.align		4
.L_729:
        /*0028*/ 	.byte	0x04, 0x17
        /*002a*/ 	.short	(.L_731 - .L_730)
.L_730:
        /*002c*/ 	.word	0x00000000
        /*0030*/ 	.short	0x0004
        /*0032*/ 	.short	0x0019
        /*0034*/ 	.byte	0x00, 0xf0, 0x05, 0x00


	//----- nvinfo : EIATTR_KPARAM_INFO
	.align		4
.L_731:
        /*0038*/ 	.byte	0x04, 0x17
        /*003a*/ 	.short	(.L_733 - .L_732)
.L_732:
        /*003c*/ 	.word	0x00000000
        /*0040*/ 	.short	0x0003
        /*0042*/ 	.short	0x0018
        /*0044*/ 	.byte	0x00, 0xf0, 0x05, 0x00


	//----- nvinfo : EIATTR_KPARAM_INFO
	.align		4
.L_733:
        /*0048*/ 	.byte	0x04, 0x17
        /*004a*/ 	.short	(.L_735 - .L_734)
.L_734:
        /*004c*/ 	.word	0x00000000
        /*0050*/ 	.short	0x0002
        /*0052*/ 	.short	0x0008
        /*0054*/ 	.byte	0x00, 0xf0, 0x41, 0x00


	//----- nvinfo : EIATTR_KPARAM_INFO
	.align		4
.L_735:
        /*0058*/ 	.byte	0x04, 0x17
        /*005a*/ 	.short	(.L_737 - .L_736)
.L_736:
        /*005c*/ 	.word	0x00000000
        /*0060*/ 	.short	0x0001
        /*0062*/ 	.short	0x0004
        /*0064*/ 	.byte	0x00, 0xf0, 0x05, 0x00


	//----- nvinfo : EIATTR_KPARAM_INFO
	.align		4
.L_737:
        /*0068*/ 	.byte	0x04, 0x17
        /*006a*/ 	.short	(.L_739 - .L_738)
.L_738:
        /*006c*/ 	.word	0x00000000
        /*0070*/ 	.short	0x0000
        /*0072*/ 	.short	0x0000
        /*0074*/ 	.byte	0x00, 0xf0, 0x11, 0x00


	//----- nvinfo : EIATTR_SPARSE_MMA_MASK
	.align		4
.L_739:
        /*0078*/ 	.byte	0x03, 0x50
        /*007a*/ 	.short	0x0000


	//----- nvinfo : EIATTR_MAXREG_COUNT
	.align		4
        /*007c*/ 	.byte	0x03, 0x1b
        /*007e*/ 	.short	0x00ff


	//----- nvinfo : EIATTR_MERCURY_ISA_VERSION
	.align		4
        /*0080*/ 	.byte	0x03, 0x5f
        /*0082*/ 	.short	0x0101


	//----- nvinfo : EIATTR_EXIT_INSTR_OFFSETS
	.align		4
        /*0084*/ 	.byte	0x04, 0x1c
        /*0086*/ 	.short	(.L_741 - .L_740)


	//   ....[0]....
.L_740:
        /*0088*/ 	.word	0x00002db0


	//   ....[1]....
        /*008c*/ 	.word	0x00002e00


	//----- nvinfo : EIATTR_MAX_THREADS
	.align		4
.L_741:
        /*0090*/ 	.byte	0x04, 0x05
        /*0092*/ 	.short	(.L_743 - .L_742)
.L_742:
        /*0094*/ 	.word	0x00000080
        /*0098*/ 	.word	0x00000001
        /*009c*/ 	.word	0x00000001


	//----- nvinfo : EIATTR_CRS_STACK_SIZE
	.align		4
.L_743:
        /*00a0*/ 	.byte	0x04, 0x1e
        /*00a2*/ 	.short	(.L_745 - .L_744)
.L_744:
        /*00a4*/ 	.word	0x00000000


	//----- nvinfo : EIATTR_CBANK_PARAM_SIZE
	.align		4
.L_745:
        /*00a8*/ 	.byte	0x03, 0x19
        /*00aa*/ 	.short	0x001c


	//----- nvinfo : EIATTR_PARAM_CBANK
	.align		4
        /*00ac*/ 	.byte	0x04, 0x0a
        /*00ae*/ 	.short	(.L_747 - .L_746)
	.align		4
.L_746:
        /*00b0*/ 	.word	index@(.nv.constant0._ZN2at6native27unrolled_elementwise_kernelIZZZNS0_17atanh_kernel_cudaERNS_18TensorIteratorBaseEENKUlvE0_clEvENKUlvE_clEvEUldE_St5arrayIPcLm2EELi4E23TrivialOffsetCalculatorILi1EjESB_NS0_6memory15LoadWithoutCastENSC_16StoreWithoutCastEEEviT_T0_T2_T3_T4_T5_)
        /*00b4*/ 	.short	0x0210
        /*00b6*/ 	.short	0x001c


	//----- nvinfo : EIATTR_SW_WAR
	.align		4
.L_747:
        /*00b8*/ 	.byte	0x04, 0x36
        /*00ba*/ 	.short	(.L_749 - .L_748)
.L_748:
        /*00bc*/ 	.word	0x00000008
.L_749:


//--------------------- .nv.info._ZN2at6native29vectorized_elementwise_kernelILi2EZZZNS0_17atanh_kernel_cudaERNS_18TensorIteratorBaseEENKUlvE0_clEvENKUlvE_clEvEUldE_St5arrayIPcLm2EEEEviT0_T1_ --------------------------
	.section	.nv.info._ZN2at6native29vectorized_elementwise_kernelILi2EZZZNS0_17atanh_kernel_cudaERNS_18TensorIteratorBaseEENKUlvE0_clEvENKUlvE_clEvEUldE_St5arrayIPcLm2EEEEviT0_T1_,"",@"SHT_CUDA_INFO"
	.sectionflags	@""
	.align	4


	//----- nvinfo : EIATTR_CUDA_API_VERSION
	.align		4
        /*0000*/ 	.byte	0x04, 0x37
        /*0002*/ 	.short	(.L_751 - .L_750)
.L_750:
        /*0004*/ 	.word	0x00000082


	//----- nvinfo : EIATTR_KPARAM_INFO
	.align		4
.L_751:
        /*0008*/ 	.byte	0x04, 0x17
        /*000a*/ 	.short	(.L_753 - .L_752)
.L_752:
        /*000c*/ 	.word	0x00000000
        /*0010*/ 	.short	0x0002
        /*0012*/ 	.short	0x0008
        /*0014*/ 	.byte	0x00, 0xf0, 0x41, 0x00


	//----- nvinfo : EIATTR_KPARAM_INFO
	.align		4
.L_753:
        /*0018*/ 	.byte	0x04, 0x17
        /*001a*/ 	.short	(.L_755 - .L_754)
.L_754:
        /*001c*/ 	.word	0x00000000
        /*0020*/ 	.short	0x0001
        /*0022*/ 	.short	0x0004
        /*0024*/ 	.byte	0x00, 0xf0, 0x05, 0x00


	//----- nvinfo : EIATTR_KPARAM_INFO
	.align		4
.L_755:
        /*0028*/ 	.byte	0x04, 0x17
        /*002a*/ 	.short	(.L_757 - .L_756)
.L_756:
        /*002c*/ 	.word	0x00000000
        /*0030*/ 	.short	0x0000
        /*0032*/ 	.short	0x0000
        /*0034*/ 	.byte	0x00, 0xf0, 0x11, 0x00


	//----- nvinfo : EIATTR_SPARSE_MMA_MASK
	.align		4
.L_757:
        /*0038*/ 	.byte	0x03, 0x50
        /*003a*/ 	.short	0x0000


	//----- nvinfo : EIATTR_MAXREG_COUNT
	.align		4
        /*003c*/ 	.byte	0x03, 0x1b
        /*003e*/ 	.short	0x00ff


	//----- nvinfo : EIATTR_MERCURY_ISA_VERSION
	.align		4
        /*0040*/ 	.byte	0x03, 0x5f
        /*0042*/ 	.short	0x0101


	//----- nvinfo : EIATTR_EXIT_INSTR_OFFSETS
	.align		4
        /*0044*/ 	.byte	0x04, 0x1c
        /*0046*/ 	.short	(.L_759 - .L_758)


	//   ....[0]....
.L_758:
        /*0048*/ 	.word	0x00005370


	//   ....[1]....
        /*004c*/ 	.word	0x0000b140


	//   ....[2]....
        /*0050*/ 	.word	0x0000b190


	//----- nvinfo : EIATTR_MAX_THREADS
	.align		4
.L_759:
        /*0054*/ 	.byte	0x04, 0x05
        /*0056*/ 	.short	(.L_761 - .L_760)
.L_760:
        /*0058*/ 	.word	0x00000080
        /*005c*/ 	.word	0x00000001
        /*0060*/ 	.word	0x00000001


	//----- nvinfo : EIATTR_CRS_STACK_SIZE
	.align		4
.L_761:
        /*0064*/ 	.byte	0x04, 0x1e
        /*0066*/ 	.short	(.L_763 - .L_762)
.L_762:
        /*0068*/ 	.word	0x00000000


	//----- nvinfo : EIATTR_CBANK_PARAM_SIZE
	.align		4
.L_763:
        /*006c*/ 	.byte	0x03, 0x19
        /*006e*/ 	.short	0x0018


	//----- nvinfo : EIATTR_PARAM_CBANK
	.align		4
        /*0070*/ 	.byte	0x04, 0x0a
        /*0072*/ 	.short	(.L_765 - .L_764)
	.align		4
.L_764:
        /*0074*/ 	.word	index@(.nv.constant0._ZN2at6native29vectorized_elementwise_kernelILi2EZZZNS0_17atanh_kernel_cudaERNS_18TensorIteratorBaseEENKUlvE0_clEvENKUlvE_clEvEUldE_St5arrayIPcLm2EEEEviT0_T1_)
        /*0078*/ 	.short	0x0210
        /*007a*/ 	.short	0x0018


	//----- nvinfo : EIATTR_SW_WAR
	.align		4
.L_765:
        /*007c*/ 	.byte	0x04, 0x36
        /*007e*/ 	.short	(.L_767 - .L_766)
.L_766:
        /*0080*/ 	.word	0x00000008
.L_767:


//--------------------- .nv.info._ZN2at6native29vectorized_elementwise_kernelILi4EZZZNS0_17atanh_kernel_cudaERNS_18TensorIteratorBaseEENKUlvE0_clEvENKUlvE_clEvEUldE_St5arrayIPcLm2EEEEviT0_T1_ --------------------------
	.section	.nv.info._ZN2at6native29vectorized_elementwise_kernelILi4EZZZNS0_17atanh_kernel_cudaERNS_18TensorIteratorBaseEENKUlvE0_clEvENKUlvE_clEvEUldE_St5arrayIPcLm2EEEEviT0_T1_,"",@"SHT_CUDA_INFO"
	.sectionflags	@""
	.align	4


	//----- nvinfo : EIATTR_CUDA_API_VERSION
	.align		4
        /*0000*/ 	.byte	0x04, 0x37
        /*0002*/ 	.short	(.L_769 - .L_768)
.L_768:
        /*0004*/ 	.word	0x00000082


	//----- nvinfo : EIATTR_KPARAM_INFO
	.align		4
.L_769:
        /*0008*/ 	.byte	0x04, 0x17
        /*000a*/ 	.short	(.L_771 - .L_770)
.L_770:
        /*000c*/ 	.word	0x00000000
        /*0010*/ 	.short	0x0002
        /*0012*/ 	.short	0x0008
        /*0014*/ 	.byte	0x00, 0xf0, 0x41, 0x00


	//----- nvinfo : EIATTR_KPARAM_INFO
	.align		4
.L_771:
        /*0018*/ 	.byte	0x04, 0x17
        /*001a*/ 	.short	(.L_773 - .L_772)
.L_772:
        /*001c*/ 	.word	0x00000000
        /*0020*/ 	.short	0x0001
        /*0022*/ 	.short	0x0004
        /*0024*/ 	.byte	0x00, 0xf0, 0x05, 0x00


	//----- nvinfo : EIATTR_KPARAM_INFO
	.align		4
.L_773:
        /*0028*/ 	.byte	0x04, 0x17
        /*002a*/ 	.short	(.L_775 - .L_774)
.L_774:
        /*002c*/ 	.word	0x00000000
        /*0030*/ 	.short	0x0000
        /*0032*/ 	.short	0x0000
        /*0034*/ 	.byte	0x00, 0xf0, 0x11, 0x00


	//----- nvinfo : EIATTR_SPARSE_MMA_MASK
	.align		4
.L_775:
        /*0038*/ 	.byte	0x03, 0x50
        /*003a*/ 	.short	0x0000


	//----- nvinfo : EIATTR_MAXREG_COUNT
	.align		4
        /*003c*/ 	.byte	0x03, 0x1b
        /*003e*/ 	.short	0x00ff


	//----- nvinfo : EIATTR_MERCURY_ISA_VERSION
	.align		4
        /*0040*/ 	.byte	0x03, 0x5f
        /*0042*/ 	.short	0x0101


	//----- nvinfo : EIATTR_EXIT_INSTR_OFFSETS
	.align		4
        /*0044*/ 	.byte	0x04, 0x1c
        /*0046*/ 	.short	(.L_777 - .L_776)


	//   ....[0]....
.L_776:
        /*0048*/ 	.word	0x00005370


	//   ....[1]....
        /*004c*/ 	.word	0x0000b140


	//   ....[2]....
        /*0050*/ 	.word	0x0000b190


	//----- nvinfo : EIATTR_MAX_THREADS
	.align		4
.L_777:
        /*0054*/ 	.byte	0x04, 0x05
        /*0056*/ 	.short	(.L_779 - .L_778)
.L_778:
        /*0058*/ 	.word	0x00000080
        /*005c*/ 	.word	0x00000001
        /*0060*/ 	.word	0x00000001


	//----- nvinfo : EIATTR_CRS_STACK_SIZE
	.align		4
.L_779:
        /*0064*/ 	.byte	0x04, 0x1e
        /*0066*/ 	.short	(.L_781 - .L_780)
.L_780:
        /*0068*/ 	.word	0x00000000


	//----- nvinfo : EIATTR_CBANK_PARAM_SIZE
	.align		4
.L_781:
        /*006c*/ 	.byte	0x03, 0x19
        /*006e*/ 	.short	0x0018


	//----- nvinfo : EIATTR_PARAM_CBANK
	.align		4
        /*0070*/ 	.byte	0x04, 0x0a
        /*0072*/ 	.short	(.L_783 - .L_782)
	.align		4
.L_782:
        /*0074*/ 	.word	index@(.nv.constant0._ZN2at6native29vectorized_elementwise_kernelILi4EZZZNS0_17atanh_kernel_cudaERNS_18TensorIteratorBaseEENKUlvE0_clEvENKUlvE_clEvEUldE_St5arrayIPcLm2EEEEviT0_T1_)
        /*0078*/ 	.short	0x0210
        /*007a*/ 	.short	0x0018


	//----- nvinfo : EIATTR_SW_WAR
	.align		4
.L_783:
        /*007c*/ 	.byte	0x04, 0x36
        /*007e*/ 	.short	(.L_785 - .L_784)
.L_784:
        /*0080*/ 	.word	0x00000008
.L_785:


//--------------------- .nv.info._ZN2at6native29vectorized_elementwise_kernelILi8EZZZNS0_17atanh_kernel_cudaERNS_18TensorIteratorBaseEENKUlvE0_clEvENKUlvE_clEvEUldE_St5arrayIPcLm2EEEEviT0_T1_ --------------------------
	.section	.nv.info._ZN2at6native29vectorized_elementwise_kernelILi8EZZZNS0_17atanh_kernel_cudaERNS_18TensorIteratorBaseEENKUlvE0_clEvENKUlvE_clEvEUldE_St5arrayIPcLm2EEEEviT0_T1_,"",@"SHT_CUDA_INFO"
	.sectionflags	@""
	.align	4


	//----- nvinfo : EIATTR_CUDA_API_VERSION
	.align		4
        /*0000*/ 	.byte	0x04, 0x37
        /*0002*/ 	.short	(.L_787 - .L_786)
.L_786:
        /*0004*/ 	.word	0x00000082


	//----- nvinfo : EIATTR_KPARAM_INFO
	.align		4
.L_787:
        /*0008*/ 	.byte	0x04, 0x17
        /*000a*/ 	.short	(.L_789 - .L_788)
.L_788:
        /*000c*/ 	.word	0x00000000
        /*0010*/ 	.short	0x0002
        /*0012*/ 	.short	0x0008
        /*0014*/ 	.byte	0x00, 0xf0, 0x41, 0x00


	//----- nvinfo : EIATTR_KPARAM_INFO
	.align		4
.L_789:
        /*0018*/ 	.byte	0x04, 0x17
        /*001a*/ 	.short	(.L_791 - .L_790)
.L_790:
        /*001c*/ 	.word	0x00000000
        /*0020*/ 	.short	0x0001
        /*0022*/ 	.short	0x0004
        /*0024*/ 	.byte	0x00, 0xf0, 0x05, 0x00


	//----- nvinfo : EIATTR_KPARAM_INFO
	.align		4
.L_791:
        /*0028*/ 	.byte	0x04, 0x17
        /*002a*/ 	.short	(.L_793 - .L_792)
.L_792:
        /*002c*/ 	.word	0x00000000
        /*0030*/ 	.short	0x0000
        /*0032*/ 	.short	0x0000
        /*0034*/ 	.byte	0x00, 0xf0, 0x11, 0x00


	//----- nvinfo : EIATTR_SPARSE_MMA_MASK
	.align		4
.L_793:
        /*0038*/ 	.byte	0x03, 0x50
        /*003a*/ 	.short	0x0000


	//----- nvinfo : EIATTR_MAXREG_COUNT
	.align		4
        /*003c*/ 	.byte	0x03, 0x1b
        /*003e*/ 	.short	0x00ff


	//----- nvinfo : EIATTR_MERCURY_ISA_VERSION
	.align		4
        /*0040*/ 	.byte	0x03, 0x5f
        /*0042*/ 	.short	0x0101


	//----- nvinfo : EIATTR_EXIT_INSTR_OFFSETS
	.align		4
        /*0044*/ 	.byte	0x04, 0x1c
        /*0046*/ 	.short	(.L_795 - .L_794)


	//   ....[0]....
.L_794:
        /*0048*/ 	.word	0x00005370


	//   ....[1]....
        /*004c*/ 	.word	0x0000b140


	//   ....[2]....
        /*0050*/ 	.word	0x0000b190


	//----- nvinfo : EIATTR_MAX_THREADS
	.align		4
.L_795:
        /*0054*/ 	.byte	0x04, 0x05
        /*0056*/ 	.short	(.L_797 - .L_796)
.L_796:
        /*0058*/ 	.word	0x00000080
        /*005c*/ 	.word	0x00000001
        /*0060*/ 	.word	0x00000001


	//----- nvinfo : EIATTR_CRS_STACK_SIZE
	.align		4
.L_797:
        /*0064*/ 	.byte	0x04, 0x1e
        /*0066*/ 	.short	(.L_799 - .L_798)
.L_798:
        /*0068*/ 	.word	0x00000000


	//----- nvinfo : EIATTR_CBANK_PARAM_SIZE
	.align		4
.L_799:
        /*006c*/ 	.byte	0x03, 0x19
        /*006e*/ 	.short	0x0018


	//----- nvinfo : EIATTR_PARAM_CBANK
	.align		4
        /*0070*/ 	.byte	0x04, 0x0a
        /*0072*/ 	.short	(.L_801 - .L_800)
	.align		4
.L_800:
        /*0074*/ 	.word	index@(.nv.constant0._ZN2at6native29vectorized_elementwise_kernelILi8EZZZNS0_17atanh_kernel_cudaERNS_18TensorIteratorBaseEENKUlvE0_clEvENKUlvE_clEvEUldE_St5arrayIPcLm2EEEEviT0_T1_)
        /*0078*/ 	.short	0x0210
        /*007a*/ 	.short	0x0018


	//----- nvinfo : EIATTR_SW_WAR
	.align		4
.L_801:
        /*007c*/ 	.byte	0x04, 0x36
        /*007e*/ 	.short	(.L_803 - .L_802)
.L_802:
        /*0080*/ 	.word	0x00000008
.L_803:


//--------------------- .nv.callgraph             --------------------------
	.section	.nv.callgraph,"",@"SHT_CUDA_CALLGRAPH"
	.align	4
	.sectionentsize	8
	.align		4
        /*0000*/ 	.word	0x00000000
	.align		4
        /*0004*/ 	.word	0xffffffff
	.align		4
        /*0008*/ 	.word	index@(_ZN2at6native18elementwise_kernelILi128ELi4EZNS0_15gpu_kernel_implIZZZNS0_17atanh_kernel_cudaERNS_18TensorIteratorBaseEENKUlvE0_clEvENKUlvE2_clEvEUlN3c108BFloat16EE_EEvS4_RKT_EUliE_EEviT1_)
	.align		4
        /*000c*/ 	.word	index@(__assertfail)
	.align		4
        /*0010*/ 	.word	index@(_ZN2at6native27unrolled_elementwise_kernelIZZZNS0_17atanh_kernel_cudaERNS_18TensorIteratorBaseEENKUlvE0_clEvENKUlvE2_clEvEUlN3c108BFloat16EE_St5arrayIPcLm2EELi4E23TrivialOffsetCalculatorILi1EjESD_NS0_6memory12LoadWithCastILi1EEENSE_13StoreWithCastILi1EEEEEviT_T0_T2_T3_T4_T5_)
	.align		4
        /*0014*/ 	.word	index@(__assertfail)
	.align		4
        /*0018*/ 	.word	index@(_ZN2at6native18elementwise_kernelILi128ELi4EZNS0_15gpu_kernel_implIZZZNS0_17atanh_kernel_cudaERNS_18TensorIteratorBaseEENKUlvE0_clEvENKUlvE1_clEvEUlN3c104HalfEE_EEvS4_RKT_EUliE_EEviT1_)
	.align		4
        /*001c*/ 	.word	index@(__assertfail)
	.align		4
        /*0020*/ 	.word	index@(_ZN2at6native27unrolled_elementwise_kernelIZZZNS0_17atanh_kernel_cudaERNS_18TensorIteratorBaseEENKUlvE0_clEvENKUlvE1_clEvEUlN3c104HalfEE_St5arrayIPcLm2EELi4E23TrivialOffsetCalculatorILi1EjESD_NS0_6memory12LoadWithCastILi1EEENSE_13StoreWithCastILi1EEEEEviT_T0_T2_T3_T4_T5_)
	.align		4
        /*0024*/ 	.word	index@(__assertfail)
	.align		4
        /*0028*/ 	.word	index@(_ZN2at6native18elementwise_kernelILi128ELi4EZNS0_15gpu_kernel_implIZZZNS0_17atanh_kernel_cudaERNS_18TensorIteratorBaseEENKUlvE0_clEvENKUlvE0_clEvEUlfE_EEvS4_RKT_EUliE_EEviT1_)
	.align		4
        /*002c*/ 	.word	index@(__assertfail)
	.align		4
        /*0030*/ 	.word	index@(_ZN2at6native27unrolled_elementwise_kernelIZZZNS0_17atanh_kernel_cudaERNS_18TensorIteratorBaseEENKUlvE0_clEvENKUlvE0_clEvEUlfE_St5arrayIPcLm2EELi4E23TrivialOffsetCalculatorILi1EjESB_NS0_6memory12LoadWithCastILi1EEENSC_13StoreWithCastILi1EEEEEviT_T0_T2_T3_T4_T5_)
	.align		4
        /*0034*/ 	.word	index@(__assertfail)
	.align		4
        /*0038*/ 	.word	index@(_ZN2at6native18elementwise_kernelILi128ELi4EZNS0_15gpu_kernel_implIZZZNS0_17atanh_kernel_cudaERNS_18TensorIteratorBaseEENKUlvE0_clEvENKUlvE_clEvEUldE_EEvS4_RKT_EUliE_EEviT1_)
	.align		4
        /*003c*/ 	.word	index@(__assertfail)
	.align		4
        /*0040*/ 	.word	index@(_ZN2at6native27unrolled_elementwise_kernelIZZZNS0_17atanh_kernel_cudaERNS_18TensorIteratorBaseEENKUlvE0_clEvENKUlvE_clEvEUldE_St5arrayIPcLm2EELi4E23TrivialOffsetCalculatorILi1EjESB_NS0_6memory12LoadWithCastILi1EEENSC_13StoreWithCastILi1EEEEEviT_T0_T2_T3_T4_T5_)
	.align		4
        /*0044*/ 	.word	index@(__assertfail)
	.align		4
        /*0048*/ 	.word	0x00000000
	.align		4
        /*004c*/ 	.word	0xfffffffe
	.align		4
        /*0050*/ 	.word	0x00000000
	.align		4
        /*0054*/ 	.word	0xfffffffd
	.align		4
        /*0058*/ 	.word	0x00000000
	.align		4
        /*005c*/ 	.word	0xfffffffc


//--------------------- .nv.constant4             --------------------------
	.section	.nv.constant4,"a",@progbits
	.align	8
	.align		8
.nv.constant4:
        /*0000*/ 	.dword	__assertfail
	.align		8
        /*0008*/ 	.dword	__unnamed_1
	.align		8
        /*0010*/ 	.dword	__unnamed_2
	.align		8
        /*0018*/ 	.dword	__unnamed_3
	.align		8
        /*0020*/ 	.dword	__unnamed_4
	.align		8
        /*0028*/ 	.dword	__unnamed_5
	.align		8
        /*0030*/ 	.dword	__unnamed_6
	.align		8
        /*0038*/ 	.dword	__unnamed_7
	.align		8
        /*0040*/ 	.dword	__unnamed_8
	.align		8
        /*0048*/ 	.dword	_ZN59_INTERNAL_eaf5bf6f_28_UnaryGeometricAtanhKernel_cu_8ced36954cuda3std3__45__cpo5beginE
	.align		8
        /*0050*/ 	.dword	_ZN59_INTERNAL_eaf5bf6f_28_UnaryGeometricAtanhKernel_cu_8ced36954cuda3std3__45__cpo3endE
	.align		8
        /*0058*/ 	.dword	_ZN59_INTERNAL_eaf5bf6f_28_UnaryGeometricAtanhKernel_cu_8ced36954cuda3std3__45__cpo6cbeginE
	.align		8
        /*0060*/ 	.dword	_ZN59_INTERNAL_eaf5bf6f_28_UnaryGeometricAtanhKernel_cu_8ced36954cuda3std3__45__cpo4cendE
	.align		8
        /*0068*/ 	.dword	_ZN59_INTERNAL_eaf5bf6f_28_UnaryGeometricAtanhKernel_cu_8ced36954cuda3std3__45__cpo6rbeginE
	.align		8
        /*0070*/ 	.dword	_ZN59_INTERNAL_eaf5bf6f_28_UnaryGeometricAtanhKernel_cu_8ced36954cuda3std3__45__cpo4rendE
	.align		8
        /*0078*/ 	.dword	_ZN59_INTERNAL_eaf5bf6f_28_UnaryGeometricAtanhKernel_cu_8ced36954cuda3std3__45__cpo7crbeginE
	.align		8
        /*0080*/ 	.dword	_ZN59_INTERNAL_eaf5bf6f_28_UnaryGeometricAtanhKernel_cu_8ced36954cuda3std3__45__cpo5crendE
	.align		8
        /*0088*/ 	.dword	_ZN59_INTERNAL_eaf5bf6f_28_UnaryGeometricAtanhKernel_cu_8ced36954cuda3std3__461_GLOBAL__N__eaf5bf6f_28_UnaryGeometricAtanhKernel_cu_8ced36956ignoreE
	.align		8
        /*0090*/ 	.dword	_ZN59_INTERNAL_eaf5bf6f_28_UnaryGeometricAtanhKernel_cu_8ced36954cuda3std3__419piecewise_constructE
	.align		8
        /*0098*/ 	.dword	_ZN59_INTERNAL_eaf5bf6f_28_UnaryGeometricAtanhKernel_cu_8ced36954cuda3std3__48in_placeE
	.align		8
        /*00a0*/ 	.dword	_ZN59_INTERNAL_eaf5bf6f_28_UnaryGeometricAtanhKernel_cu_8ced36954cuda3std3__420unreachable_sentinelE
	.align		8
        /*00a8*/ 	.dword	_ZN59_INTERNAL_eaf5bf6f_28_UnaryGeometricAtanhKernel_cu_8ced36954cuda3std6ranges3__45__cpo4swapE
	.align		8
        /*00b0*/ 	.dword	_ZN59_INTERNAL_eaf5bf6f_28_UnaryGeometricAtanhKernel_cu_8ced36954cuda3std6ranges3__45__cpo9iter_moveE
	.align		8
        /*00b8*/ 	.dword	_ZN59_INTERNAL_eaf5bf6f_28_UnaryGeometricAtanhKernel_cu_8ced36954cuda3std6ranges3__45__cpo5beginE
	.align		8
        /*00c0*/ 	.dword	_ZN59_INTERNAL_eaf5bf6f_28_UnaryGeometricAtanhKernel_cu_8ced36954cuda3std6ranges3__45__cpo3endE
	.align		8
        /*00c8*/ 	.dword	_ZN59_INTERNAL_eaf5bf6f_28_UnaryGeometricAtanhKernel_cu_8ced36954cuda3std6ranges3__45__cpo6cbeginE
	.align		8
        /*00d0*/ 	.dword	_ZN59_INTERNAL_eaf5bf6f_28_UnaryGeometricAtanhKernel_cu_8ced36954cuda3std6ranges3__45__cpo4cendE
	.align		8
        /*00d8*/ 	.dword	_ZN59_INTERNAL_eaf5bf6f_28_UnaryGeometricAtanhKernel_cu_8ced36954cuda3std6ranges3__45__cpo7advanceE
	.align		8
        /*00e0*/ 	.dword	_ZN59_INTERNAL_eaf5bf6f_28_UnaryGeometricAtanhKernel_cu_8ced36954cuda3std6ranges3__45__cpo9iter_swapE
	.align		8
        /*00e8*/ 	.dword	_ZN59_INTERNAL_eaf5bf6f_28_UnaryGeometricAtanhKernel_cu_8ced36954cuda3std6ranges3__45__cpo4nextE
	.align		8
        /*00f0*/ 	.dword	_ZN59_INTERNAL_eaf5bf6f_28_UnaryGeometricAtanhKernel_cu_8ced36954cuda3std6ranges3__45__cpo4prevE
	.align		8
        /*00f8*/ 	.dword	_ZN59_INTERNAL_eaf5bf6f_28_UnaryGeometricAtanhKernel_cu_8ced36954cuda3std6ranges3__45__cpo4dataE
	.align		8
        /*0100*/ 	.dword	_ZN59_INTERNAL_eaf5bf6f_28_UnaryGeometricAtanhKernel_cu_8ced36954cuda3std6ranges3__45__cpo5cdataE
	.align		8
        /*0108*/ 	.dword	_ZN59_INTERNAL_eaf5bf6f_28_UnaryGeometricAtanhKernel_cu_8ced36954cuda3std6ranges3__45__cpo4sizeE
	.align		8
        /*0110*/ 	.dword	_ZN59_INTERNAL_eaf5bf6f_28_UnaryGeometricAtanhKernel_cu_8ced36954cuda3std6ranges3__45__cpo5ssizeE
	.align		8
        /*0118*/ 	.dword	_ZN59_INTERNAL_eaf5bf6f_28_UnaryGeometricAtanhKernel_cu_8ced36954cuda3std6ranges3__45__cpo8distanceE
	.align		8
        /*0120*/ 	.dword	_ZN59_INTERNAL_eaf5bf6f_28_UnaryGeometricAtanhKernel_cu_8ced36956thrust23THRUST_300001_SM_900_NS6system6detail10sequential3seqE
	.align		8
        /*0128*/ 	.dword	$str$6
	.align		8
        /*0130*/ 	.dword	$str$7


//--------------------- .text._ZN2at6native18elementwise_kernelILi128ELi4EZNS0_15gpu_kernel_implIZZZNS0_17atanh_kernel_cudaERNS_18TensorIteratorBaseEENKUlvE0_clEvENKUlvE2_clEvEUlN3c108BFloat16EE_EEvS4_RKT_EUliE_EEviT1_ --------------------------
	.section	.text._ZN2at6native18elementwise_kernelILi128ELi4EZNS0_15gpu_kernel_implIZZZNS0_17atanh_kernel_cudaERNS_18TensorIteratorBaseEENKUlvE0_clEvENKUlvE2_clEvEUlN3c108BFloat16EE_EEvS4_RKT_EUliE_EEviT1_,"ax",@progbits
	.align	128
        .global         _ZN2at6native18elementwise_kernelILi128ELi4EZNS0_15gpu_kernel_implIZZZNS0_17atanh_kernel_cudaERNS_18TensorIteratorBaseEENKUlvE0_clEvENKUlvE2_clEvEUlN3c108BFloat16EE_EEvS4_RKT_EUliE_EEviT1_
        .type           _ZN2at6native18elementwise_kernelILi128ELi4EZNS0_15gpu_kernel_implIZZZNS0_17atanh_kernel_cudaERNS_18TensorIteratorBaseEENKUlvE0_clEvENKUlvE2_clEvEUlN3c108BFloat16EE_EEvS4_RKT_EUliE_EEviT1_,@function
        .size           _ZN2at6native18elementwise_kernelILi128ELi4EZNS0_15gpu_kernel_implIZZZNS0_17atanh_kernel_cudaERNS_18TensorIteratorBaseEENKUlvE0_clEvENKUlvE2_clEvEUlN3c108BFloat16EE_EEvS4_RKT_EUliE_EEviT1_,(.L_x_3460 - _ZN2at6native18elementwise_kernelILi128ELi4EZNS0_15gpu_kernel_implIZZZNS0_17atanh_kernel_cudaERNS_18TensorIteratorBaseEENKUlvE0_clEvENKUlvE2_clEvEUlN3c108BFloat16EE_EEvS4_RKT_EUliE_EEviT1_)
        .other          _ZN2at6native18elementwise_kernelILi128ELi4EZNS0_15gpu_kernel_implIZZZNS0_17atanh_kernel_cudaERNS_18TensorIteratorBaseEENKUlvE0_clEvENKUlvE2_clEvEUlN3c108BFloat16EE_EEvS4_RKT_EUliE_EEviT1_,@"STO_CUDA_ENTRY STV_DEFAULT"
_ZN2at6native18elementwise_kernelILi128ELi4EZNS0_15gpu_kernel_implIZZZNS0_17atanh_kernel_cudaERNS_18TensorIteratorBaseEENKUlvE0_clEvENKUlvE2_clEvEUlN3c108BFloat16EE_EEvS4_RKT_EUliE_EEviT1_:
.text._ZN2at6native18elementwise_kernelILi128ELi4EZNS0_15gpu_kernel_implIZZZNS0_17atanh_kernel_cudaERNS_18TensorIteratorBaseEENKUlvE0_clEvENKUlvE2_clEvEUlN3c108BFloat16EE_EEvS4_RKT_EUliE_EEviT1_:
[----:B------:R-:W0:Y:S01]  /*0000*/  LDC R1, c[0x0][0x28] ;  /* 0x00000a00ff017b82 */ /* 0x000e220000000800 */
[----:B------:R-:W1:Y:S01]  /*0010*/  S2R R23, SR_CTAID.X ;  /* 0x0000000000177919 */ /* 0x000e620000002500 */
[----:B------:R-:W-:Y:S01]  /*0020*/  ULDC UR4, c[0x0][0x210] ;  /* 0x0000840000047ab9 */ /* 0x000fe20000000800 */
[----:B------:R-:W-:Y:S01]  /*0030*/  ULDC.64 UR36, c[0x0][0x208] ;  /* 0x0000820000247ab9 */ /* 0x000fe20000000a00 */
[----:B------:R-:W-:Y:S01]  /*0040*/  BSSY B6, `(.L_x_0) ;  /* 0x0000357000067945 */ /* 0x000fe20003800000 */
[----:B------:R-:W1:Y:S02]  /*0050*/  S2R R18, SR_TID.X ;  /* 0x0000000000127919 */ /* 0x000e640000002100 */
[----:B-1----:R-:W-:-:S05]  /*0060*/  IMAD R19, R23, 0x200, R18 ;  /* 0x0000020017137824 */ /* 0x002fca00078e0212 */
[----:B------:R-:W-:-:S13]  /*0070*/  ISETP.GE.AND P0, PT, R19, UR4, PT ;  /* 0x0000000413007c0c */ /* 0x000fda000bf06270 */
[----:B0-----:R-:W-:Y:S05]  /*0080*/  @P0 BRA `(.L_x_1) ;  /* 0x0000003400480947 */ /* 0x001fea0003800000 */
[----:B------:R-:W0:Y:S01]  /*0090*/  LDC R6, c[0x0][0x218] ;  /* 0x00008600ff067b82 */ /* 0x000e220000000800 */
[----:B------:R-:W-:Y:S02]  /*00a0*/  IMAD.MOV.U32 R0, RZ, RZ, RZ ;  /* 0x000000ffff007224 */ /* 0x000fe400078e00ff */
[----:B------:R-:W-:Y:S01]  /*00b0*/  IMAD.MOV.U32 R16, RZ, RZ, RZ ;  /* 0x000000ffff107224 */ /* 0x000fe200078e00ff */
[----:B0-----:R-:W-:-:S13]  /*00c0*/  ISETP.NE.AND P0, PT, R6, RZ, PT ;  /* 0x000000ff0600720c */ /* 0x001fda0003f05270 */
[----:B------:R-:W-:Y:S05]  /*00d0*/  @!P0 BRA `(.L_x_2) ;  /* 0x0000001000b48947 */ /* 0x000fea0003800000 */
[----:B------:R-:W-:Y:S01]  /*00e0*/  IMAD.MOV.U32 R2, RZ, RZ, RZ ;  /* 0x000000ffff027224 */ /* 0x000fe200078e00ff */
[----:B------:R-:W-:Y:S01]  /*00f0*/  ULDC.64 UR4, c[0x0][0x220] ;  /* 0x0000880000047ab9 */ /* 0x000fe20000000a00 */
[----:B------:R-:W-:Y:S01]  /*0100*/  IMAD.MOV.U32 R3, RZ, RZ, R19 ;  /* 0x000000ffff037224 */ /* 0x000fe200078e0013 */
[----:B------:R-:W-:Y:S01]  /*0110*/  ISETP.NE.AND P0, PT, R6, 0x1, PT ;  /* 0x000000010600780c */ /* 0x000fe20003f05270 */
[----:B------:R-:W-:Y:S01]  /*0120*/  IMAD.HI.U32 R4, R19, UR4, R2 ;  /* 0x0000000413047c27 */ /* 0x000fe2000f8e0002 */
[----:B------:R-:W-:-:S04]  /*0130*/  ULDC UR4, c[0x0][0x21c] ;  /* 0x0000870000047ab9 */ /* 0x000fc80000000800 */
[----:B------:R-:W-:-:S05]  /*0140*/  SHF.R.U32.HI R5, RZ, UR5, R4 ;  /* 0x00000005ff057c19 */ /* 0x000fca0008011604 */
[----:B------:R-:W-:-:S04]  /*0150*/  IMAD.MOV R0, RZ, RZ, -R5 ;  /* 0x000000ffff007224 */ /* 0x000fc800078e0a05 */
[----:B------:R-:W-:Y:S01]  /*0160*/  IMAD R19, R0, UR4, R19 ;  /* 0x0000000400137c24 */ /* 0x000fe2000f8e0213 */
[----:B------:R-:W-:-:S03]  /*0170*/  ULDC.64 UR4, c[0x0][0x348] ;  /* 0x0000d20000047ab9 */ /* 0x000fc60000000a00 */
[C---:B------:R-:W-:Y:S02]  /*0180*/  IMAD R16, R19.reuse, UR4, RZ ;  /* 0x0000000413107c24 */ /* 0x040fe4000f8e02ff */
[----:B------:R-:W-:Y:S01]  /*0190*/  IMAD R0, R19, UR5, RZ ;  /* 0x0000000513007c24 */ /* 0x000fe2000f8e02ff */
[----:B------:R-:W-:Y:S06]  /*01a0*/  @!P0 BRA `(.L_x_2) ;  /* 0x0000001000808947 */ /* 0x000fec0003800000 */
[----:B------:R-:W-:Y:S01]  /*01b0*/  IMAD.MOV.U32 R4, RZ, RZ, RZ ;  /* 0x000000ffff047224 */ /* 0x000fe200078e00ff */
[----:B------:R-:W-:Y:S01]  /*01c0*/  ULDC.64 UR8, c[0x0][0x228] ;  /* 0x00008a0000087ab9 */ /* 0x000fe20000000a00 */
[----:B------:R-:W-:Y:S01]  /*01d0*/  ULDC UR6, c[0x0][0x230] ;  /* 0x00008c0000067ab9 */ /* 0x000fe20000000800 */
[----:B------:R-:W-:Y:S01]  /*01e0*/  ISETP.NE.AND P0, PT, R6, 0x2, PT ;  /* 0x000000020600780c */ /* 0x000fe20003f05270 */
[----:B------:R-:W-:-:S05]  /*01f0*/  IMAD.HI.U32 R2, R5, UR9, R4 ;  /* 0x0000000905027c27 */ /* 0x000fca000f8e0004 */
[----:B------:R-:W-:Y:S01]  /*0200*/  SHF.R.U32.HI R3, RZ, UR6, R2 ;  /* 0x00000006ff037c19 */ /* 0x000fe20008011602 */
[----:B------:R-:W-:-:S04]  /*0210*/  ULDC.64 UR6, c[0x0][0x350] ;  /* 0x0000d40000067ab9 */ /* 0x000fc80000000a00 */
[----:B------:R-:W-:-:S04]  /*0220*/  IMAD.MOV R4, RZ, RZ, -R3 ;  /* 0x000000ffff047224 */ /* 0x000fc800078e0a03 */
[----:B------:R-:W-:-:S04]  /*0230*/  IMAD R4, R4, UR8, R5 ;  /* 0x0000000804047c24 */ /* 0x000fc8000f8e0205 */
[C---:B------:R-:W-:Y:S02]  /*0240*/  IMAD R16, R4.reuse, UR6, RZ ;  /* 0x0000000604107c24 */ /* 0x040fe4000f8e02ff */
[----:B------:R-:W-:Y:S02]  /*0250*/  IMAD R0, R4, UR7, RZ ;  /* 0x0000000704007c24 */ /* 0x000fe4000f8e02ff */
[C---:B------:R-:W-:Y:S02]  /*0260*/  IMAD R16, R19.reuse, UR4, R16 ;  /* 0x0000000413107c24 */ /* 0x040fe4000f8e0210 */
[----:B------:R-:W-:Y:S01]  /*0270*/  IMAD R0, R19, UR5, R0 ;  /* 0x0000000513007c24 */ /* 0x000fe2000f8e0200 */
[----:B------:R-:W-:Y:S06]  /*0280*/  @!P0 BRA `(.L_x_2) ;  /* 0x0000001000488947 */ /* 0x000fec0003800000 */
[----:B------:R-:W-:Y:S01]  /*0290*/  IMAD.MOV.U32 R2, RZ, RZ, RZ ;  /* 0x000000ffff027224 */ /* 0x000fe200078e00ff */
[----:B------:R-:W-:Y:S01]  /*02a0*/  ULDC.64 UR4, c[0x0][0x238] ;  /* 0x00008e0000047ab9 */ /* 0x000fe20000000a00 */
[----:B------:R-:W-:Y:S02]  /*02b0*/  ISETP.NE.AND P0, PT, R6, 0x3, PT ;  /* 0x000000030600780c */ /* 0x000fe40003f05270 */
[----:B------:R-:W-:Y:S01]  /*02c0*/  IMAD.HI.U32 R4, R3, UR4, R2 ;  /* 0x0000000403047c27 */ /* 0x000fe2000f8e0002 */
[----:B------:R-:W-:-:S04]  /*02d0*/  ULDC UR4, c[0x0][0x234] ;  /* 0x00008d0000047ab9 */ /* 0x000fc80000000800 */
[----:B------:R-:W-:-:S05]  /*02e0*/  SHF.R.U32.HI R5, RZ, UR5, R4 ;  /* 0x00000005ff057c19 */ /* 0x000fca0008011604 */
[----:B------:R-:W-:-:S04]  /*02f0*/  IMAD.MOV R2, RZ, RZ, -R5 ;  /* 0x000000ffff027224 */ /* 0x000fc800078e0a05 */
[----:B------:R-:W-:Y:S01]  /*0300*/  IMAD R3, R2, UR4, R3 ;  /* 0x0000000402037c24 */ /* 0x000fe2000f8e0203 */
[----:B------:R-:W-:-:S03]  /*0310*/  ULDC.64 UR4, c[0x0][0x358] ;  /* 0x0000d60000047ab9 */ /* 0x000fc60000000a00 */
[C---:B------:R-:W-:Y:S02]  /*0320*/  IMAD R16, R3.reuse, UR4, R16 ;  /* 0x0000000403107c24 */ /* 0x040fe4000f8e0210 */
[----:B------:R-:W-:Y:S01]  /*0330*/  IMAD R0, R3, UR5, R0 ;  /* 0x0000000503007c24 */ /* 0x000fe2000f8e0200 */
        /* <DEDUP_REMOVED lines=151> */
[----:B------:R-:W-:-:S03]  /*0cb0*/  ULDC.64 UR4, c[0x0][0x3c0] ;  /* 0x0000f00000047ab9 */ /* 0x000fc60000000a00 */
[----:B------:R-:W-:-:S05]  /*0cc0*/  IADD3 R4, -R3, RZ, RZ ;  /* 0x000000ff03047210 */ /* 0x000fca0007ffe1ff */
        /* <DEDUP_REMOVED lines=101> */
[----:B------:R-:W-:-:S03]  /*1320*/  ULDC.64 UR4, c[0x0][0x340] ;  /* 0x0000d00000047ab9 */ /* 0x000fc60000000a00 */
[----:B------:R-:W-:Y:S01]  /*1330*/  IMAD.HI.U32 R2, R3, UR4, R2 ;  /* 0x0000000403027c27 */ /* 0x000fe2000f8e0002 */
[----:B------:R-:W-:-:S04]  /*1340*/  ULDC UR4, c[0x0][0x33c] ;  /* 0x0000cf0000047ab9 */ /* 0x000fc80000000800 */
[----:B------:R-:W-:-:S05]  /*1350*/  SHF.R.U32.HI R2, RZ, UR5, R2 ;  /* 0x00000005ff027c19 */ /* 0x000fca0008011602 */
[----:B------:R-:W-:-:S04]  /*1360*/  IMAD.MOV R2, RZ, RZ, -R2 ;  /* 0x000000ffff027224 */ /* 0x000fc800078e0a02 */
[----:B------:R-:W-:Y:S01]  /*1370*/  IMAD R3, R2, UR4, R3 ;  /* 0x0000000402037c24 */ /* 0x000fe2000f8e0203 */
[----:B------:R-:W-:-:S03]  /*1380*/  ULDC.64 UR4, c[0x0][0x408] ;  /* 0x0001020000047ab9 */ /* 0x000fc60000000a00 */
[C---:B------:R-:W-:Y:S02]  /*1390*/  IMAD R16, R3.reuse, UR4, R16 ;  /* 0x0000000403107c24 */ /* 0x040fe4000f8e0210 */
[----:B------:R-:W-:-:S07]  /*13a0*/  IMAD R0, R3, UR5, R0 ;  /* 0x0000000503007c24 */ /* 0x000fce000f8e0200 */
.L_x_2:
[----:B------:R-:W0:Y:S01]  /*13b0*/  LDC.U8 R5, c[0x0][0x422] ;  /* 0x00010880ff057b82 */ /* 0x000e220000000000 */
[----:B------:R-:W-:Y:S01]  /*13c0*/  ULDC.64 UR4, c[0x0][0x410] ;  /* 0x0001040000047ab9 */ /* 0x000fe20000000a00 */
[----:B------:R-:W-:Y:S01]  /*13d0*/  ULDC.64 UR6, c[0x0][0x418] ;  /* 0x0001060000067ab9 */ /* 0x000fe20000000a00 */
[----:B------:R-:W-:Y:S02]  /*13e0*/  IADD3 R16, P1, R16, UR4, RZ ;  /* 0x0000000410107c10 */ /* 0x000fe4000ff3e0ff */
[----:B------:R-:W-:-:S03]  /*13f0*/  IADD3 R2, P2, R0, UR6, RZ ;  /* 0x0000000600027c10 */ /* 0x000fc6000ff5e0ff */
[----:B------:R-:W-:Y:S02]  /*1400*/  IMAD.X R17, RZ, RZ, UR5, P1 ;  /* 0x00000005ff117e24 */ /* 0x000fe400088e06ff */
[----:B------:R-:W-:Y:S01]  /*1410*/  IMAD.X R3, RZ, RZ, UR7, P2 ;  /* 0x00000007ff037e24 */ /* 0x000fe200090e06ff */
[----:B0-----:R-:W-:-:S04]  /*1420*/  PRMT R4, R5, 0x9910, RZ ;  /* 0x0000991005047816 */ /* 0x001fc800000000ff */
[----:B------:R-:W-:-:S13]  /*1430*/  ISETP.GT.AND P0, PT, R4, 0x9, PT ;  /* 0x000000090400780c */ /* 0x000fda0003f04270 */
[----:B------:R-:W-:Y:S05]  /*1440*/  @P0 BRA `(.L_x_3) ;  /* 0x0000000400100947 */ /* 0x000fea0003800000 */
[----:B------:R-:W-:-:S13]  /*1450*/  ISETP.GT.AND P0, PT, R4, 0x4, PT ;  /* 0x000000040400780c */ /* 0x000fda0003f04270 */
[----:B------:R-:W-:Y:S05]  /*1460*/  @P0 BRA `(.L_x_4) ;  /* 0x0000000000800947 */ /* 0x000fea0003800000 */
[----:B------:R-:W-:-:S13]  /*1470*/  ISETP.GT.AND P0, PT, R4, 0x1, PT ;  /* 0x000000010400780c */ /* 0x000fda0003f04270 */
[----:B------:R-:W-:Y:S05]  /*1480*/  @P0 BRA `(.L_x_5) ;  /* 0x0000000000300947 */ /* 0x000fea0003800000 */
[----:B------:R-:W-:-:S13]  /*1490*/  ISETP.NE.AND P0, PT, R5, RZ, PT ;  /* 0x000000ff0500720c */ /* 0x000fda0003f05270 */
[----:B------:R-:W-:Y:S05]  /*14a0*/  @!P0 BRA `(.L_x_6) ;  /* 0x0000000000188947 */ /* 0x000fea0003800000 */
[----:B------:R-:W-:-:S13]  /*14b0*/  ISETP.NE.AND P0, PT, R4, 0x1, PT ;  /* 0x000000010400780c */ /* 0x000fda0003f05270 */
[----:B------:R-:W-:Y:S05]  /*14c0*/  @P0 BRA `(.L_x_7) ;  /* 0x0000000c004c0947 */ /* 0x000fea0003800000 */
[----:B------:R-:W2:Y:S02]  /*14d0*/  LDG.E.S8 R2, desc[UR36][R2.64] ;  /* 0x0000002402027981 */ /* 0x000ea4000c1e1300 */
[----:B--2---:R-:W0:Y:S02]  /*14e0*/  I2F.S16 R0, R2 ;  /* 0x0000000200007306 */ /* 0x004e240000101400 */
[----:B0-----:R-:W-:Y:S01]  /*14f0*/  F2FP.BF16.F32.PACK_AB R0, RZ, R0 ;  /* 0x00000000ff00723e */ /* 0x001fe200000010ff */
[----:B------:R-:W-:Y:S06]  /*1500*/  BRA `(.L_x_8) ;  /* 0x0000000c00a07947 */ /* 0x000fec0003800000 */
.L_x_6:
[----:B------:R-:W2:Y:S02]  /*1510*/  LDG.E.U8 R2, desc[UR36][R2.64] ;  /* 0x0000002402027981 */ /* 0x000ea4000c1e1100 */
[----:B--2---:R-:W-:-:S04]  /*1520*/  I2FP.F32.U32 R0, R2 ;  /* 0x0000000200007245 */ /* 0x004fc80000201000 */
[----:B------:R-:W-:Y:S01]  /*1530*/  F2FP.BF16.F32.PACK_AB R0, RZ, R0 ;  /* 0x00000000ff00723e */ /* 0x000fe200000010ff */
[----:B------:R-:W-:Y:S06]  /*1540*/  BRA `(.L_x_8) ;  /* 0x0000000c00907947 */ /* 0x000fec0003800000 */
.L_x_5:
[----:B------:R-:W-:-:S13]  /*1550*/  ISETP.NE.AND P0, PT, R4, 0x2, PT ;  /* 0x000000020400780c */ /* 0x000fda0003f05270 */
[----:B------:R-:W-:Y:S05]  /*1560*/  @!P0 BRA `(.L_x_9) ;  /* 0x0000000000308947 */ /* 0x000fea0003800000 */
[----:B------:R-:W-:-:S13]  /*1570*/  ISETP.NE.AND P0, PT, R4, 0x3, PT ;  /* 0x000000030400780c */ /* 0x000fda0003f05270 */
[----:B------:R-:W-:Y:S05]  /*1580*/  @!P0 BRA `(.L_x_10) ;  /* 0x0000000000188947 */ /* 0x000fea0003800000 */
[----:B------:R-:W-:-:S13]  /*1590*/  ISETP.NE.AND P0, PT, R4, 0x4, PT ;  /* 0x000000040400780c */ /* 0x000fda0003f05270 */
[----:B------:R-:W-:Y:S05]  /*15a0*/  @P0 BRA `(.L_x_7) ;  /* 0x0000000c00140947 */ /* 0x000fea0003800000 */
[----:B------:R-:W2:Y:S02]  /*15b0*/  LDG.E.64 R2, desc[UR36][R2.64] ;  /* 0x0000002402027981 */ /* 0x000ea4000c1e1b00 */
[----:B--2---:R-:W0:Y:S02]  /*15c0*/  I2F.S64 R0, R2 ;  /* 0x0000000200007312 */ /* 0x004e240000301400 */
[----:B0-----:R-:W-:Y:S01]  /*15d0*/  F2FP.BF16.F32.PACK_AB R0, RZ, R0 ;  /* 0x00000000ff00723e */ /* 0x001fe200000010ff */
[----:B------:R-:W-:Y:S06]  /*15e0*/  BRA `(.L_x_8) ;  /* 0x0000000c00687947 */ /* 0x000fec0003800000 */
.L_x_10:
[----:B------:R-:W2:Y:S02]  /*15f0*/  LDG.E R2, desc[UR36][R2.64] ;  /* 0x0000002402027981 */ /* 0x000ea4000c1e1900 */
[----:B--2---:R-:W-:-:S04]  /*1600*/  I2FP.F32.S32 R0, R2 ;  /* 0x0000000200007245 */ /* 0x004fc80000201400 */
[----:B------:R-:W-:Y:S01]  /*1610*/  F2FP.BF16.F32.PACK_AB R0, RZ, R0 ;  /* 0x00000000ff00723e */ /* 0x000fe200000010ff */
[----:B------:R-:W-:Y:S06]  /*1620*/  BRA `(.L_x_8) ;  /* 0x0000000c00587947 */ /* 0x000fec0003800000 */
.L_x_9:
[----:B------:R-:W2:Y:S02]  /*1630*/  LDG.E.U16 R2, desc[UR36][R2.64] ;  /* 0x0000002402027981 */ /* 0x000ea4000c1e1500 */
[----:B--2---:R-:W0:Y:S02]  /*1640*/  I2F.S16 R0, R2 ;  /* 0x0000000200007306 */ /* 0x004e240000101400 */
[----:B0-----:R-:W-:Y:S01]  /*1650*/  F2FP.BF16.F32.PACK_AB R0, RZ, R0 ;  /* 0x00000000ff00723e */ /* 0x001fe200000010ff */
[----:B------:R-:W-:Y:S06]  /*1660*/  BRA `(.L_x_8) ;  /* 0x0000000c00487947 */ /* 0x000fec0003800000 */
.L_x_4:
[----:B------:R-:W-:-:S13]  /*1670*/  ISETP.GT.AND P0, PT, R4, 0x6, PT ;  /* 0x000000060400780c */ /* 0x000fda0003f04270 */
[----:B------:R-:W-:Y:S05]  /*1680*/  @P0 BRA `(.L_x_11) ;  /* 0x00000000002c0947 */ /* 0x000fea0003800000 */
[----:B------:R-:W-:-:S13]  /*1690*/  ISETP.NE.AND P0, PT, R4, 0x5, PT ;  /* 0x000000050400780c */ /* 0x000fda0003f05270 */
[----:B------:R-:W-:Y:S05]  /*16a0*/  @!P0 BRA `(.L_x_12) ;  /* 0x0000000000148947 */ /* 0x000fea0003800000 */
[----:B------:R-:W-:-:S13]  /*16b0*/  ISETP.NE.AND P0, PT, R4, 0x6, PT ;  /* 0x000000060400780c */ /* 0x000fda0003f05270 */
[----:B------:R-:W-:Y:S05]  /*16c0*/  @P0 BRA `(.L_x_7) ;  /* 0x0000000800cc0947 */ /* 0x000fea0003800000 */
[----:B------:R-:W2:Y:S02]  /*16d0*/  LDG.E R2, desc[UR36][R2.64] ;  /* 0x0000002402027981 */ /* 0x000ea4000c1e1900 */
[----:B--2---:R-:W-:Y:S01]  /*16e0*/  F2FP.BF16.F32.PACK_AB R0, RZ, R2 ;  /* 0x00000002ff00723e */ /* 0x004fe200000010ff */
[----:B------:R-:W-:Y:S06]  /*16f0*/  BRA `(.L_x_8) ;  /* 0x0000000c00247947 */ /* 0x000fec0003800000 */
.L_x_12:
[----:B------:R-:W2:Y:S02]  /*1700*/  LDG.E.U16 R0, desc[UR36][R2.64] ;  /* 0x0000002402007981 */ /* 0x000ea4000c1e1500 */
[----:B--2---:R-:W-:-:S05]  /*1710*/  HADD2.F32 R0, -RZ, R0.H0_H0 ;  /* 0x20000000ff007230 */ /* 0x004fca0000004100 */
[----:B------:R-:W-:Y:S01]  /*1720*/  F2FP.BF16.F32.PACK_AB R0, RZ, R0 ;  /* 0x00000000ff00723e */ /* 0x000fe200000010ff */
[----:B------:R-:W-:Y:S06]  /*1730*/  BRA `(.L_x_8) ;  /* 0x0000000c00147947 */ /* 0x000fec0003800000 */
.L_x_11:
[----:B------:R-:W-:-:S13]  /*1740*/  ISETP.NE.AND P0, PT, R4, 0x7, PT ;  /* 0x000000070400780c */ /* 0x000fda0003f05270 */
[----:B------:R-:W-:Y:S05]  /*1750*/  @!P0 BRA `(.L_x_13) ;  /* 0x00000000002c8947 */ /* 0x000fea0003800000 */
[----:B------:R-:W-:-:S13]  /*1760*/  ISETP.NE.AND P0, PT, R4, 0x8, PT ;  /* 0x000000080400780c */ /* 0x000fda0003f05270 */
[----:B------:R-:W-:Y:S05]  /*1770*/  @!P0 BRA `(.L_x_14) ;  /* 0x0000000000148947 */ /* 0x000fea0003800000 */
[----:B------:R-:W-:-:S13]  /*1780*/  ISETP.NE.AND P0, PT, R4, 0x9, PT ;  /* 0x000000090400780c */ /* 0x000fda0003f05270 */
[----:B------:R-:W-:Y:S05]  /*1790*/  @P0 BRA `(.L_x_7) ;  /* 0x0000000800980947 */ /* 0x000fea0003800000 */
[----:B------:R-:W2:Y:S02]  /*17a0*/  LDG.E R2, desc[UR36][R2.64] ;  /* 0x0000002402027981 */ /* 0x000ea4000c1e1900 */
[----:B--2---:R-:W-:Y:S01]  /*17b0*/  F2FP.BF16.F32.PACK_AB R0, RZ, R2 ;  /* 0x00000002ff00723e */ /* 0x004fe200000010ff */
[----:B------:R-:W-:Y:S06]  /*17c0*/  BRA `(.L_x_8) ;  /* 0x0000000800f07947 */ /* 0x000fec0003800000 */
.L_x_14:
[----:B------:R-:W2:Y:S02]  /*17d0*/  LDG.E.U16 R2, desc[UR36][R2.64] ;  /* 0x0000002402027981 */ /* 0x000ea4000c1e1500 */
[----:B--2---:R-:W-:-:S05]  /*17e0*/  HADD2.F32 R0, -RZ, R2.H0_H0 ;  /* 0x20000002ff007230 */ /* 0x004fca0000004100 */
[----:B------:R-:W-:Y:S01]  /*17f0*/  F2FP.BF16.F32.PACK_AB R0, RZ, R0 ;  /* 0x00000000ff00723e */ /* 0x000fe200000010ff */
[----:B------:R-:W-:Y:S06]  /*1800*/  BRA `(.L_x_8) ;  /* 0x0000000800e07947 */ /* 0x000fec0003800000 */
.L_x_13:
[----:B------:R-:W2:Y:S01]  /*1810*/  LDG.E.64 R2, desc[UR36][R2.64] ;  /* 0x0000002402027981 */ /* 0x000ea2000c1e1b00 */
[----:B------:R-:W-:Y:S01]  /*1820*/  UMOV UR4, 0xf0000000 ;  /* 0xf000000000047882 */ /* 0x000fe20000000000 */
[----:B------:R-:W-:Y:S01]  /*1830*/  UMOV UR5, 0x380fffff ;  /* 0x380fffff00057882 */ /* 0x000fe20000000000 */
[----:B--2---:R-:W0:Y:S01]  /*1840*/  F2F.F32.F64 R0, R2 ;  /* 0x0000000200007310 */ /* 0x004e220000301000 */
[----:B------:R-:W-:-:S14]  /*1850*/  DSETP.GEU.AND P0, PT, |R2|, UR4, PT ;  /* 0x0000000402007e2a */ /* 0x000fdc000bf0e200 */
[----:B0-----:R-:W-:-:S05]  /*1860*/  @!P0 FMUL R0, R0, 1.175494350822287508e-38 ;  /* 0x0080000000008820 */ /* 0x001fca0000400000 */
[----:B------:R-:W-:Y:S01]  /*1870*/  F2FP.BF16.F32.PACK_AB R0, RZ, R0 ;  /* 0x00000000ff00723e */ /* 0x000fe200000010ff */
[----:B------:R-:W-:Y:S06]  /*1880*/  BRA `(.L_x_8) ;  /* 0x0000000800c07947 */ /* 0x000fec0003800000 */
.L_x_3:
[----:B------:R-:W-:-:S13]  /*1890*/  ISETP.GT.AND P0, PT, R4, 0x18, PT ;  /* 0x000000180400780c */ /* 0x000fda0003f04270 */
[----:B------:R-:W-:Y:S05]  /*18a0*/  @P0 BRA `(.L_x_15) ;  /* 0x0000000400000947 */ /* 0x000fea0003800000 */
[----:B------:R-:W-:-:S13]  /*18b0*/  ISETP.GT.AND P0, PT, R4, 0xe, PT ;  /* 0x0000000e0400780c */ /* 0x000fda0003f04270 */
[----:B------:R-:W-:Y:S05]  /*18c0*/  @P0 BRA `(.L_x_16) ;  /* 0x0000000000440947 */ /* 0x000fea0003800000 */
[----:B------:R-:W-:-:S13]  /*18d0*/  ISETP.NE.AND P0, PT, R4, 0xa, PT ;  /* 0x0000000a0400780c */ /* 0x000fda0003f05270 */
[----:B------:R-:W-:Y:S05]  /*18e0*/  @!P0 BRA `(.L_x_17) ;  /* 0x00000000001c8947 */ /* 0x000fea0003800000 */
[----:B------:R-:W-:-:S13]  /*18f0*/  ISETP.NE.AND P0, PT, R4, 0xb, PT ;  /* 0x0000000b0400780c */ /* 0x000fda0003f05270 */
[----:B------:R-:W-:Y:S05]  /*1900*/  @P0 BRA `(.L_x_7) ;  /* 0x00000008003c0947 */ /* 0x000fea0003800000 */
[----:B------:R-:W2:Y:S02]  /*1910*/  LDG.E.U8 R2, desc[UR36][R2.64] ;  /* 0x0000002402027981 */ /* 0x000ea4000c1e1100 */
[----:B--2---:R-:W-:-:S04]  /*1920*/  ISETP.NE.AND P0, PT, R2, RZ, PT ;  /* 0x000000ff0200720c */ /* 0x004fc80003f05270 */
[----:B------:R-:W-:-:S04]  /*1930*/  FSEL R0, RZ, 1, !P0 ;  /* 0x3f800000ff007808 */ /* 0x000fc80004000000 */
[----:B------:R-:W-:Y:S01]  /*1940*/  F2FP.BF16.F32.PACK_AB R0, RZ, R0 ;  /* 0x00000000ff00723e */ /* 0x000fe200000010ff */
[----:B------:R-:W-:Y:S06]  /*1950*/  BRA `(.L_x_8) ;  /* 0x00000008008c7947 */ /* 0x000fec0003800000 */
.L_x_17:
        /* <DEDUP_REMOVED lines=8> */
.L_x_16:
[----:B------:R-:W-:-:S13]  /*19e0*/  ISETP.NE.AND P0, PT, R4, 0xf, PT ;  /* 0x0000000f0400780c */ /* 0x000fda0003f05270 */
[----:B------:R-:W-:Y:S05]  /*19f0*/  @!P0 BRA `(.L_x_18) ;  /* 0x0000000000a48947 */ /* 0x000fea0003800000 */
[----:B------:R-:W-:-:S13]  /*1a00*/  ISETP.NE.AND P0, PT, R4, 0x17, PT ;  /* 0x000000170400780c */ /* 0x000fda0003f05270 */
[----:B------:R-:W-:Y:S05]  /*1a10*/  @!P0 BRA `(.L_x_19) ;  /* 0x0000000000608947 */ /* 0x000fea0003800000 */
[----:B------:R-:W-:-:S13]  /*1a20*/  ISETP.NE.AND P0, PT, R4, 0x18, PT ;  /* 0x000000180400780c */ /* 0x000fda0003f05270 */
[----:B------:R-:W-:Y:S05]  /*1a30*/  @P0 BRA `(.L_x_7) ;  /* 0x0000000400f00947 */ /* 0x000fea0003800000 */
[----:B------:R-:W2:Y:S01]  /*1a40*/  LDG.E.U8 R0, desc[UR36][R2.64] ;  /* 0x0000002402007981 */ /* 0x000ea2000c1e1100 */
[----:B------:R-:W-:Y:S02]  /*1a50*/  IMAD.MOV.U32 R8, RZ, RZ, -0x800000 ;  /* 0xff800000ff087424 */ /* 0x000fe400078e00ff */
[----:B--2---:R-:W-:-:S05]  /*1a60*/  IMAD.SHL.U32 R0, R0, 0x1000000, RZ ;  /* 0x0100000000007824 */ /* 0x004fca00078e00ff */
[----:B------:R-:W-:-:S04]  /*1a70*/  LOP3.LUT R4, R0, 0x7f000000, RZ, 0xc0, !PT ;  /* 0x7f00000000047812 */ /* 0x000fc800078ec0ff */
[----:B------:R-:W0:Y:S01]  /*1a80*/  FLO.U32 R5, R4 ;  /* 0x0000000400057300 */ /* 0x000e2200000e0000 */
[C---:B------:R-:W-:Y:S02]  /*1a90*/  VIADD R6, R4.reuse, 0x1000000 ;  /* 0x0100000004067836 */ /* 0x040fe40000000000 */
[----:B------:R-:W-:-:S03]  /*1aa0*/  VIADD R2, R4, 0xffffffff ;  /* 0xffffffff04027836 */ /* 0x000fc60000000000 */
[----:B------:R-:W-:Y:S02]  /*1ab0*/  SHF.R.S32.HI R6, RZ, 0x8, R6 ;  /* 0x00000008ff067819 */ /* 0x000fe40000011406 */
[----:B------:R-:W-:Y:S02]  /*1ac0*/  SHF.R.S32.HI R2, RZ, 0x1f, R2 ;  /* 0x0000001fff027819 */ /* 0x000fe40000011402 */
[----:B0-----:R-:W-:-:S04]  /*1ad0*/  IADD3 R5, -R5, 0x1f, RZ ;  /* 0x0000001f05057810 */ /* 0x001fc80007ffe1ff */
[C---:B------:R-:W-:Y:S01]  /*1ae0*/  ISETP.GT.U32.AND P0, PT, R5.reuse, 0x4, PT ;  /* 0x000000040500780c */ /* 0x040fe20003f04070 */
[----:B------:R-:W-:-:S05]  /*1af0*/  VIADD R5, R5, 0xfffffffc ;  /* 0xfffffffc05057836 */ /* 0x000fca0000000000 */
[----:B------:R-:W-:-:S05]  /*1b00*/  SEL R5, R5, RZ, P0 ;  /* 0x000000ff05057207 */ /* 0x000fca0000000000 */
[----:B------:R-:W-:Y:S01]  /*1b10*/  IMAD R8, R5, R8, 0x3c000000 ;  /* 0x3c00000005087424 */ /* 0x000fe200078e0208 */
[----:B------:R-:W-:-:S04]  /*1b20*/  SHF.L.U32 R5, R4, R5, RZ ;  /* 0x0000000504057219 */ /* 0x000fc800000006ff */
[----:B------:R-:W-:-:S04]  /*1b30*/  LEA.HI R5, R5, R8, RZ, 0x1c ;  /* 0x0000000805057211 */ /* 0x000fc800078fe0ff */
[----:B------:R-:W-:-:S04]  /*1b40*/  LOP3.LUT R5, R5, 0x7f800000, R6, 0xf8, !PT ;  /* 0x7f80000005057812 */ /* 0x000fc800078ef806 */
[----:B------:R-:W-:-:S04]  /*1b50*/  LOP3.LUT R5, R5, R2, RZ, 0x30, !PT ;  /* 0x0000000205057212 */ /* 0x000fc800078e30ff */
[----:B------:R-:W-:-:S04]  /*1b60*/  LOP3.LUT R5, R5, 0x80000000, R0, 0xf8, !PT ;  /* 0x8000000005057812 */ /* 0x000fc800078ef800 */
[----:B------:R-:W-:-:S04]  /*1b70*/  F2FP.BF16.F32.PACK_AB R5, RZ, R5 ;  /* 0x00000005ff05723e */ /* 0x000fc800000010ff */
[----:B------:R-:W-:Y:S01]  /*1b80*/  PRMT R0, R5, 0x7610, R0 ;  /* 0x0000761005007816 */ /* 0x000fe20000000000 */
[----:B------:R-:W-:Y:S06]  /*1b90*/  BRA `(.L_x_8) ;  /* 0x0000000400fc7947 */ /* 0x000fec0003800000 */
.L_x_19:
[----:B------:R-:W2:Y:S02]  /*1ba0*/  LDG.E.U8 R2, desc[UR36][R2.64] ;  /* 0x0000002402027981 */ /* 0x000ea4000c1e1100 */
[C---:B--2---:R-:W-:Y:S02]  /*1bb0*/  IMAD.SHL.U32 R0, R2.reuse, 0x2000000, RZ ;  /* 0x0200000002007824 */ /* 0x044fe400078e00ff */
[----:B------:R-:W-:-:S03]  /*1bc0*/  IMAD.SHL.U32 R5, R2, 0x1000000, RZ ;  /* 0x0100000002057824 */ /* 0x000fc600078e00ff */
[----:B------:R-:W-:-:S13]  /*1bd0*/  ISETP.GE.U32.AND P0, PT, R0, 0x8000000, PT ;  /* 0x080000000000780c */ /* 0x000fda0003f06070 */
[C---:B------:R-:W-:Y:S02]  /*1be0*/  @!P0 IMAD.SHL.U32 R0, R2.reuse, 0x100, RZ ;  /* 0x0000010002008824 */ /* 0x040fe400078e00ff */
[----:B------:R-:W-:-:S03]  /*1bf0*/  @P0 IMAD.SHL.U32 R4, R2, 0x200000, RZ ;  /* 0x0020000002040824 */ /* 0x000fc600078e00ff */
[----:B------:R-:W-:Y:S02]  /*1c00*/  @!P0 LOP3.LUT R0, R0, 0x7f00, RZ, 0xc0, !PT ;  /* 0x00007f0000008812 */ /* 0x000fe400078ec0ff */
[----:B------:R-:W-:Y:S02]  /*1c10*/  @P0 LOP3.LUT R4, R4, 0x70000000, RZ, 0xfc, !PT ;  /* 0x7000000004040812 */ /* 0x000fe400078efcff */
[----:B------:R-:W-:-:S03]  /*1c20*/  @!P0 LOP3.LUT R0, R0, 0x3f000000, RZ, 0xfc, !PT ;  /* 0x3f00000000008812 */ /* 0x000fc600078efcff */
[----:B------:R-:W-:Y:S02]  /*1c30*/  @P0 FMUL.FTZ R4, R4, 1.9259299443872358531e-34 ;  /* 0x0780000004040820 */ /* 0x000fe40000410000 */
[----:B------:R-:W-:-:S05]  /*1c40*/  @!P0 FADD.FTZ R4, R0, -0.5 ;  /* 0xbf00000000048421 */ /* 0x000fca0000010000 */
[----:B------:R-:W-:-:S04]  /*1c50*/  LOP3.LUT R4, R4, 0x80000000, R5, 0xf8, !PT ;  /* 0x8000000004047812 */ /* 0x000fc800078ef805 */
[----:B------:R-:W-:-:S04]  /*1c60*/  F2FP.BF16.F32.PACK_AB R4, RZ, R4 ;  /* 0x00000004ff04723e */ /* 0x000fc800000010ff */
[----:B------:R-:W-:Y:S01]  /*1c70*/  PRMT R0, R4, 0x7610, R0 ;  /* 0x0000761004007816 */ /* 0x000fe20000000000 */
[----:B------:R-:W-:Y:S06]  /*1c80*/  BRA `(.L_x_8) ;  /* 0x0000000400c07947 */ /* 0x000fec0003800000 */
.L_x_18:
[----:B------:R0:W5:Y:S01]  /*1c90*/  LDG.E.U16 R0, desc[UR36][R2.64] ;  /* 0x0000002402007981 */ /* 0x000162000c1e1500 */
[----:B------:R-:W-:Y:S05]  /*1ca0*/  BRA `(.L_x_8) ;  /* 0x0000000400b87947 */ /* 0x000fea0003800000 */
.L_x_15:
[----:B------:R-:W-:-:S13]  /*1cb0*/  ISETP.GT.AND P0, PT, R4, 0x1b, PT ;  /* 0x0000001b0400780c */ /* 0x000fda0003f04270 */
[----:B------:R-:W-:Y:S05]  /*1cc0*/  @P0 BRA `(.L_x_20) ;  /* 0x0000000400080947 */ /* 0x000fea0003800000 */
[----:B------:R-:W-:-:S13]  /*1cd0*/  ISETP.NE.AND P0, PT, R4, 0x19, PT ;  /* 0x000000190400780c */ /* 0x000fda0003f05270 */
[----:B------:R-:W-:Y:S05]  /*1ce0*/  @!P0 BRA `(.L_x_21) ;  /* 0x0000000000908947 */ /* 0x000fea0003800000 */
[----:B------:R-:W-:-:S13]  /*1cf0*/  ISETP.NE.AND P0, PT, R4, 0x1a, PT ;  /* 0x0000001a0400780c */ /* 0x000fda0003f05270 */
[----:B------:R-:W-:Y:S05]  /*1d00*/  @!P0 BRA `(.L_x_22) ;  /* 0x0000000000188947 */ /* 0x000fea0003800000 */
[----:B------:R-:W-:-:S13]  /*1d10*/  ISETP.NE.AND P0, PT, R4, 0x1b, PT ;  /* 0x0000001b0400780c */ /* 0x000fda0003f05270 */
[----:B------:R-:W-:Y:S05]  /*1d20*/  @P0 BRA `(.L_x_7) ;  /* 0x0000000400340947 */ /* 0x000fea0003800000 */
[----:B------:R-:W2:Y:S02]  /*1d30*/  LDG.E.U16 R0, desc[UR36][R2.64] ;  /* 0x0000002402007981 */ /* 0x000ea4000c1e1500 */
[----:B--2---:R-:W-:-:S04]  /*1d40*/  I2FP.F32.U32 R0, R0 ;  /* 0x0000000000007245 */ /* 0x004fc80000201000 */
[----:B------:R-:W-:Y:S01]  /*1d50*/  F2FP.BF16.F32.PACK_AB R0, RZ, R0 ;  /* 0x00000000ff00723e */ /* 0x000fe200000010ff */
[----:B------:R-:W-:Y:S06]  /*1d60*/  BRA `(.L_x_8) ;  /* 0x0000000400887947 */ /* 0x000fec0003800000 */
.L_x_22:
[----:B------:R-:W2:Y:S01]  /*1d70*/  LDG.E.U8 R2, desc[UR36][R2.64] ;  /* 0x0000002402027981 */ /* 0x000ea2000c1e1100 */
[----:B------:R-:W-:Y:S01]  /*1d80*/  BSSY B0, `(.L_x_23) ;  /* 0x0000018000007945 */ /* 0x000fe20003800000 */
[----:B------:R-:W-:Y:S01]  /*1d90*/  IMAD.MOV.U32 R0, RZ, RZ, RZ ;  /* 0x000000ffff007224 */ /* 0x000fe200078e00ff */
[----:B--2---:R-:W-:-:S13]  /*1da0*/  ISETP.NE.AND P0, PT, R2, RZ, PT ;  /* 0x000000ff0200720c */ /* 0x004fda0003f05270 */
[----:B------:R-:W-:Y:S05]  /*1db0*/  @!P0 BRA `(.L_x_24) ;  /* 0x0000000000508947 */ /* 0x000fea0003800000 */
[----:B------:R-:W-:-:S13]  /*1dc0*/  ISETP.NE.AND P0, PT, R2, 0x80, PT ;  /* 0x000000800200780c */ /* 0x000fda0003f05270 */
[----:B------:R-:W-:Y:S01]  /*1dd0*/  @!P0 IMAD.MOV.U32 R0, RZ, RZ, 0x7f800001 ;  /* 0x7f800001ff008424 */ /* 0x000fe200078e00ff */
[----:B------:R-:W-:Y:S06]  /*1de0*/  @!P0 BRA `(.L_x_24) ;  /* 0x0000000000448947 */ /* 0x000fec0003800000 */
[C---:B------:R-:W-:Y:S01]  /*1df0*/  LOP3.LUT P0, R0, R2.reuse, 0x78, RZ, 0xc0, !PT ;  /* 0x0000007802007812 */ /* 0x040fe2000780c0ff */
[----:B------:R-:W-:Y:S01]  /*1e00*/  BSSY B1, `(.L_x_25) ;  /* 0x000000c000017945 */ /* 0x000fe20003800000 */
[----:B------:R-:W-:Y:S02]  /*1e10*/  SHF.R.U32.HI R3, RZ, 0x7, R2 ;  /* 0x00000007ff037819 */ /* 0x000fe40000011602 */
[----:B------:R-:W-:Y:S02]  /*1e20*/  LOP3.LUT R2, R2, 0x7, RZ, 0xc0, !PT ;  /* 0x0000000702027812 */ /* 0x000fe400078ec0ff */
[----:B------:R-:W-:Y:S01]  /*1e30*/  SHF.R.U32.HI R0, RZ, 0x3, R0 ;  /* 0x00000003ff007819 */ /* 0x000fe20000011600 */
[----:B------:R-:W-:-:S06]  /*1e40*/  IMAD.U32 R4, R3, -0x80000000, RZ ;  /* 0x8000000003047824 */ /* 0x000fcc00078e00ff */
[----:B------:R-:W-:Y:S05]  /*1e50*/  @P0 BRA `(.L_x_26) ;  /* 0x0000000000180947 */ /* 0x000fea0003800000 */
[----:B------:R-:W0:Y:S02]  /*1e60*/  FLO.U32 R3, R2 ;  /* 0x0000000200037300 */ /* 0x000e2400000e0000 */
[----:B0-----:R-:W-:-:S04]  /*1e70*/  IADD3 R3, -R3, 0x1f, RZ ;  /* 0x0000001f03037810 */ /* 0x001fc80007ffe1ff */
[----:B------:R-:W-:Y:S01]  /*1e80*/  IADD3 R0, R0, 0x1d, -R3 ;  /* 0x0000001d00007810 */ /* 0x000fe20007ffe803 */
[----:B------:R-:W-:-:S05]  /*1e90*/  VIADD R5, R3, 0xffffffe4 ;  /* 0xffffffe403057836 */ /* 0x000fca0000000000 */
[----:B------:R-:W-:-:S04]  /*1ea0*/  SHF.L.U32 R5, R2, R5, RZ ;  /* 0x0000000502057219 */ /* 0x000fc800000006ff */
[----:B------:R-:W-:-:S07]  /*1eb0*/  LOP3.LUT R2, R5, 0x7, RZ, 0xc0, !PT ;  /* 0x0000000705027812 */ /* 0x000fce00078ec0ff */
.L_x_26:
[----:B------:R-:W-:Y:S05]  /*1ec0*/  BSYNC B1 ;  /* 0x0000000000017941 */ /* 0x000fea0003800000 */
.L_x_25:
[----:B------:R-:W-:Y:S02]  /*1ed0*/  LEA R3, R0, 0x3b800000, 0x17 ;  /* 0x3b80000000037811 */ /* 0x000fe400078eb8ff */
[----:B------:R-:W-:-:S04]  /*1ee0*/  SHF.L.U32 R0, R2, 0x14, RZ ;  /* 0x0000001402007819 */ /* 0x000fc800000006ff */
[----:B------:R-:W-:-:S07]  /*1ef0*/  LOP3.LUT R0, R3, R0, R4, 0xfe, !PT ;  /* 0x0000000003007212 */ /* 0x000fce00078efe04 */
.L_x_24:
[----:B------:R-:W-:Y:S05]  /*1f00*/  BSYNC B0 ;  /* 0x0000000000007941 */ /* 0x000fea0003800000 */
.L_x_23:
[----:B------:R-:W-:Y:S01]  /*1f10*/  F2FP.BF16.F32.PACK_AB R0, RZ, R0 ;  /* 0x00000000ff00723e */ /* 0x000fe200000010ff */
[----:B------:R-:W-:Y:S06]  /*1f20*/  BRA `(.L_x_8) ;  /* 0x0000000400187947 */ /* 0x000fec0003800000 */
.L_x_21:
        /* <DEDUP_REMOVED lines=21> */
.L_x_30:
[----:B------:R-:W-:Y:S05]  /*2080*/  BSYNC B1 ;  /* 0x0000000000017941 */ /* 0x000fea0003800000 */
.L_x_29:
[----:B------:R-:W-:Y:S01]  /*2090*/  LEA R3, R0, 0x37800000, 0x17 ;  /* 0x3780000000037811 */ /* 0x000fe200078eb8ff */
[----:B------:R-:W-:-:S05]  /*20a0*/  IMAD.SHL.U32 R0, R2, 0x200000, RZ ;  /* 0x0020000002007824 */ /* 0x000fca00078e00ff */
[----:B------:R-:W-:-:S07]  /*20b0*/  LOP3.LUT R0, R3, R0, R4, 0xfe, !PT ;  /* 0x0000000003007212 */ /* 0x000fce00078efe04 */
.L_x_28:
[----:B------:R-:W-:Y:S05]  /*20c0*/  BSYNC B0 ;  /* 0x0000000000007941 */ /* 0x000fea0003800000 */
.L_x_27:
[----:B------:R-:W-:Y:S01]  /*20d0*/  F2FP.BF16.F32.PACK_AB R0, RZ, R0 ;  /* 0x00000000ff00723e */ /* 0x000fe200000010ff */
[----:B------:R-:W-:Y:S06]  /*20e0*/  BRA `(.L_x_8) ;  /* 0x0000000000a87947 */ /* 0x000fec0003800000 */
.L_x_20:
[----:B------:R-:W-:-:S13]  /*20f0*/  ISETP.NE.AND P0, PT, R4, 0x1c, PT ;  /* 0x0000001c0400780c */ /* 0x000fda0003f05270 */
[----:B------:R-:W-:Y:S05]  /*2100*/  @!P0 BRA `(.L_x_31) ;  /* 0x0000000000948947 */ /* 0x000fea0003800000 */
[----:B------:R-:W-:-:S13]  /*2110*/  ISETP.NE.AND P0, PT, R4, 0x1d, PT ;  /* 0x0000001d0400780c */ /* 0x000fda0003f05270 */
[----:B------:R-:W-:Y:S05]  /*2120*/  @!P0 BRA `(.L_x_32) ;  /* 0x00000000007c8947 */ /* 0x000fea0003800000 */
[----:B------:R-:W-:-:S13]  /*2130*/  ISETP.NE.AND P0, PT, R4, 0x2c, PT ;  /* 0x0000002c0400780c */ /* 0x000fda0003f05270 */
[----:B------:R-:W-:Y:S05]  /*2140*/  @P0 BRA `(.L_x_7) ;  /* 0x00000000002c0947 */ /* 0x000fea0003800000 */
[----:B------:R-:W2:Y:S01]  /*2150*/  LDG.E.U8 R2, desc[UR36][R2.64] ;  /* 0x0000002402027981 */ /* 0x000ea2000c1e1100 */
[----:B------:R-:W-:Y:S01]  /*2160*/  BSSY B0, `(.L_x_33) ;  /* 0x0000007000007945 */ /* 0x000fe20003800000 */
[----:B------:R-:W-:Y:S01]  /*2170*/  IMAD.MOV.U32 R0, RZ, RZ, 0x400000 ;  /* 0x00400000ff007424 */ /* 0x000fe200078e00ff */
[----:B--2---:R-:W-:-:S13]  /*2180*/  ISETP.NE.AND P0, PT, R2, RZ, PT ;  /* 0x000000ff0200720c */ /* 0x004fda0003f05270 */
[----:B------:R-:W-:Y:S05]  /*2190*/  @!P0 BRA `(.L_x_34) ;  /* 0x00000000000c8947 */ /* 0x000fea0003800000 */
[----:B------:R-:W-:-:S13]  /*21a0*/  ISETP.NE.AND P0, PT, R2, 0xff, PT ;  /* 0x000000ff0200780c */ /* 0x000fda0003f05270 */
[----:B------:R-:W-:Y:S02]  /*21b0*/  @!P0 IMAD.MOV.U32 R0, RZ, RZ, 0x7f800001 ;  /* 0x7f800001ff008424 */ /* 0x000fe400078e00ff */
[----:B------:R-:W-:-:S07]  /*21c0*/  @P0 IMAD.SHL.U32 R0, R2, 0x800000, RZ ;  /* 0x0080000002000824 */ /* 0x000fce00078e00ff */
.L_x_34:
[----:B------:R-:W-:Y:S05]  /*21d0*/  BSYNC B0 ;  /* 0x0000000000007941 */ /* 0x000fea0003800000 */
.L_x_33:
[----:B------:R-:W-:Y:S01]  /*21e0*/  F2FP.BF16.F32.PACK_AB R0, RZ, R0 ;  /* 0x00000000ff00723e */ /* 0x000fe200000010ff */
[----:B------:R-:W-:Y:S06]  /*21f0*/  BRA `(.L_x_8) ;  /* 0x0000000000647947 */ /* 0x000fec0003800000 */
.L_x_7:
[----:B------:R-:W-:Y:S01]  /*2200*/  MOV R2, 0x0 ;  /* 0x0000000000027802 */ /* 0x000fe20000000f00 */
[----:B------:R-:W-:Y:S01]  /*2210*/  ULDC.64 UR4, c[0x4][0x128] ;  /* 0x01004a0000047ab9 */ /* 0x000fe20000000a00 */
[----:B------:R-:W-:Y:S01]  /*2220*/  ULDC.64 UR6, c[0x4][0x38] ;  /* 0x01000e0000067ab9 */ /* 0x000fe20000000a00 */
[----:B------:R-:W-:Y:S02]  /*2230*/  IMAD.U32 R4, RZ, RZ, UR4 ;  /* 0x00000004ff047e24 */ /* 0x000fe4000f8e00ff */
[----:B------:R-:W-:Y:S01]  /*2240*/  IMAD.U32 R5, RZ, RZ, UR5 ;  /* 0x00000005ff057e24 */ /* 0x000fe2000f8e00ff */
[----:B------:R-:W0:Y:S01]  /*2250*/  LDC.64 R2, c[0x4][R2] ;  /* 0x0100000002027b82 */ /* 0x000e220000000a00 */
[----:B------:R-:W-:Y:S01]  /*2260*/  ULDC.64 UR4, c[0x4][0x130] ;  /* 0x01004c0000047ab9 */ /* 0x000fe20000000a00 */
[----:B------:R-:W-:Y:S02]  /*2270*/  IMAD.U32 R10, RZ, RZ, UR6 ;  /* 0x00000006ff0a7e24 */ /* 0x000fe4000f8e00ff */
[----:B------:R-:W-:-:S02]  /*2280*/  IMAD.U32 R6, RZ, RZ, UR4 ;  /* 0x00000004ff067e24 */ /* 0x000fc4000f8e00ff */
[----:B------:R-:W-:Y:S02]  /*2290*/  IMAD.U32 R7, RZ, RZ, UR5 ;  /* 0x00000005ff077e24 */ /* 0x000fe4000f8e00ff */
[----:B------:R-:W-:Y:S02]  /*22a0*/  IMAD.U32 R11, RZ, RZ, UR7 ;  /* 0x00000007ff0b7e24 */ /* 0x000fe4000f8e00ff */
[----:B------:R-:W-:Y:S02]  /*22b0*/  IMAD.MOV.U32 R8, RZ, RZ, 0x4e ;  /* 0x0000004eff087424 */ /* 0x000fe400078e00ff */
[----:B------:R-:W-:Y:S02]  /*22c0*/  IMAD.MOV.U32 R12, RZ, RZ, 0x1 ;  /* 0x00000001ff0c7424 */ /* 0x000fe400078e00ff */
[----:B------:R-:W-:-:S07]  /*22d0*/  IMAD.MOV.U32 R13, RZ, RZ, RZ ;  /* 0x000000ffff0d7224 */ /* 0x000fce00078e00ff */
[----:B------:R-:W-:-:S07]  /*22e0*/  LEPC R20, `(.L_x_35) ;  /* 0x000000001014794e */ /* 0x000fce0000000000 */
[----:B0-----:R-:W-:Y:S05]  /*22f0*/  CALL.ABS.NOINC R2 ;  /* 0x0000000002007343 */ /* 0x001fea0003c00000 */
.L_x_35:
[----:B------:R-:W-:Y:S01]  /*2300*/  PRMT R0, RZ, 0x7610, R0 ;  /* 0x00007610ff007816 */ /* 0x000fe20000000000 */
[----:B------:R-:W-:Y:S06]  /*2310*/  BRA `(.L_x_8) ;  /* 0x00000000001c7947 */ /* 0x000fec0003800000 */
.L_x_32:
[----:B------:R-:W2:Y:S02]  /*2320*/  LDG.E.64 R2, desc[UR36][R2.64] ;  /* 0x0000002402027981 */ /* 0x000ea4000c1e1b00 */
[----:B--2---:R-:W0:Y:S02]  /*2330*/  I2F.U64 R0, R2 ;  /* 0x0000000200007312 */ /* 0x004e240000301000 */
[----:B0-----:R-:W-:Y:S01]  /*2340*/  F2FP.BF16.F32.PACK_AB R0, RZ, R0 ;  /* 0x00000000ff00723e */ /* 0x001fe200000010ff */
[----:B------:R-:W-:Y:S06]  /*2350*/  BRA `(.L_x_8) ;  /* 0x00000000000c7947 */ /* 0x000fec0003800000 */
.L_x_31:
[----:B------:R-:W2:Y:S02]  /*2360*/  LDG.E R2, desc[UR36][R2.64] ;  /* 0x0000002402027981 */ /* 0x000ea4000c1e1900 */
[----:B--2---:R-:W-:-:S04]  /*2370*/  I2FP.F32.U32 R0, R2 ;  /* 0x0000000200007245 */ /* 0x004fc80000201000 */
[----:B------:R-:W-:-:S07]  /*2380*/  F2FP.BF16.F32.PACK_AB R0, RZ, R0 ;  /* 0x00000000ff00723e */ /* 0x000fce00000010ff */
.L_x_8:
[----:B-----5:R-:W-:Y:S01]  /*2390*/  IMAD.U32 R0, R0, 0x10000, RZ ;  /* 0x0001000000007824 */ /* 0x020fe200078e00ff */
[----:B------:R-:W-:Y:S01]  /*23a0*/  BSSY B0, `(.L_x_36) ;  /* 0x0000029000007945 */ /* 0x000fe20003800000 */
[----:B------:R-:W-:Y:S02]  /*23b0*/  IMAD.MOV.U32 R7, RZ, RZ, 0x3e800000 ;  /* 0x3e800000ff077424 */ /* 0x000fe400078e00ff */
[C---:B0-----:R-:W-:Y:S01]  /*23c0*/  FADD.FTZ R2, |R0|.reuse, -RZ ;  /* 0x800000ff00027221 */ /* 0x041fe20000010200 */
[----:B------:R-:W-:-:S03]  /*23d0*/  FSETP.GT.FTZ.AND P0, PT, |R0|, 8.50705917302346158658e+37, PT ;  /* 0x7e8000000000780b */ /* 0x000fc60003f14200 */
[----:B------:R-:W-:-:S06]  /*23e0*/  FADD.FTZ R3, -R2, 1 ;  /* 0x3f80000002037421 */ /* 0x000fcc0000010100 */
[----:B------:R-:W0:Y:S02]  /*23f0*/  MUFU.RCP R3, R3 ;  /* 0x0000000300037308 */ /* 0x000e240000001000 */
[----:B0-----:R-:W-:-:S04]  /*2400*/  FADD.FTZ R5, R3, R3 ;  /* 0x0000000303057221 */ /* 0x001fc80000010000 */
[----:B------:R-:W-:-:S05]  /*2410*/  FMUL.FTZ R2, |R0|, R5 ;  /* 0x0000000500027220 */ /* 0x000fca0000410200 */
[----:B------:R-:W-:-:S04]  /*2420*/  FSEL R2, R2, -2, !P0 ;  /* 0xc000000002027808 */ /* 0x000fc80004000000 */
[C---:B------:R-:W-:Y:S01]  /*2430*/  ISETP.GE.U32.AND P0, PT, R2.reuse, 0x7f800000, PT ;  /* 0x7f8000000200780c */ /* 0x040fe20003f06070 */
[----:B------:R-:W-:-:S04]  /*2440*/  FADD.FTZ.RZ R4, R2, 1 ;  /* 0x3f80000002047421 */ /* 0x000fc8000001c000 */
[----:B------:R-:W-:-:S05]  /*2450*/  VIADD R4, R4, 0xc0c00000 ;  /* 0xc0c0000004047836 */ /* 0x000fca0000000000 */
[----:B------:R-:W-:-:S04]  /*2460*/  LOP3.LUT R5, R4, 0xff800000, RZ, 0xc0, !PT ;  /* 0xff80000004057812 */ /* 0x000fc800078ec0ff */
[----:B------:R-:W-:Y:S01]  /*2470*/  IADD3 R6, -R5, 0x40800000, RZ ;  /* 0x4080000005067810 */ /* 0x000fe20007ffe1ff */
[----:B------:R-:W-:Y:S01]  /*2480*/  IMAD.IADD R4, R2, 0x1, -R5 ;  /* 0x0000000102047824 */ /* 0x000fe200078e0a05 */
[----:B------:R-:W-:-:S03]  /*2490*/  I2FP.F32.S32 R5, R5 ;  /* 0x0000000500057245 */ /* 0x000fc60000201400 */
[----:B------:R-:W-:Y:S01]  /*24a0*/  FFMA.FTZ R3, R6, R7, -1 ;  /* 0xbf80000006037423 */ /* 0x000fe20000010007 */
[----:B------:R-:W-:Y:S02]  /*24b0*/  IMAD.MOV.U32 R6, RZ, RZ, 0x3d39bf78 ;  /* 0x3d39bf78ff067424 */ /* 0x000fe400078e00ff */
[----:B------:R-:W-:Y:S01]  /*24c0*/  FMUL.FTZ R5, R5, 1.1920928955078125e-07 ;  /* 0x3400000005057820 */ /* 0x000fe20000410000 */
[----:B------:R-:W-:Y:S02]  /*24d0*/  IMAD.MOV.U32 R7, RZ, RZ, 0x3f000000 ;  /* 0x3f000000ff077424 */ /* 0x000fe400078e00ff */
[----:B------:R-:W-:-:S04]  /*24e0*/  FADD.FTZ R3, R4, R3 ;  /* 0x0000000304037221 */ /* 0x000fc80000010000 */
[C---:B------:R-:W-:Y:S02]  /*24f0*/  FFMA.FTZ R4, R3.reuse, -R6, 0.10546888411045074463 ;  /* 0x3dd8001203047423 */ /* 0x040fe40000010806 */
[----:B------:R-:W0:Y:S02]  /*2500*/  LDC.U8 R6, c[0x0][0x421] ;  /* 0x00010840ff067b82 */ /* 0x000e240000000000 */
[----:B------:R-:W-:-:S04]  /*2510*/  FFMA.FTZ R4, R3, R4, -0.13229703903198242188 ;  /* 0xbe0778e003047423 */ /* 0x000fc80000010004 */
[----:B------:R-:W-:-:S04]  /*2520*/  FFMA.FTZ R4, R3, R4, 0.14491446316242218018 ;  /* 0x3e14647503047423 */ /* 0x000fc80000010004 */
[----:B------:R-:W-:-:S04]  /*2530*/  FFMA.FTZ R4, R3, R4, -0.16641564667224884033 ;  /* 0xbe2a68dd03047423 */ /* 0x000fc80000010004 */
[----:B------:R-:W-:-:S04]  /*2540*/  FFMA.FTZ R4, R3, R4, 0.19988867640495300293 ;  /* 0x3e4caf9e03047423 */ /* 0x000fc80000010004 */
[----:B------:R-:W-:-:S04]  /*2550*/  FFMA.FTZ R4, R3, R4, -0.25000196695327758789 ;  /* 0xbe80004203047423 */ /* 0x000fc80000010004 */
[----:B------:R-:W-:-:S04]  /*2560*/  FFMA.FTZ R4, R3, R4, 0.33333510160446166992 ;  /* 0x3eaaaae603047423 */ /* 0x000fc80000010004 */
[----:B------:R-:W-:-:S04]  /*2570*/  FFMA.FTZ R4, R3, R4, -0.5 ;  /* 0xbf00000003047423 */ /* 0x000fc80000010004 */
[----:B------:R-:W-:-:S04]  /*2580*/  FMUL.FTZ R4, R3, R4 ;  /* 0x0000000403047220 */ /* 0x000fc80000410000 */
[----:B------:R-:W-:Y:S01]  /*2590*/  FFMA.FTZ R4, R3, R4, R3 ;  /* 0x0000000403047223 */ /* 0x000fe20000010003 */
[----:B------:R-:W-:Y:S02]  /*25a0*/  LOP3.LUT R3, R7, 0x80000000, R0, 0xb8, !PT ;  /* 0x8000000007037812 */ /* 0x000fe400078eb800 */
[----:B0-----:R-:W-:Y:S01]  /*25b0*/  PRMT R0, R6, 0x9910, RZ ;  /* 0x0000991006007816 */ /* 0x001fe200000000ff */
[----:B------:R-:W-:Y:S01]  /*25c0*/  FFMA.FTZ R4, R5, 0.69314718246459960938, R4 ;  /* 0x3f31721805047823 */ /* 0x000fe20000010004 */
[----:B------:R-:W-:Y:S06]  /*25d0*/  @!P0 BRA `(.L_x_37) ;  /* 0x0000000000148947 */ /* 0x000fec0003800000 */
[C---:B------:R-:W-:Y:S02]  /*25e0*/  ISETP.GE.AND P0, PT, R2.reuse, -0x407fffff, PT ;  /* 0xbf8000010200780c */ /* 0x040fe40003f06270 */
[----:B------:R-:W-:-:S11]  /*25f0*/  FSETP.NEU.FTZ.AND P1, PT, R2, RZ, PT ;  /* 0x000000ff0200720b */ /* 0x000fd60003f3d000 */
[----:B------:R-:W-:-:S04]  /*2600*/  @P0 IMAD.MOV.U32 R5, RZ, RZ, 0x7f800000 ;  /* 0x7f800000ff050424 */ /* 0x000fc800078e00ff */
[----:B------:R-:W-:-:S05]  /*2610*/  @P0 FFMA.FTZ R4, R2, R5, +INF ;  /* 0x7f80000002040423 */ /* 0x000fca0000010005 */
[----:B------:R-:W-:-:S07]  /*2620*/  FSEL R4, R4, -RZ, P1 ;  /* 0x800000ff04047208 */ /* 0x000fce0000800000 */
.L_x_37:
[----:B------:R-:W-:Y:S05]  /*2630*/  BSYNC B0 ;  /* 0x0000000000007941 */ /* 0x000fea0003800000 */
.L_x_36:
[----:B------:R-:W-:Y:S01]  /*2640*/  FMUL.FTZ R3, R3, R4 ;  /* 0x0000000403037220 */ /* 0x000fe20000410000 */
[----:B------:R-:W-:-:S05]  /*2650*/  ISETP.GT.AND P0, PT, R0, 0x9, PT ;  /* 0x000000090000780c */ /* 0x000fca0003f04270 */
[----:B------:R-:W0:Y:S08]  /*2660*/  F2F.BF16.F32 R3, R3 ;  /* 0x0000000300037304 */ /* 0x000e300000202000 */
        /* <DEDUP_REMOVED lines=9> */
[----:B0-----:R-:W-:-:S04]  /*2700*/  IMAD.U32 R0, R3, 0x10000, RZ ;  /* 0x0001000003007824 */ /* 0x001fc800078e00ff */
[----:B------:R-:W0:Y:S02]  /*2710*/  F2I.FTZ.TRUNC.NTZ R3, R0 ;  /* 0x0000000000037305 */ /* 0x000e24000021f100 */
[----:B0-----:R0:W-:Y:S01]  /*2720*/  STG.E.U8 desc[UR36][R16.64], R3 ;  /* 0x0000000310007986 */ /* 0x0011e2000c101124 */
[----:B------:R-:W-:Y:S05]  /*2730*/  BRA `(.L_x_43) ;  /* 0x0000000c00947947 */ /* 0x000fea0003800000 */
.L_x_41:
[----:B0-----:R-:W-:-:S06]  /*2740*/  IMAD.U32 R3, R3, 0x10000, RZ ;  /* 0x0001000003037824 */ /* 0x001fcc00078e00ff */
[----:B------:R-:W0:Y:S02]  /*2750*/  F2I.S64.TRUNC R2, R3 ;  /* 0x0000000300027311 */ /* 0x000e24000020d900 */
[----:B0-----:R0:W-:Y:S01]  /*2760*/  STG.E.U8 desc[UR36][R16.64], R2 ;  /* 0x0000000210007986 */ /* 0x0011e2000c101124 */
[----:B------:R-:W-:Y:S05]  /*2770*/  BRA `(.L_x_43) ;  /* 0x0000000c00847947 */ /* 0x000fea0003800000 */
.L_x_40:
[----:B------:R-:W-:-:S13]  /*2780*/  ISETP.NE.AND P0, PT, R0, 0x2, PT ;  /* 0x000000020000780c */ /* 0x000fda0003f05270 */
[----:B------:R-:W-:Y:S05]  /*2790*/  @!P0 BRA `(.L_x_44) ;  /* 0x0000000000308947 */ /* 0x000fea0003800000 */
[----:B------:R-:W-:-:S13]  /*27a0*/  ISETP.NE.AND P0, PT, R0, 0x3, PT ;  /* 0x000000030000780c */ /* 0x000fda0003f05270 */
[----:B------:R-:W-:Y:S05]  /*27b0*/  @!P0 BRA `(.L_x_45) ;  /* 0x0000000000188947 */ /* 0x000fea0003800000 */
[----:B------:R-:W-:-:S13]  /*27c0*/  ISETP.NE.AND P0, PT, R0, 0x4, PT ;  /* 0x000000040000780c */ /* 0x000fda0003f05270 */
[----:B------:R-:W-:Y:S05]  /*27d0*/  @P0 BRA `(.L_x_42) ;  /* 0x0000000c000c0947 */ /* 0x000fea0003800000 */
[----:B0-----:R-:W-:-:S06]  /*27e0*/  IMAD.U32 R3, R3, 0x10000, RZ ;  /* 0x0001000003037824 */ /* 0x001fcc00078e00ff */
[----:B------:R-:W0:Y:S02]  /*27f0*/  F2I.S64.TRUNC R2, R3 ;  /* 0x0000000300027311 */ /* 0x000e24000020d900 */
[----:B0-----:R0:W-:Y:S01]  /*2800*/  STG.E.64 desc[UR36][R16.64], R2 ;  /* 0x0000000210007986 */ /* 0x0011e2000c101b24 */
[----:B------:R-:W-:Y:S05]  /*2810*/  BRA `(.L_x_43) ;  /* 0x0000000c005c7947 */ /* 0x000fea0003800000 */
.L_x_45:
[----:B0-----:R-:W-:-:S06]  /*2820*/  IMAD.U32 R3, R3, 0x10000, RZ ;  /* 0x0001000003037824 */ /* 0x001fcc00078e00ff */
[----:B------:R-:W0:Y:S02]  /*2830*/  F2I.FTZ.TRUNC.NTZ R3, R3 ;  /* 0x0000000300037305 */ /* 0x000e24000021f100 */
[----:B0-----:R0:W-:Y:S01]  /*2840*/  STG.E desc[UR36][R16.64], R3 ;  /* 0x0000000310007986 */ /* 0x0011e2000c101924 */
[----:B------:R-:W-:Y:S05]  /*2850*/  BRA `(.L_x_43) ;  /* 0x0000000c004c7947 */ /* 0x000fea0003800000 */
.L_x_44:
[----:B0-----:R-:W-:-:S06]  /*2860*/  IMAD.U32 R3, R3, 0x10000, RZ ;  /* 0x0001000003037824 */ /* 0x001fcc00078e00ff */
[----:B------:R-:W0:Y:S02]  /*2870*/  F2I.FTZ.TRUNC.NTZ R3, R3 ;  /* 0x0000000300037305 */ /* 0x000e24000021f100 */
[----:B0-----:R0:W-:Y:S01]  /*2880*/  STG.E.U16 desc[UR36][R16.64], R3 ;  /* 0x0000000310007986 */ /* 0x0011e2000c101524 */
[----:B------:R-:W-:Y:S05]  /*2890*/  BRA `(.L_x_43) ;  /* 0x0000000c003c7947 */ /* 0x000fea0003800000 */
.L_x_39:
[----:B------:R-:W-:-:S13]  /*28a0*/  ISETP.GT.AND P0, PT, R0, 0x6, PT ;  /* 0x000000060000780c */ /* 0x000fda0003f04270 */
[----:B------:R-:W-:Y:S05]  /*28b0*/  @P0 BRA `(.L_x_46) ;  /* 0x00000000002c0947 */ /* 0x000fea0003800000 */
[----:B------:R-:W-:-:S13]  /*28c0*/  ISETP.NE.AND P0, PT, R0, 0x5, PT ;  /* 0x000000050000780c */ /* 0x000fda0003f05270 */
[----:B------:R-:W-:Y:S05]  /*28d0*/  @!P0 BRA `(.L_x_47) ;  /* 0x0000000000148947 */ /* 0x000fea0003800000 */
[----:B------:R-:W-:-:S13]  /*28e0*/  ISETP.NE.AND P0, PT, R0, 0x6, PT ;  /* 0x000000060000780c */ /* 0x000fda0003f05270 */
[----:B------:R-:W-:Y:S05]  /*28f0*/  @P0 BRA `(.L_x_42) ;  /* 0x0000000800c40947 */ /* 0x000fea0003800000 */
[----:B0-----:R-:W-:-:S05]  /*2900*/  IMAD.U32 R3, R3, 0x10000, RZ ;  /* 0x0001000003037824 */ /* 0x001fca00078e00ff */
[----:B------:R0:W-:Y:S01]  /*2910*/  STG.E desc[UR36][R16.64], R3 ;  /* 0x0000000310007986 */ /* 0x0001e2000c101924 */
[----:B------:R-:W-:Y:S05]  /*2920*/  BRA `(.L_x_43) ;  /* 0x0000000c00187947 */ /* 0x000fea0003800000 */
.L_x_47:
[----:B0-----:R-:W-:-:S05]  /*2930*/  IMAD.U32 R0, R3, 0x10000, RZ ;  /* 0x0001000003007824 */ /* 0x001fca00078e00ff */
[----:B------:R-:W-:-:S05]  /*2940*/  F2FP.F16.F32.PACK_AB R0, RZ, R0 ;  /* 0x00000000ff00723e */ /* 0x000fca00000000ff */
[----:B------:R0:W-:Y:S01]  /*2950*/  STG.E.U16 desc[UR36][R16.64], R0 ;  /* 0x0000000010007986 */ /* 0x0001e2000c101524 */
[----:B------:R-:W-:Y:S05]  /*2960*/  BRA `(.L_x_43) ;  /* 0x0000000c00087947 */ /* 0x000fea0003800000 */
.L_x_46:
[----:B------:R-:W-:-:S13]  /*2970*/  ISETP.NE.AND P0, PT, R0, 0x7, PT ;  /* 0x000000070000780c */ /* 0x000fda0003f05270 */
[----:B------:R-:W-:Y:S05]  /*2980*/  @!P0 BRA `(.L_x_48) ;  /* 0x0000000000348947 */ /* 0x000fea0003800000 */
[----:B------:R-:W-:-:S13]  /*2990*/  ISETP.NE.AND P0, PT, R0, 0x8, PT ;  /* 0x000000080000780c */ /* 0x000fda0003f05270 */
[----:B------:R-:W-:Y:S05]  /*29a0*/  @!P0 BRA `(.L_x_49) ;  /* 0x0000000000188947 */ /* 0x000fea0003800000 */
[----:B------:R-:W-:-:S13]  /*29b0*/  ISETP.NE.AND P0, PT, R0, 0x9, PT ;  /* 0x000000090000780c */ /* 0x000fda0003f05270 */
[----:B------:R-:W-:Y:S05]  /*29c0*/  @P0 BRA `(.L_x_42) ;  /* 0x0000000800900947 */ /* 0x000fea0003800000 */
[----:B0-----:R-:W-:Y:S02]  /*29d0*/  IMAD.U32 R2, R3, 0x10000, RZ ;  /* 0x0001000003027824 */ /* 0x001fe400078e00ff */
[----:B------:R-:W-:-:S05]  /*29e0*/  IMAD.MOV.U32 R3, RZ, RZ, RZ ;  /* 0x000000ffff037224 */ /* 0x000fca00078e00ff */
[----:B------:R0:W-:Y:S01]  /*29f0*/  STG.E.64 desc[UR36][R16.64], R2 ;  /* 0x0000000210007986 */ /* 0x0001e2000c101b24 */
[----:B------:R-:W-:Y:S05]  /*2a00*/  BRA `(.L_x_43) ;  /* 0x0000000800e07947 */ /* 0x000fea0003800000 */
.L_x_49:
[----:B0-----:R-:W-:-:S04]  /*2a10*/  SHF.L.U32 R3, R3, 0x10, RZ ;  /* 0x0000001003037819 */ /* 0x001fc800000006ff */
[----:B------:R-:W-:-:S04]  /*2a20*/  F2FP.F16.F32.PACK_AB R3, RZ, R3 ;  /* 0x00000003ff03723e */ /* 0x000fc800000000ff */
[----:B------:R-:W-:-:S05]  /*2a30*/  PRMT R3, R3, 0x5410, RZ ;  /* 0x0000541003037816 */ /* 0x000fca00000000ff */
[----:B------:R0:W-:Y:S01]  /*2a40*/  STG.E desc[UR36][R16.64], R3 ;  /* 0x0000000310007986 */ /* 0x0001e2000c101924 */
[----:B------:R-:W-:Y:S05]  /*2a50*/  BRA `(.L_x_43) ;  /* 0x0000000800cc7947 */ /* 0x000fea0003800000 */
.L_x_48:
[----:B0-----:R-:W-:-:S04]  /*2a60*/  IMAD.U32 R2, R3, 0x10000, RZ ;  /* 0x0001000003027824 */ /* 0x001fc800078e00ff */
[----:B------:R-:W-:-:S06]  /*2a70*/  FMUL.FTZ R2, R2, 1 ;  /* 0x3f80000002027820 */ /* 0x000fcc0000410000 */
[----:B------:R-:W0:Y:S02]  /*2a80*/  F2F.F64.F32 R2, R2 ;  /* 0x0000000200027310 */ /* 0x000e240000201800 */
[----:B0-----:R0:W-:Y:S01]  /*2a90*/  STG.E.64 desc[UR36][R16.64], R2 ;  /* 0x0000000210007986 */ /* 0x0011e2000c101b24 */
[----:B------:R-:W-:Y:S05]  /*2aa0*/  BRA `(.L_x_43) ;  /* 0x0000000800b87947 */ /* 0x000fea0003800000 */
.L_x_38:
        /* <DEDUP_REMOVED lines=8> */
[----:B0-----:R-:W-:-:S05]  /*2b30*/  IMAD.U32 R3, R3, 0x10000, RZ ;  /* 0x0001000003037824 */ /* 0x001fca00078e00ff */
[----:B------:R-:W-:-:S04]  /*2b40*/  FSETP.NEU.FTZ.AND P0, PT, R3, RZ, PT ;  /* 0x000000ff0300720b */ /* 0x000fc80003f1d000 */
[----:B------:R-:W-:-:S05]  /*2b50*/  SEL R3, RZ, 0x1, !P0 ;  /* 0x00000001ff037807 */ /* 0x000fca0004000000 */
[----:B------:R0:W-:Y:S01]  /*2b60*/  STG.E.U8 desc[UR36][R16.64], R3 ;  /* 0x0000000310007986 */ /* 0x0001e2000c101124 */
[----:B------:R-:W-:Y:S05]  /*2b70*/  BRA `(.L_x_43) ;  /* 0x0000000800847947 */ /* 0x000fea0003800000 */
.L_x_52:
[----:B0-----:R-:W-:Y:S01]  /*2b80*/  IMAD.U32 R3, R3, 0x10000, RZ ;  /* 0x0001000003037824 */ /* 0x001fe200078e00ff */
[----:B------:R-:W-:-:S03]  /*2b90*/  CS2R R6, SRZ ;  /* 0x0000000000067805 */ /* 0x000fc6000001ff00 */
[----:B------:R-:W-:-:S04]  /*2ba0*/  FMUL.FTZ R3, R3, 1 ;  /* 0x3f80000003037820 */ /* 0x000fc80000410000 */
[----:B------:R-:W0:Y:S02]  /*2bb0*/  F2F.F64.F32 R4, R3 ;  /* 0x0000000300047310 */ /* 0x000e240000201800 */
[----:B0-----:R0:W-:Y:S01]  /*2bc0*/  STG.E.128 desc[UR36][R16.64], R4 ;  /* 0x0000000410007986 */ /* 0x0011e2000c101d24 */
[----:B------:R-:W-:Y:S05]  /*2bd0*/  BRA `(.L_x_43) ;  /* 0x00000008006c7947 */ /* 0x000fea0003800000 */
.L_x_51:
[----:B------:R-:W-:-:S13]  /*2be0*/  ISETP.NE.AND P0, PT, R0, 0xf, PT ;  /* 0x0000000f0000780c */ /* 0x000fda0003f05270 */
[----:B------:R-:W-:Y:S05]  /*2bf0*/  @!P0 BRA `(.L_x_53) ;  /* 0x0000000000b48947 */ /* 0x000fea0003800000 */
[----:B------:R-:W-:-:S13]  /*2c00*/  ISETP.NE.AND P0, PT, R0, 0x17, PT ;  /* 0x000000170000780c */ /* 0x000fda0003f05270 */
[----:B------:R-:W-:Y:S05]  /*2c10*/  @!P0 BRA `(.L_x_54) ;  /* 0x0000000000548947 */ /* 0x000fea0003800000 */
[----:B------:R-:W-:-:S13]  /*2c20*/  ISETP.NE.AND P0, PT, R0, 0x18, PT ;  /* 0x000000180000780c */ /* 0x000fda0003f05270 */
[----:B------:R-:W-:Y:S05]  /*2c30*/  @P0 BRA `(.L_x_42) ;  /* 0x0000000400f40947 */ /* 0x000fea0003800000 */
[----:B0-----:R-:W-:Y:S01]  /*2c40*/  IMAD.U32 R5, R3, 0x10000, RZ ;  /* 0x0001000003057824 */ /* 0x001fe200078e00ff */
[----:B------:R-:W-:Y:S04]  /*2c50*/  BSSY B0, `(.L_x_55) ;  /* 0x000000e000007945 */ /* 0x000fe80003800000 */
[C---:B------:R-:W-:Y:S02]  /*2c60*/  LOP3.LUT R2, R5.reuse, 0x7fffffff, RZ, 0xc0, !PT ;  /* 0x7fffffff05027812 */ /* 0x040fe400078ec0ff */
[----:B------:R-:W-:Y:S02]  /*2c70*/  LOP3.LUT R0, R5, 0x80000000, RZ, 0xc0, !PT ;  /* 0x8000000005007812 */ /* 0x000fe400078ec0ff */
[----:B------:R-:W-:Y:S02]  /*2c80*/  ISETP.GT.U32.AND P0, PT, R2, 0x43efffff, PT ;  /* 0x43efffff0200780c */ /* 0x000fe40003f04070 */
[----:B------:R-:W-:Y:S01]  /*2c90*/  SHF.R.U32.HI R3, RZ, 0x18, R0 ;  /* 0x00000018ff037819 */ /* 0x000fe20000011600 */
[----:B------:R-:W-:-:S10]  /*2ca0*/  IMAD.MOV.U32 R0, RZ, RZ, 0x7f ;  /* 0x0000007fff007424 */ /* 0x000fd400078e00ff */
[----:B------:R-:W-:Y:S05]  /*2cb0*/  @P0 BRA `(.L_x_56) ;  /* 0x00000000001c0947 */ /* 0x000fea0003800000 */
[----:B------:R-:W-:-:S13]  /*2cc0*/  ISETP.GE.U32.AND P0, PT, R2, 0x3c800000, PT ;  /* 0x3c8000000200780c */ /* 0x000fda0003f06070 */
[----:B------:R-:W-:Y:S01]  /*2cd0*/  @P0 SHF.R.U32.HI R0, RZ, 0x14, R5 ;  /* 0x00000014ff000819 */ /* 0x000fe20000011605 */
[----:B------:R-:W-:-:S03]  /*2ce0*/  @!P0 FADD.FTZ R2, R2, 16384 ;  /* 0x4680000002028421 */ /* 0x000fc60000010000 */
[----:B------:R-:W-:-:S04]  /*2cf0*/  @P0 LOP3.LUT R0, R0, 0x1, RZ, 0xc0, !PT ;  /* 0x0000000100000812 */ /* 0x000fc800078ec0ff */
[----:B------:R-:W-:-:S04]  /*2d00*/  @P0 IADD3 R0, R5, 0x407ffff, R0 ;  /* 0x0407ffff05000810 */ /* 0x000fc80007ffe000 */
[----:B------:R-:W-:Y:S01]  /*2d10*/  @P0 SHF.R.U32.HI R0, RZ, 0x14, R0 ;  /* 0x00000014ff000819 */ /* 0x000fe20000011600 */
[----:B------:R-:W-:-:S07]  /*2d20*/  @!P0 VIADD R0, R2, 0xb9800000 ;  /* 0xb980000002008836 */ /* 0x000fce0000000000 */
.L_x_56:
[----:B------:R-:W-:Y:S05]  /*2d30*/  BSYNC B0 ;  /* 0x0000000000007941 */ /* 0x000fea0003800000 */
.L_x_55:
[----:B------:R-:W-:-:S05]  /*2d40*/  LOP3.LUT R3, R0, R3, RZ, 0xfc, !PT ;  /* 0x0000000300037212 */ /* 0x000fca00078efcff */
[----:B------:R0:W-:Y:S01]  /*2d50*/  STG.E.U8 desc[UR36][R16.64], R3 ;  /* 0x0000000310007986 */ /* 0x0001e2000c101124 */
[----:B------:R-:W-:Y:S05]  /*2d60*/  BRA `(.L_x_43) ;  /* 0x0000000800087947 */ /* 0x000fea0003800000 */
.L_x_54:
[----:B0-----:R-:W-:Y:S01]  /*2d70*/  IMAD.U32 R3, R3, 0x10000, RZ ;  /* 0x0001000003037824 */ /* 0x001fe200078e00ff */
[----:B------:R-:W-:Y:S04]  /*2d80*/  BSSY B0, `(.L_x_57) ;  /* 0x000000f000007945 */ /* 0x000fe80003800000 */
[----:B------:R-:W-:-:S04]  /*2d90*/  LOP3.LUT R2, R3, 0x7fffffff, RZ, 0xc0, !PT ;  /* 0x7fffffff03027812 */ /* 0x000fc800078ec0ff */
[----:B------:R-:W-:-:S13]  /*2da0*/  ISETP.GT.U32.AND P0, PT, R2, 0x477fffff, PT ;  /* 0x477fffff0200780c */ /* 0x000fda0003f04070 */
[----:B------:R-:W-:Y:S05]  /*2db0*/  @P0 BRA `(.L_x_58) ;  /* 0x0000000000200947 */ /* 0x000fea0003800000 */
[----:B------:R-:W-:-:S13]  /*2dc0*/  ISETP.GE.U32.AND P0, PT, R2, 0x38800000, PT ;  /* 0x388000000200780c */ /* 0x000fda0003f06070 */
[----:B------:R-:W-:Y:S01]  /*2dd0*/  @P0 SHF.R.U32.HI R0, RZ, 0x15, R3 ;  /* 0x00000015ff000819 */ /* 0x000fe20000011603 */
[----:B------:R-:W-:-:S03]  /*2de0*/  @!P0 FADD.FTZ R2, R2, 128 ;  /* 0x4300000002028421 */ /* 0x000fc60000010000 */
[----:B------:R-:W-:-:S04]  /*2df0*/  @P0 LOP3.LUT R0, R0, 0x1, RZ, 0xc0, !PT ;  /* 0x0000000100000812 */ /* 0x000fc800078ec0ff */
[----:B------:R-:W-:-:S04]  /*2e00*/  @P0 IADD3 R0, R3, 0x80fffff, R0 ;  /* 0x080fffff03000810 */ /* 0x000fc80007ffe000 */
[----:B------:R-:W-:Y:S01]  /*2e10*/  @P0 SHF.R.U32.HI R0, RZ, 0x15, R0 ;  /* 0x00000015ff000819 */ /* 0x000fe20000011600 */
[----:B------:R-:W-:Y:S01]  /*2e20*/  @!P0 VIADD R0, R2, 0xbd000000 ;  /* 0xbd00000002008836 */ /* 0x000fe20000000000 */
[----:B------:R-:W-:Y:S06]  /*2e30*/  BRA `(.L_x_59) ;  /* 0x00000000000c7947 */ /* 0x000fec0003800000 */
.L_x_58:
[----:B------:R-:W-:Y:S01]  /*2e40*/  IMAD.MOV.U32 R0, RZ, RZ, 0x7f ;  /* 0x0000007fff007424 */ /* 0x000fe200078e00ff */
[----:B------:R-:W-:-:S04]  /*2e50*/  ISETP.GT.U32.AND P0, PT, R2, 0x7f800000, PT ;  /* 0x7f8000000200780c */ /* 0x000fc80003f04070 */
[----:B------:R-:W-:-:S09]  /*2e60*/  SEL R0, R0, 0x7c, P0 ;  /* 0x0000007c00007807 */ /* 0x000fd20000000000 */
.L_x_59:
[----:B------:R-:W-:Y:S05]  /*2e70*/  BSYNC B0 ;  /* 0x0000000000007941 */ /* 0x000fea0003800000 */
.L_x_57:
[----:B------:R-:W-:-:S04]  /*2e80*/  LOP3.LUT R2, R3, 0x80000000, RZ, 0xc0, !PT ;  /* 0x8000000003027812 */ /* 0x000fc800078ec0ff */
[----:B------:R-:W-:-:S04]  /*2e90*/  SHF.R.U32.HI R3, RZ, 0x18, R2 ;  /* 0x00000018ff037819 */ /* 0x000fc80000011602 */
[----:B------:R-:W-:-:S05]  /*2ea0*/  LOP3.LUT R3, R0, R3, RZ, 0xfc, !PT ;  /* 0x0000000300037212 */ /* 0x000fca00078efcff */
[----:B------:R0:W-:Y:S01]  /*2eb0*/  STG.E.U8 desc[UR36][R16.64], R3 ;  /* 0x0000000310007986 */ /* 0x0001e2000c101124 */
[----:B------:R-:W-:Y:S05]  /*2ec0*/  BRA `(.L_x_43) ;  /* 0x0000000400b07947 */ /* 0x000fea0003800000 */
.L_x_53:
[----:B0-----:R0:W-:Y:S01]  /*2ed0*/  STG.E.U16 desc[UR36][R16.64], R3 ;  /* 0x0000000310007986 */ /* 0x0011e2000c101524 */
[----:B------:R-:W-:Y:S05]  /*2ee0*/  BRA `(.L_x_43) ;  /* 0x0000000400a87947 */ /* 0x000fea0003800000 */
.L_x_50:
        /* <DEDUP_REMOVED lines=8> */
[----:B0-----:R-:W-:-:S06]  /*2f70*/  IMAD.U32 R3, R3, 0x10000, RZ ;  /* 0x0001000003037824 */ /* 0x001fcc00078e00ff */
[----:B------:R-:W0:Y:S02]  /*2f80*/  F2I.FTZ.U32.TRUNC.NTZ R3, R3 ;  /* 0x0000000300037305 */ /* 0x000e24000021f000 */
[----:B0-----:R4:W-:Y:S01]  /*2f90*/  STG.E.U16 desc[UR36][R16.64], R3 ;  /* 0x0000000310007986 */ /* 0x0019e2000c101524 */
[----:B------:R-:W-:Y:S05]  /*2fa0*/  BRA `(.L_x_43) ;  /* 0x0000000400787947 */ /* 0x000fea0003800000 */
.L_x_62:
[----:B0-----:R-:W-:Y:S01]  /*2fb0*/  IMAD.U32 R3, R3, 0x10000, RZ ;  /* 0x0001000003037824 */ /* 0x001fe200078e00ff */
[----:B------:R-:W-:Y:S01]  /*2fc0*/  BSSY B0, `(.L_x_63) ;  /* 0x0000014000007945 */ /* 0x000fe20003800000 */
[----:B------:R-:W-:-:S03]  /*2fd0*/  IMAD.MOV.U32 R8, RZ, RZ, 0x80 ;  /* 0x00000080ff087424 */ /* 0x000fc600078e00ff */
[----:B------:R-:W-:-:S04]  /*2fe0*/  LOP3.LUT R2, R3, 0x7fffffff, RZ, 0xc0, !PT ;  /* 0x7fffffff03027812 */ /* 0x000fc800078ec0ff */
[----:B------:R-:W-:-:S13]  /*2ff0*/  ISETP.GT.U32.AND P0, PT, R2, 0x437fffff, PT ;  /* 0x437fffff0200780c */ /* 0x000fda0003f04070 */
[----:B------:R-:W-:Y:S05]  /*3000*/  @P0 BRA `(.L_x_64) ;  /* 0x00000000003c0947 */ /* 0x000fea0003800000 */
[----:B------:R-:W-:-:S13]  /*3010*/  ISETP.GE.U32.AND P0, PT, R2, 0x3c000000, PT ;  /* 0x3c0000000200780c */ /* 0x000fda0003f06070 */
[----:B------:R-:W-:-:S04]  /*3020*/  @P0 SHF.R.U32.HI R0, RZ, 0x14, R3 ;  /* 0x00000014ff000819 */ /* 0x000fc80000011603 */
[----:B------:R-:W-:-:S04]  /*3030*/  @P0 LOP3.LUT R0, R0, 0x1, RZ, 0xc0, !PT ;  /* 0x0000000100000812 */ /* 0x000fc800078ec0ff */
[----:B------:R-:W-:-:S04]  /*3040*/  @P0 IADD3 R0, R3, 0x487ffff, R0 ;  /* 0x0487ffff03000810 */ /* 0x000fc80007ffe000 */
[----:B------:R-:W-:-:S04]  /*3050*/  @P0 SHF.R.U32.HI R0, RZ, 0x14, R0 ;  /* 0x00000014ff000819 */ /* 0x000fc80000011600 */
[----:B------:R-:W-:Y:S01]  /*3060*/  @P0 LOP3.LUT R0, R0, 0xff, RZ, 0xc0, !PT ;  /* 0x000000ff00000812 */ /* 0x000fe200078ec0ff */
[----:B------:R-:W-:Y:S06]  /*3070*/  @P0 BRA `(.L_x_65) ;  /* 0x0000000000100947 */ /* 0x000fec0003800000 */
[----:B------:R-:W-:Y:S01]  /*3080*/  FADD.FTZ R0, R2, 8192 ;  /* 0x4600000002007421 */ /* 0x000fe20000010000 */
[----:B------:R-:W-:-:S04]  /*3090*/  PRMT R8, RZ, 0x7610, R8 ;  /* 0x00007610ff087816 */ /* 0x000fc80000000008 */
[----:B------:R-:W-:-:S13]  /*30a0*/  LOP3.LUT P0, R0, R0, 0xff, RZ, 0xc0, !PT ;  /* 0x000000ff00007812 */ /* 0x000fda000780c0ff */
[----:B------:R-:W-:Y:S05]  /*30b0*/  @!P0 BRA `(.L_x_64) ;  /* 0x0000000000108947 */ /* 0x000fea0003800000 */
.L_x_65:
[----:B------:R-:W-:-:S04]  /*30c0*/  LOP3.LUT R2, R3, 0x80000000, RZ, 0xc0, !PT ;  /* 0x8000000003027812 */ /* 0x000fc800078ec0ff */
[----:B------:R-:W-:-:S04]  /*30d0*/  SHF.R.U32.HI R3, RZ, 0x18, R2 ;  /* 0x00000018ff037819 */ /* 0x000fc80000011602 */
[----:B------:R-:W-:-:S04]  /*30e0*/  LOP3.LUT R0, R0, R3, RZ, 0xfc, !PT ;  /* 0x0000000300007212 */ /* 0x000fc800078efcff */
[----:B------:R-:W-:-:S07]  /*30f0*/  PRMT R8, R0, 0x7610, R8 ;  /* 0x0000761000087816 */ /* 0x000fce0000000008 */
.L_x_64:
[----:B------:R-:W-:Y:S05]  /*3100*/  BSYNC B0 ;  /* 0x0000000000007941 */ /* 0x000fea0003800000 */
.L_x_63:
[----:B------:R0:W-:Y:S01]  /*3110*/  STG.E.U8 desc[UR36][R16.64], R8 ;  /* 0x0000000810007986 */ /* 0x0001e2000c101124 */
[----:B------:R-:W-:Y:S05]  /*3120*/  BRA `(.L_x_43) ;  /* 0x0000000400187947 */ /* 0x000fea0003800000 */
.L_x_61:
        /* <DEDUP_REMOVED lines=17> */
.L_x_68:
[----:B------:R-:W-:-:S04]  /*3240*/  LOP3.LUT R2, R3, 0x80000000, RZ, 0xc0, !PT ;  /* 0x8000000003027812 */ /* 0x000fc800078ec0ff */
[----:B------:R-:W-:-:S04]  /*3250*/  SHF.R.U32.HI R3, RZ, 0x18, R2 ;  /* 0x00000018ff037819 */ /* 0x000fc80000011602 */
[----:B------:R-:W-:-:S04]  /*3260*/  LOP3.LUT R0, R0, R3, RZ, 0xfc, !PT ;  /* 0x0000000300007212 */ /* 0x000fc800078efcff */
[----:B------:R-:W-:-:S07]  /*3270*/  PRMT R8, R0, 0x7610, R8 ;  /* 0x0000761000087816 */ /* 0x000fce0000000008 */
.L_x_67:
[----:B------:R-:W-:Y:S05]  /*3280*/  BSYNC B0 ;  /* 0x0000000000007941 */ /* 0x000fea0003800000 */
.L_x_66:
[----:B------:R3:W-:Y:S01]  /*3290*/  STG.E.U8 desc[UR36][R16.64], R8 ;  /* 0x0000000810007986 */ /* 0x0007e2000c101124 */
[----:B------:R-:W-:Y:S05]  /*32a0*/  BRA `(.L_x_43) ;  /* 0x0000000000b87947 */ /* 0x000fea0003800000 */
.L_x_60:
[----:B------:R-:W-:-:S13]  /*32b0*/  ISETP.NE.AND P0, PT, R0, 0x1c, PT ;  /* 0x0000001c0000780c */ /* 0x000fda0003f05270 */
[----:B------:R-:W-:Y:S05]  /*32c0*/  @!P0 BRA `(.L_x_69) ;  /* 0x0000000000a48947 */ /* 0x000fea0003800000 */
[----:B------:R-:W-:-:S13]  /*32d0*/  ISETP.NE.AND P0, PT, R0, 0x1d, PT ;  /* 0x0000001d0000780c */ /* 0x000fda0003f05270 */
[----:B------:R-:W-:Y:S05]  /*32e0*/  @!P0 BRA `(.L_x_70) ;  /* 0x00000000008c8947 */ /* 0x000fea0003800000 */
[----:B------:R-:W-:-:S13]  /*32f0*/  ISETP.NE.AND P0, PT, R0, 0x2c, PT ;  /* 0x0000002c0000780c */ /* 0x000fda0003f05270 */
[----:B------:R-:W-:Y:S05]  /*3300*/  @P0 BRA `(.L_x_42) ;  /* 0x0000000000400947 */ /* 0x000fea0003800000 */
[----:B0-----:R-:W-:-:S05]  /*3310*/  IMAD.U32 R3, R3, 0x10000, RZ ;  /* 0x0001000003037824 */ /* 0x001fca00078e00ff */
[----:B------:R-:W-:-:S04]  /*3320*/  SHF.R.U32.HI R4, RZ, 0x17, R3 ;  /* 0x00000017ff047819 */ /* 0x000fc80000011603 */
[----:B------:R-:W-:-:S04]  /*3330*/  LOP3.LUT R2, R4, 0xff, RZ, 0xc0, !PT ;  /* 0x000000ff04027812 */ /* 0x000fc800078ec0ff */
[----:B------:R-:W-:-:S13]  /*3340*/  ISETP.NE.AND P1, PT, R2, 0xff, PT ;  /* 0x000000ff0200780c */ /* 0x000fda0003f25270 */
[--C-:B------:R-:W-:Y:S02]  /*3350*/  @P1 SHF.R.U32.HI R0, RZ, 0x16, R3.reuse ;  /* 0x00000016ff001819 */ /* 0x100fe40000011603 */
[----:B------:R-:W-:Y:S01]  /*3360*/  @P1 LOP3.LUT P0, RZ, R2, 0x3fffff, R3, 0xf8, !PT ;  /* 0x003fffff02ff1812 */ /* 0x000fe2000780f803 */
[----:B------:R-:W-:Y:S01]  /*3370*/  IMAD.MOV.U32 R3, RZ, RZ, 0xff ;  /* 0x000000ffff037424 */ /* 0x000fe200078e00ff */
[----:B------:R-:W-:-:S04]  /*3380*/  @P1 LOP3.LUT R0, R0, 0x1, RZ, 0xc0, !PT ;  /* 0x0000000100001812 */ /* 0x000fc800078ec0ff */
[----:B------:R-:W-:Y:S01]  /*3390*/  @P1 ISETP.EQ.U32.AND P2, PT, R0, 0x1, P0 ;  /* 0x000000010000180c */ /* 0x000fe20000742070 */
[----:B------:R-:W-:Y:S01]  /*33a0*/  @P1 VIADD R0, R4, 0x1 ;  /* 0x0000000104001836 */ /* 0x000fe20000000000 */
[----:B------:R-:W-:Y:S02]  /*33b0*/  PLOP3.LUT P0, PT, PT, PT, PT, 0x80, 0x0 ;  /* 0x000000000000781c */ /* 0x000fe40003f0f070 */
[----:B------:R-:W-:-:S13]  /*33c0*/  @P1 PLOP3.LUT P0, PT, P2, PT, PT, 0x80, 0x0 ;  /* 0x000000000000181c */ /* 0x000fda000170f070 */
[----:B------:R-:W-:-:S04]  /*33d0*/  @!P0 IMAD.MOV R0, RZ, RZ, R4 ;  /* 0x000000ffff008224 */ /* 0x000fc800078e0204 */
[----:B------:R-:W-:-:S05]  /*33e0*/  @P1 IMAD.MOV.U32 R3, RZ, RZ, R0 ;  /* 0x000000ffff031224 */ /* 0x000fca00078e0000 */
[----:B------:R1:W-:Y:S01]  /*33f0*/  STG.E.U8 desc[UR36][R16.64], R3 ;  /* 0x0000000310007986 */ /* 0x0003e2000c101124 */
[----:B------:R-:W-:Y:S05]  /*3400*/  BRA `(.L_x_43) ;  /* 0x0000000000607947 */ /* 0x000fea0003800000 */
.L_x_42:
[----:B------:R-:W-:Y:S01]  /*3410*/  MOV R2, 0x0 ;  /* 0x0000000000027802 */ /* 0x000fe20000000f00 */
[----:B------:R-:W-:Y:S01]  /*3420*/  ULDC.64 UR4, c[0x4][0x128] ;  /* 0x01004a0000047ab9 */ /* 0x000fe20000000a00 */
[----:B------:R-:W-:Y:S01]  /*3430*/  ULDC.64 UR6, c[0x4][0x130] ;  /* 0x01004c0000067ab9 */ /* 0x000fe20000000a00 */
[----:B------:R-:W-:Y:S02]  /*3440*/  IMAD.U32 R4, RZ, RZ, UR4 ;  /* 0x00000004ff047e24 */ /* 0x000fe4000f8e00ff */
[----:B------:R-:W-:Y:S01]  /*3450*/  IMAD.U32 R5, RZ, RZ, UR5 ;  /* 0x00000005ff057e24 */ /* 0x000fe2000f8e00ff */
[----:B0-----:R-:W0:Y:S01]  /*3460*/  LDC.64 R2, c[0x4][R2] ;  /* 0x0100000002027b82 */ /* 0x001e220000000a00 */
        /* <DEDUP_REMOVED lines=10> */
.L_x_71:
[----:B------:R-:W-:Y:S05]  /*3510*/  BRA `(.L_x_43) ;  /* 0x00000000001c7947 */ /* 0x000fea0003800000 */
.L_x_70:
[----:B0-----:R-:W-:-:S06]  /*3520*/  IMAD.U32 R3, R3, 0x10000, RZ ;  /* 0x0001000003037824 */ /* 0x001fcc00078e00ff */
[----:B------:R-:W0:Y:S02]  /*3530*/  F2I.U64.TRUNC R2, R3 ;  /* 0x0000000300027311 */ /* 0x000e24000020d800 */
[----:B0-----:R2:W-:Y:S01]  /*3540*/  STG.E.64 desc[UR36][R16.64], R2 ;  /* 0x0000000210007986 */ /* 0x0015e2000c101b24 */
[----:B------:R-:W-:Y:S05]  /*3550*/  BRA `(.L_x_43) ;  /* 0x00000000000c7947 */ /* 0x000fea0003800000 */
.L_x_69:
[----:B0-----:R-:W-:-:S06]  /*3560*/  IMAD.U32 R3, R3, 0x10000, RZ ;  /* 0x0001000003037824 */ /* 0x001fcc00078e00ff */
[----:B------:R-:W0:Y:S02]  /*3570*/  F2I.FTZ.U32.TRUNC.NTZ R3, R3 ;  /* 0x0000000300037305 */ /* 0x000e24000021f000 */
[----:B0-----:R0:W-:Y:S02]  /*3580*/  STG.E desc[UR36][R16.64], R3 ;  /* 0x0000000310007986 */ /* 0x0011e4000c101924 */
.L_x_43:
[----:B------:R-:W-:-:S04]  /*3590*/  IMAD R18, R23, 0x200, R18 ;  /* 0x0000020017127824 */ /* 0x000fc800078e0212 */
[----:B------:R-:W-:-:S07]  /*35a0*/  VIADD R19, R18, 0x80 ;  /* 0x0000008012137836 */ /* 0x000fce0000000000 */
.L_x_1:
[----:B------:R-:W-:Y:S05]  /*35b0*/  BSYNC B6 ;  /* 0x0000000000067941 */ /* 0x000fea0003800000 */
.L_x_0:
[----:B------:R-:W-:Y:S01]  /*35c0*/  ULDC UR4, c[0x0][0x210] ;  /* 0x0000840000047ab9 */ /* 0x000fe20000000800 */
[----:B------:R-:W-:Y:S01]  /*35d0*/  BSSY B6, `(.L_x_72) ;  /* 0x0000351000067945 */ /* 0x000fe20003800000 */
[----:B------:R-:W-:-:S13]  /*35e0*/  ISETP.GE.AND P0, PT, R19, UR4, PT ;  /* 0x0000000413007c0c */ /* 0x000fda000bf06270 */
[----:B------:R-:W-:Y:S05]  /*35f0*/  @P0 BRA `(.L_x_73) ;  /* 0x0000003400380947 */ /* 0x000fea0003800000 */
[----:B0-----:R-:W0:Y:S01]  /*3600*/  LDC R6, c[0x0][0x218] ;  /* 0x00008600ff067b82 */ /* 0x001e220000000800 */
[----:B-1234-:R-:W-:Y:S01]  /*3610*/  HFMA2.MMA R16, -RZ, RZ, 0, 0 ;  /* 0x00000000ff107435 */ /* 0x01efe200000001ff */
[----:B------:R-:W-:Y:S01]  /*3620*/  IMAD.MOV.U32 R0, RZ, RZ, RZ ;  /* 0x000000ffff007224 */ /* 0x000fe200078e00ff */
[----:B0-----:R-:W-:-:S13]  /*3630*/  ISETP.NE.AND P0, PT, R6, RZ, PT ;  /* 0x000000ff0600720c */ /* 0x001fda0003f05270 */
[----:B------:R-:W-:Y:S05]  /*3640*/  @!P0 BRA `(.L_x_74) ;  /* 0x0000001000a88947 */ /* 0x000fea0003800000 */
        /* <DEDUP_REMOVED lines=197> */
[----:B------:R-:W-:-:S04]  /*42a0*/  SHF.R.U32.HI R3, RZ, UR5, R2 ;  /* 0x00000005ff037c19 */ /* 0x000fc80008011602 */
[----:B------:R-:W-:-:S05]  /*42b0*/  IADD3 R4, -R3, RZ, RZ ;  /* 0x000000ff03047210 */ /* 0x000fca0007ffe1ff */
        /* <DEDUP_REMOVED lines=99> */
.L_x_74:
        /* <DEDUP_REMOVED lines=22> */
.L_x_78:
[----:B------:R-:W2:Y:S02]  /*4a50*/  LDG.E.U8 R2, desc[UR36][R2.64] ;  /* 0x0000002402027981 */ /* 0x000ea4000c1e1100 */
[----:B--2---:R-:W-:-:S04]  /*4a60*/  I2FP.F32.U32 R0, R2 ;  /* 0x0000000200007245 */ /* 0x004fc80000201000 */
[----:B------:R-:W-:Y:S01]  /*4a70*/  F2FP.BF16.F32.PACK_AB R0, RZ, R0 ;  /* 0x00000000ff00723e */ /* 0x000fe200000010ff */
[----:B------:R-:W-:Y:S06]  /*4a80*/  BRA `(.L_x_80) ;  /* 0x0000000c00907947 */ /* 0x000fec0003800000 */
.L_x_77:
        /* <DEDUP_REMOVED lines=10> */
.L_x_82:
[----:B------:R-:W2:Y:S02]  /*4b30*/  LDG.E R2, desc[UR36][R2.64] ;  /* 0x0000002402027981 */ /* 0x000ea4000c1e1900 */
[----:B--2---:R-:W-:-:S04]  /*4b40*/  I2FP.F32.S32 R0, R2 ;  /* 0x0000000200007245 */ /* 0x004fc80000201400 */
[----:B------:R-:W-:Y:S01]  /*4b50*/  F2FP.BF16.F32.PACK_AB R0, RZ, R0 ;  /* 0x00000000ff00723e */ /* 0x000fe200000010ff */
[----:B------:R-:W-:Y:S06]  /*4b60*/  BRA `(.L_x_80) ;  /* 0x0000000c00587947 */ /* 0x000fec0003800000 */
.L_x_81:
[----:B------:R-:W2:Y:S02]  /*4b70*/  LDG.E.U16 R2, desc[UR36][R2.64] ;  /* 0x0000002402027981 */ /* 0x000ea4000c1e1500 */
[----:B--2---:R-:W0:Y:S02]  /*4b80*/  I2F.S16 R0, R2 ;  /* 0x0000000200007306 */ /* 0x004e240000101400 */
[----:B0-----:R-:W-:Y:S01]  /*4b90*/  F2FP.BF16.F32.PACK_AB R0, RZ, R0 ;  /* 0x00000000ff00723e */ /* 0x001fe200000010ff */
[----:B------:R-:W-:Y:S06]  /*4ba0*/  BRA `(.L_x_80) ;  /* 0x0000000c00487947 */ /* 0x000fec0003800000 */
.L_x_76:
        /* <DEDUP_REMOVED lines=9> */
.L_x_84:
[----:B------:R-:W2:Y:S02]  /*4c40*/  LDG.E.U16 R0, desc[UR36][R2.64] ;  /* 0x0000002402007981 */ /* 0x000ea4000c1e1500 */
[----:B--2---:R-:W-:-:S05]  /*4c50*/  HADD2.F32 R0, -RZ, R0.H0_H0 ;  /* 0x20000000ff007230 */ /* 0x004fca0000004100 */
[----:B------:R-:W-:Y:S01]  /*4c60*/  F2FP.BF16.F32.PACK_AB R0, RZ, R0 ;  /* 0x00000000ff00723e */ /* 0x000fe200000010ff */
[----:B------:R-:W-:Y:S06]  /*4c70*/  BRA `(.L_x_80) ;  /* 0x0000000c00147947 */ /* 0x000fec0003800000 */
.L_x_83:
        /* <DEDUP_REMOVED lines=9> */
.L_x_86:
[----:B------:R-:W2:Y:S02]  /*4d10*/  LDG.E.U16 R2, desc[UR36][R2.64] ;  /* 0x0000002402027981 */ /* 0x000ea4000c1e1500 */
[----:B--2---:R-:W-:-:S05]  /*4d20*/  HADD2.F32 R0, -RZ, R2.H0_H0 ;  /* 0x20000002ff007230 */ /* 0x004fca0000004100 */
[----:B------:R-:W-:Y:S01]  /*4d30*/  F2FP.BF16.F32.PACK_AB R0, RZ, R0 ;  /* 0x00000000ff00723e */ /* 0x000fe200000010ff */
[----:B------:R-:W-:Y:S06]  /*4d40*/  BRA `(.L_x_80) ;  /* 0x0000000800e07947 */ /* 0x000fec0003800000 */
.L_x_85:
        /* <DEDUP_REMOVED lines=8> */
.L_x_75:
        /* <DEDUP_REMOVED lines=13> */
.L_x_89:
        /* <DEDUP_REMOVED lines=8> */
.L_x_88:
        /* <DEDUP_REMOVED lines=28> */
.L_x_91:
        /* <DEDUP_REMOVED lines=15> */
.L_x_90:
[----:B------:R0:W5:Y:S01]  /*51d0*/  LDG.E.U16 R0, desc[UR36][R2.64] ;  /* 0x0000002402007981 */ /* 0x000162000c1e1500 */
[----:B------:R-:W-:Y:S05]  /*51e0*/  BRA `(.L_x_80) ;  /* 0x0000000400b87947 */ /* 0x000fea0003800000 */
.L_x_87:
        /* <DEDUP_REMOVED lines=12> */
.L_x_94:
        /* <DEDUP_REMOVED lines=21> */
.L_x_98:
[----:B------:R-:W-:Y:S05]  /*5400*/  BSYNC B1 ;  /* 0x0000000000017941 */ /* 0x000fea0003800000 */
.L_x_97:
[----:B------:R-:W-:Y:S01]  /*5410*/  LEA R3, R0, 0x3b800000, 0x17 ;  /* 0x3b80000000037811 */ /* 0x000fe200078eb8ff */
[----:B------:R-:W-:-:S05]  /*5420*/  IMAD.SHL.U32 R0, R2, 0x100000, RZ ;  /* 0x0010000002007824 */ /* 0x000fca00078e00ff */
[----:B------:R-:W-:-:S07]  /*5430*/  LOP3.LUT R0, R3, R0, R4, 0xfe, !PT ;  /* 0x0000000003007212 */ /* 0x000fce00078efe04 */
.L_x_96:
[----:B------:R-:W-:Y:S05]  /*5440*/  BSYNC B0 ;  /* 0x0000000000007941 */ /* 0x000fea0003800000 */
.L_x_95:
[----:B------:R-:W-:Y:S01]  /*5450*/  F2FP.BF16.F32.PACK_AB R0, RZ, R0 ;  /* 0x00000000ff00723e */ /* 0x000fe200000010ff */
[----:B------:R-:W-:Y:S06]  /*5460*/  BRA `(.L_x_80) ;  /* 0x0000000400187947 */ /* 0x000fec0003800000 */
.L_x_93:
[----:B------:R-:W2:Y:S01]  /*5470*/  LDG.E.U8 R2, desc[UR36][R2.64] ;  /* 0x0000002402027981 */ /* 0x000ea2000c1e1100 */
[----:B------:R-:W-:Y:S01]  /*5480*/  BSSY B0, `(.L_x_99) ;  /* 0x0000018000007945 */ /* 0x000fe20003800000 */
[----:B------:R-:W-:Y:S01]  /*5490*/  IMAD.MOV.U32 R0, RZ, RZ, RZ ;  /* 0x000000ffff007224 */ /* 0x000fe200078e00ff */
[----:B--2---:R-:W-:-:S13]  /*54a0*/  ISETP.NE.AND P0, PT, R2, RZ, PT ;  /* 0x000000ff0200720c */ /* 0x004fda0003f05270 */
[----:B------:R-:W-:Y:S05]  /*54b0*/  @!P0 BRA `(.L_x_100) ;  /* 0x0000000000508947 */ /* 0x000fea0003800000 */
[----:B------:R-:W-:-:S13]  /*54c0*/  ISETP.NE.AND P0, PT, R2, 0x80, PT ;  /* 0x000000800200780c */ /* 0x000fda0003f05270 */
[----:B------:R-:W-:Y:S01]  /*54d0*/  @!P0 MOV R0, 0x7f800001 ;  /* 0x7f80000100008802 */ /* 0x000fe20000000f00 */
        /* <DEDUP_REMOVED lines=14> */
.L_x_102:
[----:B------:R-:W-:Y:S05]  /*55c0*/  BSYNC B1 ;  /* 0x0000000000017941 */ /* 0x000fea0003800000 */
.L_x_101:
[----:B------:R-:W-:Y:S01]  /*55d0*/  LEA R3, R0, 0x37800000, 0x17 ;  /* 0x3780000000037811 */ /* 0x000fe200078eb8ff */
[----:B------:R-:W-:-:S05]  /*55e0*/  IMAD.SHL.U32 R0, R2, 0x200000, RZ ;  /* 0x0020000002007824 */ /* 0x000fca00078e00ff */
[----:B------:R-:W-:-:S07]  /*55f0*/  LOP3.LUT R0, R3, R0, R4, 0xfe, !PT ;  /* 0x0000000003007212 */ /* 0x000fce00078efe04 */
.L_x_100:
[----:B------:R-:W-:Y:S05]  /*5600*/  BSYNC B0 ;  /* 0x0000000000007941 */ /* 0x000fea0003800000 */
.L_x_99:
[----:B------:R-:W-:Y:S01]  /*5610*/  F2FP.BF16.F32.PACK_AB R0, RZ, R0 ;  /* 0x00000000ff00723e */ /* 0x000fe200000010ff */
[----:B------:R-:W-:Y:S06]  /*5620*/  BRA `(.L_x_80) ;  /* 0x0000000000a87947 */ /* 0x000fec0003800000 */
.L_x_92:
        /* <DEDUP_REMOVED lines=14> */
.L_x_106:
[----:B------:R-:W-:Y:S05]  /*5710*/  BSYNC B0 ;  /* 0x0000000000007941 */ /* 0x000fea0003800000 */
.L_x_105:
[----:B------:R-:W-:Y:S01]  /*5720*/  F2FP.BF16.F32.PACK_AB R0, RZ, R0 ;  /* 0x00000000ff00723e */ /* 0x000fe200000010ff */
[----:B------:R-:W-:Y:S06]  /*5730*/  BRA `(.L_x_80) ;  /* 0x0000000000647947 */ /* 0x000fec0003800000 */
.L_x_79:
        /* <DEDUP_REMOVED lines=16> */
.L_x_107:
[----:B------:R-:W-:Y:S01]  /*5840*/  PRMT R0, RZ, 0x7610, R0 ;  /* 0x00007610ff007816 */ /* 0x000fe20000000000 */
[----:B------:R-:W-:Y:S06]  /*5850*/  BRA `(.L_x_80) ;  /* 0x00000000001c7947 */ /* 0x000fec0003800000 */
.L_x_104:
[----:B------:R-:W2:Y:S02]  /*5860*/  LDG.E.64 R2, desc[UR36][R2.64] ;  /* 0x0000002402027981 */ /* 0x000ea4000c1e1b00 */
[----:B--2---:R-:W0:Y:S02]  /*5870*/  I2F.U64 R0, R2 ;  /* 0x0000000200007312 */ /* 0x004e240000301000 */
[----:B0-----:R-:W-:Y:S01]  /*5880*/  F2FP.BF16.F32.PACK_AB R0, RZ, R0 ;  /* 0x00000000ff00723e */ /* 0x001fe200000010ff */
[----:B------:R-:W-:Y:S06]  /*5890*/  BRA `(.L_x_80) ;  /* 0x00000000000c7947 */ /* 0x000fec0003800000 */
.L_x_103:
[----:B------:R-:W2:Y:S02]  /*58a0*/  LDG.E R2, desc[UR36][R2.64] ;  /* 0x0000002402027981 */ /* 0x000ea4000c1e1900 */
[----:B--2---:R-:W-:-:S04]  /*58b0*/  I2FP.F32.U32 R0, R2 ;  /* 0x0000000200007245 */ /* 0x004fc80000201000 */
[----:B------:R-:W-:-:S07]  /*58c0*/  F2FP.BF16.F32.PACK_AB R0, RZ, R0 ;  /* 0x00000000ff00723e */ /* 0x000fce00000010ff */
.L_x_80:
        /* <DEDUP_REMOVED lines=42> */
.L_x_109:
[----:B------:R-:W-:Y:S05]  /*5b70*/  BSYNC B0 ;  /* 0x0000000000007941 */ /* 0x000fea0003800000 */
.L_x_108:
        /* <DEDUP_REMOVED lines=16> */
.L_x_113:
[----:B0-----:R-:W-:-:S06]  /*5c80*/  IMAD.U32 R3, R3, 0x10000, RZ ;  /* 0x0001000003037824 */ /* 0x001fcc00078e00ff */
[----:B------:R-:W0:Y:S02]  /*5c90*/  F2I.S64.TRUNC R2, R3 ;  /* 0x0000000300027311 */ /* 0x000e24000020d900 */
[----:B0-----:R4:W-:Y:S01]  /*5ca0*/  STG.E.U8 desc[UR36][R16.64], R2 ;  /* 0x0000000210007986 */ /* 0x0019e2000c101124 */
[----:B------:R-:W-:Y:S05]  /*5cb0*/  BRA `(.L_x_115) ;  /* 0x0000000c00847947 */ /* 0x000fea0003800000 */
.L_x_112:
        /* <DEDUP_REMOVED lines=10> */
.L_x_117:
[----:B0-----:R-:W-:-:S06]  /*5d60*/  IMAD.U32 R3, R3, 0x10000, RZ ;  /* 0x0001000003037824 */ /* 0x001fcc00078e00ff */
[----:B------:R-:W0:Y:S02]  /*5d70*/  F2I.FTZ.TRUNC.NTZ R3, R3 ;  /* 0x0000000300037305 */ /* 0x000e24000021f100 */
[----:B0-----:R2:W-:Y:S01]  /*5d80*/  STG.E desc[UR36][R16.64], R3 ;  /* 0x0000000310007986 */ /* 0x0015e2000c101924 */
[----:B------:R-:W-:Y:S05]  /*5d90*/  BRA `(.L_x_115) ;  /* 0x0000000c004c7947 */ /* 0x000fea0003800000 */
.L_x_116:
[----:B0-----:R-:W-:-:S06]  /*5da0*/  IMAD.U32 R3, R3, 0x10000, RZ ;  /* 0x0001000003037824 */ /* 0x001fcc00078e00ff */
[----:B------:R-:W0:Y:S02]  /*5db0*/  F2I.FTZ.TRUNC.NTZ R3, R3 ;  /* 0x0000000300037305 */ /* 0x000e24000021f100 */
[----:B0-----:R0:W-:Y:S01]  /*5dc0*/  STG.E.U16 desc[UR36][R16.64], R3 ;  /* 0x0000000310007986 */ /* 0x0011e2000c101524 */
[----:B------:R-:W-:Y:S05]  /*5dd0*/  BRA `(.L_x_115) ;  /* 0x0000000c003c7947 */ /* 0x000fea0003800000 */
.L_x_111:
        /* <DEDUP_REMOVED lines=9> */
.L_x_119:
[----:B0-----:R-:W-:-:S05]  /*5e70*/  IMAD.U32 R0, R3, 0x10000, RZ ;  /* 0x0001000003007824 */ /* 0x001fca00078e00ff */
[----:B------:R-:W-:-:S05]  /*5e80*/  F2FP.F16.F32.PACK_AB R0, RZ, R0 ;  /* 0x00000000ff00723e */ /* 0x000fca00000000ff */
[----:B------:R0:W-:Y:S01]  /*5e90*/  STG.E.U16 desc[UR36][R16.64], R0 ;  /* 0x0000000010007986 */ /* 0x0001e2000c101524 */
[----:B------:R-:W-:Y:S05]  /*5ea0*/  BRA `(.L_x_115) ;  /* 0x0000000c00087947 */ /* 0x000fea0003800000 */
.L_x_118:
        /* <DEDUP_REMOVED lines=10> */
.L_x_121:
[----:B0-----:R-:W-:-:S05]  /*5f50*/  IMAD.U32 R3, R3, 0x10000, RZ ;  /* 0x0001000003037824 */ /* 0x001fca00078e00ff */
[----:B------:R-:W-:-:S04]  /*5f60*/  F2FP.F16.F32.PACK_AB R3, RZ, R3 ;  /* 0x00000003ff03723e */ /* 0x000fc800000000ff */
[----:B------:R-:W-:-:S05]  /*5f70*/  PRMT R3, R3, 0x5410, RZ ;  /* 0x0000541003037816 */ /* 0x000fca00000000ff */
[----:B------:R0:W-:Y:S01]  /*5f80*/  STG.E desc[UR36][R16.64], R3 ;  /* 0x0000000310007986 */ /* 0x0001e2000c101924 */
[----:B------:R-:W-:Y:S05]  /*5f90*/  BRA `(.L_x_115) ;  /* 0x0000000800cc7947 */ /* 0x000fea0003800000 */
.L_x_120:
[----:B0-----:R-:W-:-:S05]  /*5fa0*/  SHF.L.U32 R2, R3, 0x10, RZ ;  /* 0x0000001003027819 */ /* 0x001fca00000006ff */
[----:B------:R-:W-:-:S06]  /*5fb0*/  FMUL.FTZ R2, R2, 1 ;  /* 0x3f80000002027820 */ /* 0x000fcc0000410000 */
[----:B------:R-:W0:Y:S02]  /*5fc0*/  F2F.F64.F32 R2, R2 ;  /* 0x0000000200027310 */ /* 0x000e240000201800 */
[----:B0-----:R0:W-:Y:S01]  /*5fd0*/  STG.E.64 desc[UR36][R16.64], R2 ;  /* 0x0000000210007986 */ /* 0x0011e2000c101b24 */
[----:B------:R-:W-:Y:S05]  /*5fe0*/  BRA `(.L_x_115) ;  /* 0x0000000800b87947 */ /* 0x000fea0003800000 */
.L_x_110:
        /* <DEDUP_REMOVED lines=13> */
.L_x_124:
[----:B0-----:R-:W-:Y:S01]  /*60c0*/  IMAD.U32 R3, R3, 0x10000, RZ ;  /* 0x0001000003037824 */ /* 0x001fe200078e00ff */
[----:B------:R-:W-:-:S03]  /*60d0*/  CS2R R6, SRZ ;  /* 0x0000000000067805 */ /* 0x000fc6000001ff00 */
[----:B------:R-:W-:-:S04]  /*60e0*/  FMUL.FTZ R3, R3, 1 ;  /* 0x3f80000003037820 */ /* 0x000fc80000410000 */
[----:B------:R-:W0:Y:S02]  /*60f0*/  F2F.F64.F32 R4, R3 ;  /* 0x0000000300047310 */ /* 0x000e240000201800 */
[----:B0-----:R0:W-:Y:S01]  /*6100*/  STG.E.128 desc[UR36][R16.64], R4 ;  /* 0x0000000410007986 */ /* 0x0011e2000c101d24 */
[----:B------:R-:W-:Y:S05]  /*6110*/  BRA `(.L_x_115) ;  /* 0x00000008006c7947 */ /* 0x000fea0003800000 */
.L_x_123:
        /* <DEDUP_REMOVED lines=21> */
.L_x_128:
[----:B------:R-:W-:Y:S05]  /*6270*/  BSYNC B0 ;  /* 0x0000000000007941 */ /* 0x000fea0003800000 */
.L_x_127:
[----:B------:R-:W-:-:S05]  /*6280*/  LOP3.LUT R3, R0, R3, RZ, 0xfc, !PT ;  /* 0x0000000300037212 */ /* 0x000fca00078efcff */
[----:B------:R0:W-:Y:S01]  /*6290*/  STG.E.U8 desc[UR36][R16.64], R3 ;  /* 0x0000000310007986 */ /* 0x0001e2000c101124 */
[----:B------:R-:W-:Y:S05]  /*62a0*/  BRA `(.L_x_115) ;  /* 0x0000000800087947 */ /* 0x000fea0003800000 */
.L_x_126:
        /* <DEDUP_REMOVED lines=13> */
.L_x_130:
[----:B------:R-:W-:Y:S01]  /*6380*/  IMAD.MOV.U32 R0, RZ, RZ, 0x7f ;  /* 0x0000007fff007424 */ /* 0x000fe200078e00ff */
[----:B------:R-:W-:-:S04]  /*6390*/  ISETP.GT.U32.AND P0, PT, R2, 0x7f800000, PT ;  /* 0x7f8000000200780c */ /* 0x000fc80003f04070 */
[----:B------:R-:W-:-:S09]  /*63a0*/  SEL R0, R0, 0x7c, P0 ;  /* 0x0000007c00007807 */ /* 0x000fd20000000000 */
.L_x_131:
[----:B------:R-:W-:Y:S05]  /*63b0*/  BSYNC B0 ;  /* 0x0000000000007941 */ /* 0x000fea0003800000 */
.L_x_129:
[----:B------:R-:W-:-:S04]  /*63c0*/  LOP3.LUT R2, R3, 0x80000000, RZ, 0xc0, !PT ;  /* 0x8000000003027812 */ /* 0x000fc800078ec0ff */
[----:B------:R-:W-:-:S04]  /*63d0*/  SHF.R.U32.HI R3, RZ, 0x18, R2 ;  /* 0x00000018ff037819 */ /* 0x000fc80000011602 */
[----:B------:R-:W-:-:S05]  /*63e0*/  LOP3.LUT R3, R0, R3, RZ, 0xfc, !PT ;  /* 0x0000000300037212 */ /* 0x000fca00078efcff */
[----:B------:R0:W-:Y:S01]  /*63f0*/  STG.E.U8 desc[UR36][R16.64], R3 ;  /* 0x0000000310007986 */ /* 0x0001e2000c101124 */
[----:B------:R-:W-:Y:S05]  /*6400*/  BRA `(.L_x_115) ;  /* 0x0000000400b07947 */ /* 0x000fea0003800000 */
.L_x_125:
[----:B0-----:R0:W-:Y:S01]  /*6410*/  STG.E.U16 desc[UR36][R16.64], R3 ;  /* 0x0000000310007986 */ /* 0x0011e2000c101524 */
[----:B------:R-:W-:Y:S05]  /*6420*/  BRA `(.L_x_115) ;  /* 0x0000000400a87947 */ /* 0x000fea0003800000 */
.L_x_122:
        /* <DEDUP_REMOVED lines=12> */
.L_x_134:
        /* <DEDUP_REMOVED lines=17> */
.L_x_137:
[----:B------:R-:W-:-:S04]  /*6600*/  LOP3.LUT R2, R3, 0x80000000, RZ, 0xc0, !PT ;  /* 0x8000000003027812 */ /* 0x000fc800078ec0ff */
[----:B------:R-:W-:-:S04]  /*6610*/  SHF.R.U32.HI R3, RZ, 0x18, R2 ;  /* 0x00000018ff037819 */ /* 0x000fc80000011602 */
[----:B------:R-:W-:-:S04]  /*6620*/  LOP3.LUT R0, R0, R3, RZ, 0xfc, !PT ;  /* 0x0000000300007212 */ /* 0x000fc800078efcff */
[----:B------:R-:W-:-:S07]  /*6630*/  PRMT R8, R0, 0x7610, R8 ;  /* 0x0000761000087816 */ /* 0x000fce0000000008 */
.L_x_136:
[----:B------:R-:W-:Y:S05]  /*6640*/  BSYNC B0 ;  /* 0x0000000000007941 */ /* 0x000fea0003800000 */
.L_x_135:
[----:B------:R0:W-:Y:S01]  /*6650*/  STG.E.U8 desc[UR36][R16.64], R8 ;  /* 0x0000000810007986 */ /* 0x0001e2000c101124 */
[----:B------:R-:W-:Y:S05]  /*6660*/  BRA `(.L_x_115) ;  /* 0x0000000400187947 */ /* 0x000fea0003800000 */
.L_x_133:
        /* <DEDUP_REMOVED lines=17> */
.L_x_140:
[----:B------:R-:W-:-:S04]  /*6780*/  LOP3.LUT R2, R3, 0x80000000, RZ, 0xc0, !PT ;  /* 0x8000000003027812 */ /* 0x000fc800078ec0ff */
[----:B------:R-:W-:-:S04]  /*6790*/  SHF.R.U32.HI R3, RZ, 0x18, R2 ;  /* 0x00000018ff037819 */ /* 0x000fc80000011602 */
[----:B------:R-:W-:-:S04]  /*67a0*/  LOP3.LUT R0, R0, R3, RZ, 0xfc, !PT ;  /* 0x0000000300007212 */ /* 0x000fc800078efcff */
[----:B------:R-:W-:-:S07]  /*67b0*/  PRMT R8, R0, 0x7610, R8 ;  /* 0x0000761000087816 */ /* 0x000fce0000000008 */
.L_x_139:
[----:B------:R-:W-:Y:S05]  /*67c0*/  BSYNC B0 ;  /* 0x0000000000007941 */ /* 0x000fea0003800000 */
.L_x_138:
[----:B------:R0:W-:Y:S01]  /*67d0*/  STG.E.U8 desc[UR36][R16.64], R8 ;  /* 0x0000000810007986 */ /* 0x0001e2000c101124 */
[----:B------:R-:W-:Y:S05]  /*67e0*/  BRA `(.L_x_115) ;  /* 0x0000000000b87947 */ /* 0x000fea0003800000 */
.L_x_132:
        /* <DEDUP_REMOVED lines=22> */
.L_x_114:
[----:B------:R-:W-:Y:S01]  /*6950*/  MOV R0, 0x0 ;  /* 0x0000000000007802 */ /* 0x000fe20000000f00 */
[----:B------:R-:W-:Y:S01]  /*6960*/  ULDC.64 UR4, c[0x4][0x128] ;  /* 0x01004a0000047ab9 */ /* 0x000fe20000000a00 */
[----:B------:R-:W-:Y:S01]  /*6970*/  ULDC.64 UR6, c[0x4][0x40] ;  /* 0x0100100000067ab9 */ /* 0x000fe20000000a00 */
[----:B------:R-:W-:Y:S01]  /*6980*/  IMAD.U32 R4, RZ, RZ, UR4 ;  /* 0x00000004ff047e24 */ /* 0x000fe2000f8e00ff */
[----:B0-----:R0:W1:Y:S01]  /*6990*/  LDC.64 R2, c[0x4][R0] ;  /* 0x0100000000027b82 */ /* 0x0010620000000a00 */
[----:B------:R-:W-:Y:S01]  /*69a0*/  IMAD.U32 R5, RZ, RZ, UR5 ;  /* 0x00000005ff057e24 */ /* 0x000fe2000f8e00ff */
[----:B------:R-:W-:Y:S01]  /*69b0*/  ULDC.64 UR4, c[0x4][0x130] ;  /* 0x01004c0000047ab9 */ /* 0x000fe20000000a00 */
[----:B------:R-:W-:Y:S02]  /*69c0*/  IMAD.U32 R10, RZ, RZ, UR6 ;  /* 0x00000006ff0a7e24 */ /* 0x000fe4000f8e00ff */
[----:B------:R-:W-:Y:S02]  /*69d0*/  IMAD.U32 R6, RZ, RZ, UR4 ;  /* 0x00000004ff067e24 */ /* 0x000fe4000f8e00ff */
[----:B------:R-:W-:-:S02]  /*69e0*/  IMAD.U32 R7, RZ, RZ, UR5 ;  /* 0x00000005ff077e24 */ /* 0x000fc4000f8e00ff */
[----:B------:R-:W-:Y:S02]  /*69f0*/  IMAD.U32 R11, RZ, RZ, UR7 ;  /* 0x00000007ff0b7e24 */ /* 0x000fe4000f8e00ff */
[----:B------:R-:W-:Y:S02]  /*6a00*/  IMAD.MOV.U32 R8, RZ, RZ, 0x65 ;  /* 0x00000065ff087424 */ /* 0x000fe400078e00ff */
[----:B------:R-:W-:Y:S02]  /*6a10*/  IMAD.MOV.U32 R12, RZ, RZ, 0x1 ;  /* 0x00000001ff0c7424 */ /* 0x000fe400078e00ff */
[----:B0-----:R-:W-:-:S07]  /*6a20*/  IMAD.MOV.U32 R13, RZ, RZ, RZ ;  /* 0x000000ffff0d7224 */ /* 0x001fce00078e00ff */
[----:B------:R-:W-:-:S07]  /*6a30*/  LEPC R20, `(.L_x_143) ;  /* 0x000000001014794e */ /* 0x000fce0000000000 */
[----:B-1----:R-:W-:Y:S05]  /*6a40*/  CALL.ABS.NOINC R2 ;  /* 0x0000000002007343 */ /* 0x002fea0003c00000 */
.L_x_143:
[----:B------:R-:W-:Y:S05]  /*6a50*/  BRA `(.L_x_115) ;  /* 0x00000000001c7947 */ /* 0x000fea0003800000 */
.L_x_142:
[----:B0-----:R-:W-:-:S06]  /*6a60*/  IMAD.U32 R3, R3, 0x10000, RZ ;  /* 0x0001000003037824 */ /* 0x001fcc00078e00ff */
[----:B------:R-:W0:Y:S02]  /*6a70*/  F2I.U64.TRUNC R2, R3 ;  /* 0x0000000300027311 */ /* 0x000e24000020d800 */
[----:B0-----:R0:W-:Y:S01]  /*6a80*/  STG.E.64 desc[UR36][R16.64], R2 ;  /* 0x0000000210007986 */ /* 0x0011e2000c101b24 */
[----:B------:R-:W-:Y:S05]  /*6a90*/  BRA `(.L_x_115) ;  /* 0x00000000000c7947 */ /* 0x000fea0003800000 */
.L_x_141:
[----:B0-----:R-:W-:-:S06]  /*6aa0*/  IMAD.U32 R3, R3, 0x10000, RZ ;  /* 0x0001000003037824 */ /* 0x001fcc00078e00ff */
[----:B------:R-:W0:Y:S02]  /*6ab0*/  F2I.FTZ.U32.TRUNC.NTZ R3, R3 ;  /* 0x0000000300037305 */ /* 0x000e24000021f000 */
[----:B0-----:R0:W-:Y:S02]  /*6ac0*/  STG.E desc[UR36][R16.64], R3 ;  /* 0x0000000310007986 */ /* 0x0011e4000c101924 */
.L_x_115:
[----:B------:R-:W-:-:S07]  /*6ad0*/  VIADD R19, R19, 0x80 ;  /* 0x0000008013137836 */ /* 0x000fce0000000000 */
.L_x_73:
[----:B------:R-:W-:Y:S05]  /*6ae0*/  BSYNC B6 ;  /* 0x0000000000067941 */ /* 0x000fea0003800000 */
.L_x_72:
[----:B------:R-:W-:Y:S01]  /*6af0*/  ULDC UR4, c[0x0][0x210] ;  /* 0x0000840000047ab9 */ /* 0x000fe20000000800 */
[----:B------:R-:W-:Y:S01]  /*6b00*/  BSSY B6, `(.L_x_144) ;  /* 0x0000351000067945 */ /* 0x000fe20003800000 */
[----:B------:R-:W-:-:S13]  /*6b10*/  ISETP.GE.AND P0, PT, R19, UR4, PT ;  /* 0x0000000413007c0c */ /* 0x000fda000bf06270 */
[----:B------:R-:W-:Y:S05]  /*6b20*/  @P0 BRA `(.L_x_145) ;  /* 0x0000003400380947 */ /* 0x000fea0003800000 */
[----:B0-----:R-:W0:Y:S01]  /*6b30*/  LDC R6, c[0x0][0x218] ;  /* 0x00008600ff067b82 */ /* 0x001e220000000800 */
[----:B------:R-:W-:Y:S02]  /*6b40*/  IMAD.MOV.U32 R0, RZ, RZ, RZ ;  /* 0x000000ffff007224 */ /* 0x000fe400078e00ff */
[----:B-1234-:R-:W-:Y:S01]  /*6b50*/  IMAD.MOV.U32 R16, RZ, RZ, RZ ;  /* 0x000000ffff107224 */ /* 0x01efe200078e00ff */
[----:B0-----:R-:W-:-:S13]  /*6b60*/  ISETP.NE.AND P0, PT, R6, RZ, PT ;  /* 0x000000ff0600720c */ /* 0x001fda0003f05270 */
[----:B------:R-:W-:Y:S05]  /*6b70*/  @!P0 BRA `(.L_x_146) ;  /* 0x0000001000a88947 */ /* 0x000fea0003800000 */
[----:B------:R-:W-:Y:S01]  /*6b80*/  HFMA2.MMA R18, -RZ, RZ, 0, 0 ;  /* 0x00000000ff127435 */ /* 0x000fe200000001ff */
[----:B------:R-:W-:Y:S01]  /*6b90*/  ULDC.64 UR4, c[0x0][0x220] ;  /* 0x0000880000047ab9 */ /* 0x000fe20000000a00 */
[----:B------:R-:W-:-:S08]  /*6ba0*/  ISETP.NE.AND P0, PT, R6, 0x1, PT ;  /* 0x000000010600780c */ /* 0x000fd00003f05270 */
        /* <DEDUP_REMOVED lines=295> */
.L_x_146:
        /* <DEDUP_REMOVED lines=22> */
.L_x_150:
[----:B------:R-:W2:Y:S02]  /*7f80*/  LDG.E.U8 R2, desc[UR36][R2.64] ;  /* 0x0000002402027981 */ /* 0x000ea4000c1e1100 */
[----:B--2---:R-:W-:-:S04]  /*7f90*/  I2FP.F32.U32 R0, R2 ;  /* 0x0000000200007245 */ /* 0x004fc80000201000 */
[----:B------:R-:W-:Y:S01]  /*7fa0*/  F2FP.BF16.F32.PACK_AB R0, RZ, R0 ;  /* 0x00000000ff00723e */ /* 0x000fe200000010ff */
[----:B------:R-:W-:Y:S06]  /*7fb0*/  BRA `(.L_x_152) ;  /* 0x0000000c00907947 */ /* 0x000fec0003800000 */
.L_x_149:
        /* <DEDUP_REMOVED lines=10> */
.L_x_154:
[----:B------:R-:W2:Y:S02]  /*8060*/  LDG.E R2, desc[UR36][R2.64] ;  /* 0x0000002402027981 */ /* 0x000ea4000c1e1900 */
[----:B--2---:R-:W-:-:S04]  /*8070*/  I2FP.F32.S32 R0, R2 ;  /* 0x0000000200007245 */ /* 0x004fc80000201400 */
[----:B------:R-:W-:Y:S01]  /*8080*/  F2FP.BF16.F32.PACK_AB R0, RZ, R0 ;  /* 0x00000000ff00723e */ /* 0x000fe200000010ff */
[----:B------:R-:W-:Y:S06]  /*8090*/  BRA `(.L_x_152) ;  /* 0x0000000c00587947 */ /* 0x000fec0003800000 */
.L_x_153:
[----:B------:R-:W2:Y:S02]  /*80a0*/  LDG.E.U16 R2, desc[UR36][R2.64] ;  /* 0x0000002402027981 */ /* 0x000ea4000c1e1500 */
[----:B--2---:R-:W0:Y:S02]  /*80b0*/  I2F.S16 R0, R2 ;  /* 0x0000000200007306 */ /* 0x004e240000101400 */
[----:B0-----:R-:W-:Y:S01]  /*80c0*/  F2FP.BF16.F32.PACK_AB R0, RZ, R0 ;  /* 0x00000000ff00723e */ /* 0x001fe200000010ff */
[----:B------:R-:W-:Y:S06]  /*80d0*/  BRA `(.L_x_152) ;  /* 0x0000000c00487947 */ /* 0x000fec0003800000 */
.L_x_148:
        /* <DEDUP_REMOVED lines=9> */
.L_x_156:
[----:B------:R-:W2:Y:S02]  /*8170*/  LDG.E.U16 R0, desc[UR36][R2.64] ;  /* 0x0000002402007981 */ /* 0x000ea4000c1e1500 */
[----:B--2---:R-:W-:-:S05]  /*8180*/  HADD2.F32 R0, -RZ, R0.H0_H0 ;  /* 0x20000000ff007230 */ /* 0x004fca0000004100 */
[----:B------:R-:W-:Y:S01]  /*8190*/  F2FP.BF16.F32.PACK_AB R0, RZ, R0 ;  /* 0x00000000ff00723e */ /* 0x000fe200000010ff */
[----:B------:R-:W-:Y:S06]  /*81a0*/  BRA `(.L_x_152) ;  /* 0x0000000c00147947 */ /* 0x000fec0003800000 */
.L_x_155:
        /* <DEDUP_REMOVED lines=9> */
.L_x_158:
[----:B------:R-:W2:Y:S02]  /*8240*/  LDG.E.U16 R2, desc[UR36][R2.64] ;  /* 0x0000002402027981 */ /* 0x000ea4000c1e1500 */
[----:B--2---:R-:W-:-:S05]  /*8250*/  HADD2.F32 R0, -RZ, R2.H0_H0 ;  /* 0x20000002ff007230 */ /* 0x004fca0000004100 */
[----:B------:R-:W-:Y:S01]  /*8260*/  F2FP.BF16.F32.PACK_AB R0, RZ, R0 ;  /* 0x00000000ff00723e */ /* 0x000fe200000010ff */
[----:B------:R-:W-:Y:S06]  /*8270*/  BRA `(.L_x_152) ;  /* 0x0000000800e07947 */ /* 0x000fec0003800000 */
.L_x_157:
        /* <DEDUP_REMOVED lines=8> */
.L_x_147:
        /* <DEDUP_REMOVED lines=13> */
.L_x_161:
        /* <DEDUP_REMOVED lines=8> */
.L_x_160:
        /* <DEDUP_REMOVED lines=28> */
.L_x_163:
        /* <DEDUP_REMOVED lines=15> */
.L_x_162:
[----:B------:R0:W5:Y:S01]  /*8700*/  LDG.E.U16 R0, desc[UR36][R2.64] ;  /* 0x0000002402007981 */ /* 0x000162000c1e1500 */
[----:B------:R-:W-:Y:S05]  /*8710*/  BRA `(.L_x_152) ;  /* 0x0000000400b87947 */ /* 0x000fea0003800000 */
.L_x_159:
        /* <DEDUP_REMOVED lines=12> */
.L_x_166:
        /* <DEDUP_REMOVED lines=21> */
.L_x_170:
[----:B------:R-:W-:Y:S05]  /*8930*/  BSYNC B1 ;  /* 0x0000000000017941 */ /* 0x000fea0003800000 */
.L_x_169:
[----:B------:R-:W-:Y:S01]  /*8940*/  LEA R3, R0, 0x3b800000, 0x17 ;  /* 0x3b80000000037811 */ /* 0x000fe200078eb8ff */
[----:B------:R-:W-:-:S05]  /*8950*/  IMAD.SHL.U32 R0, R2, 0x100000, RZ ;  /* 0x0010000002007824 */ /* 0x000fca00078e00ff */
[----:B------:R-:W-:-:S07]  /*8960*/  LOP3.LUT R0, R3, R0, R4, 0xfe, !PT ;  /* 0x0000000003007212 */ /* 0x000fce00078efe04 */
.L_x_168:
[----:B------:R-:W-:Y:S05]  /*8970*/  BSYNC B0 ;  /* 0x0000000000007941 */ /* 0x000fea0003800000 */
.L_x_167:
[----:B------:R-:W-:Y:S01]  /*8980*/  F2FP.BF16.F32.PACK_AB R0, RZ, R0 ;  /* 0x00000000ff00723e */ /* 0x000fe200000010ff */
[----:B------:R-:W-:Y:S06]  /*8990*/  BRA `(.L_x_152) ;  /* 0x0000000400187947 */ /* 0x000fec0003800000 */
.L_x_165:
[----:B------:R-:W2:Y:S01]  /*89a0*/  LDG.E.U8 R2, desc[UR36][R2.64] ;  /* 0x0000002402027981 */ /* 0x000ea2000c1e1100 */
[----:B------:R-:W-:Y:S01]  /*89b0*/  BSSY B0, `(.L_x_171) ;  /* 0x0000018000007945 */ /* 0x000fe20003800000 */
[----:B------:R-:W-:Y:S02]  /*89c0*/  MOV R0, RZ ;  /* 0x000000ff00007202 */ /* 0x000fe40000000f00 */
        /* <DEDUP_REMOVED lines=18> */
.L_x_174:
[----:B------:R-:W-:Y:S05]  /*8af0*/  BSYNC B1 ;  /* 0x0000000000017941 */ /* 0x000fea0003800000 */
.L_x_173:
[----:B------:R-:W-:Y:S01]  /*8b00*/  LEA R3, R0, 0x37800000, 0x17 ;  /* 0x3780000000037811 */ /* 0x000fe200078eb8ff */
[----:B------:R-:W-:-:S05]  /*8b10*/  IMAD.SHL.U32 R0, R2, 0x200000, RZ ;  /* 0x0020000002007824 */ /* 0x000fca00078e00ff */
[----:B------:R-:W-:-:S07]  /*8b20*/  LOP3.LUT R0, R3, R0, R4, 0xfe, !PT ;  /* 0x0000000003007212 */ /* 0x000fce00078efe04 */
.L_x_172:
[----:B------:R-:W-:Y:S05]  /*8b30*/  BSYNC B0 ;  /* 0x0000000000007941 */ /* 0x000fea0003800000 */
.L_x_171:
[----:B------:R-:W-:Y:S01]  /*8b40*/  F2FP.BF16.F32.PACK_AB R0, RZ, R0 ;  /* 0x00000000ff00723e */ /* 0x000fe200000010ff */
[----:B------:R-:W-:Y:S06]  /*8b50*/  BRA `(.L_x_152) ;  /* 0x0000000000a87947 */ /* 0x000fec0003800000 */
.L_x_164:
        /* <DEDUP_REMOVED lines=14> */
.L_x_178:
[----:B------:R-:W-:Y:S05]  /*8c40*/  BSYNC B0 ;  /* 0x0000000000007941 */ /* 0x000fea0003800000 */
.L_x_177:
[----:B------:R-:W-:Y:S01]  /*8c50*/  F2FP.BF16.F32.PACK_AB R0, RZ, R0 ;  /* 0x00000000ff00723e */ /* 0x000fe200000010ff */
[----:B------:R-:W-:Y:S06]  /*8c60*/  BRA `(.L_x_152) ;  /* 0x0000000000647947 */ /* 0x000fec0003800000 */
.L_x_151:
        /* <DEDUP_REMOVED lines=16> */
.L_x_179:
[----:B------:R-:W-:Y:S01]  /*8d70*/  PRMT R0, RZ, 0x7610, R0 ;  /* 0x00007610ff007816 */ /* 0x000fe20000000000 */
[----:B------:R-:W-:Y:S06]  /*8d80*/  BRA `(.L_x_152) ;  /* 0x00000000001c7947 */ /* 0x000fec0003800000 */
.L_x_176:
[----:B------:R-:W2:Y:S02]  /*8d90*/  LDG.E.64 R2, desc[UR36][R2.64] ;  /* 0x0000002402027981 */ /* 0x000ea4000c1e1b00 */
[----:B--2---:R-:W0:Y:S02]  /*8da0*/  I2F.U64 R0, R2 ;  /* 0x0000000200007312 */ /* 0x004e240000301000 */
[----:B0-----:R-:W-:Y:S01]  /*8db0*/  F2FP.BF16.F32.PACK_AB R0, RZ, R0 ;  /* 0x00000000ff00723e */ /* 0x001fe200000010ff */
[----:B------:R-:W-:Y:S06]  /*8dc0*/  BRA `(.L_x_152) ;  /* 0x00000000000c7947 */ /* 0x000fec0003800000 */
.L_x_175:
[----:B------:R-:W2:Y:S02]  /*8dd0*/  LDG.E R2, desc[UR36][R2.64] ;  /* 0x0000002402027981 */ /* 0x000ea4000c1e1900 */
[----:B--2---:R-:W-:-:S04]  /*8de0*/  I2FP.F32.U32 R0, R2 ;  /* 0x0000000200007245 */ /* 0x004fc80000201000 */
[----:B------:R-:W-:-:S07]  /*8df0*/  F2FP.BF16.F32.PACK_AB R0, RZ, R0 ;  /* 0x00000000ff00723e */ /* 0x000fce00000010ff */
.L_x_152:
        /* <DEDUP_REMOVED lines=42> */
.L_x_181:
[----:B------:R-:W-:Y:S05]  /*90a0*/  BSYNC B0 ;  /* 0x0000000000007941 */ /* 0x000fea0003800000 */
.L_x_180:
        /* <DEDUP_REMOVED lines=16> */
.L_x_185:
[----:B0-----:R-:W-:-:S06]  /*91b0*/  IMAD.U32 R3, R3, 0x10000, RZ ;  /* 0x0001000003037824 */ /* 0x001fcc00078e00ff */
[----:B------:R-:W0:Y:S02]  /*91c0*/  F2I.S64.TRUNC R2, R3 ;  /* 0x0000000300027311 */ /* 0x000e24000020d900 */
[----:B0-----:R0:W-:Y:S01]  /*91d0*/  STG.E.U8 desc[UR36][R16.64], R2 ;  /* 0x0000000210007986 */ /* 0x0011e2000c101124 */
[----:B------:R-:W-:Y:S05]  /*91e0*/  BRA `(.L_x_187) ;  /* 0x0000000c00847947 */ /* 0x000fea0003800000 */
.L_x_184:
        /* <DEDUP_REMOVED lines=10> */
.L_x_189:
[----:B0-----:R-:W-:-:S06]  /*9290*/  IMAD.U32 R3, R3, 0x10000, RZ ;  /* 0x0001000003037824 */ /* 0x001fcc00078e00ff */
[----:B------:R-:W0:Y:S02]  /*92a0*/  F2I.FTZ.TRUNC.NTZ R3, R3 ;  /* 0x0000000300037305 */ /* 0x000e24000021f100 */
[----:B0-----:R0:W-:Y:S01]  /*92b0*/  STG.E desc[UR36][R16.64], R3 ;  /* 0x0000000310007986 */ /* 0x0011e2000c101924 */
[----:B------:R-:W-:Y:S05]  /*92c0*/  BRA `(.L_x_187) ;  /* 0x0000000c004c7947 */ /* 0x000fea0003800000 */
.L_x_188:
[----:B0-----:R-:W-:-:S06]  /*92d0*/  IMAD.U32 R3, R3, 0x10000, RZ ;  /* 0x0001000003037824 */ /* 0x001fcc00078e00ff */
[----:B------:R-:W0:Y:S02]  /*92e0*/  F2I.FTZ.TRUNC.NTZ R3, R3 ;  /* 0x0000000300037305 */ /* 0x000e24000021f100 */
[----:B0-----:R0:W-:Y:S01]  /*92f0*/  STG.E.U16 desc[UR36][R16.64], R3 ;  /* 0x0000000310007986 */ /* 0x0011e2000c101524 */
[----:B------:R-:W-:Y:S05]  /*9300*/  BRA `(.L_x_187) ;  /* 0x0000000c003c7947 */ /* 0x000fea0003800000 */
.L_x_183:
        /* <DEDUP_REMOVED lines=9> */
.L_x_191:
[----:B0-----:R-:W-:-:S05]  /*93a0*/  IMAD.U32 R0, R3, 0x10000, RZ ;  /* 0x0001000003007824 */ /* 0x001fca00078e00ff */
[----:B------:R-:W-:-:S05]  /*93b0*/  F2FP.F16.F32.PACK_AB R0, RZ, R0 ;  /* 0x00000000ff00723e */ /* 0x000fca00000000ff */
[----:B------:R0:W-:Y:S01]  /*93c0*/  STG.E.U16 desc[UR36][R16.64], R0 ;  /* 0x0000000010007986 */ /* 0x0001e2000c101524 */
[----:B------:R-:W-:Y:S05]  /*93d0*/  BRA `(.L_x_187) ;  /* 0x0000000c00087947 */ /* 0x000fea0003800000 */
.L_x_190:
        /* <DEDUP_REMOVED lines=10> */
.L_x_193:
[----:B0-----:R-:W-:-:S04]  /*9480*/  SHF.L.U32 R3, R3, 0x10, RZ ;  /* 0x0000001003037819 */ /* 0x001fc800000006ff */
[----:B------:R-:W-:-:S04]  /*9490*/  F2FP.F16.F32.PACK_AB R3, RZ, R3 ;  /* 0x00000003ff03723e */ /* 0x000fc800000000ff */
[----:B------:R-:W-:-:S05]  /*94a0*/  PRMT R3, R3, 0x5410, RZ ;  /* 0x0000541003037816 */ /* 0x000fca00000000ff */
[----:B------:R0:W-:Y:S01]  /*94b0*/  STG.E desc[UR36][R16.64], R3 ;  /* 0x0000000310007986 */ /* 0x0001e2000c101924 */
[----:B------:R-:W-:Y:S05]  /*94c0*/  BRA `(.L_x_187) ;  /* 0x0000000800cc7947 */ /* 0x000fea0003800000 */
.L_x_192:
[----:B0-----:R-:W-:-:S04]  /*94d0*/  IMAD.U32 R2, R3, 0x10000, RZ ;  /* 0x0001000003027824 */ /* 0x001fc800078e00ff */
[----:B------:R-:W-:-:S06]  /*94e0*/  FMUL.FTZ R2, R2, 1 ;  /* 0x3f80000002027820 */ /* 0x000fcc0000410000 */
[----:B------:R-:W0:Y:S02]  /*94f0*/  F2F.F64.F32 R2, R2 ;  /* 0x0000000200027310 */ /* 0x000e240000201800 */
[----:B0-----:R0:W-:Y:S01]  /*9500*/  STG.E.64 desc[UR36][R16.64], R2 ;  /* 0x0000000210007986 */ /* 0x0011e2000c101b24 */
[----:B------:R-:W-:Y:S05]  /*9510*/  BRA `(.L_x_187) ;  /* 0x0000000800b87947 */ /* 0x000fea0003800000 */
.L_x_182:
        /* <DEDUP_REMOVED lines=13> */
.L_x_196:
[----:B0-----:R-:W-:Y:S01]  /*95f0*/  IMAD.U32 R3, R3, 0x10000, RZ ;  /* 0x0001000003037824 */ /* 0x001fe200078e00ff */
[----:B------:R-:W-:-:S03]  /*9600*/  CS2R R6, SRZ ;  /* 0x0000000000067805 */ /* 0x000fc6000001ff00 */
[----:B------:R-:W-:-:S04]  /*9610*/  FMUL.FTZ R3, R3, 1 ;  /* 0x3f80000003037820 */ /* 0x000fc80000410000 */
[----:B------:R-:W0:Y:S02]  /*9620*/  F2F.F64.F32 R4, R3 ;  /* 0x0000000300047310 */ /* 0x000e240000201800 */
[----:B0-----:R0:W-:Y:S01]  /*9630*/  STG.E.128 desc[UR36][R16.64], R4 ;  /* 0x0000000410007986 */ /* 0x0011e2000c101d24 */
[----:B------:R-:W-:Y:S05]  /*9640*/  BRA `(.L_x_187) ;  /* 0x00000008006c7947 */ /* 0x000fea0003800000 */
.L_x_195:
        /* <DEDUP_REMOVED lines=21> */
.L_x_200:
[----:B------:R-:W-:Y:S05]  /*97a0*/  BSYNC B0 ;  /* 0x0000000000007941 */ /* 0x000fea0003800000 */
.L_x_199:
[----:B------:R-:W-:-:S05]  /*97b0*/  LOP3.LUT R3, R0, R3, RZ, 0xfc, !PT ;  /* 0x0000000300037212 */ /* 0x000fca00078efcff */
[----:B------:R0:W-:Y:S01]  /*97c0*/  STG.E.U8 desc[UR36][R16.64], R3 ;  /* 0x0000000310007986 */ /* 0x0001e2000c101124 */
[----:B------:R-:W-:Y:S05]  /*97d0*/  BRA `(.L_x_187) ;  /* 0x0000000800087947 */ /* 0x000fea0003800000 */
.L_x_198:
        /* <DEDUP_REMOVED lines=13> */
.L_x_202:
[----:B------:R-:W-:Y:S01]  /*98b0*/  IMAD.MOV.U32 R0, RZ, RZ, 0x7f ;  /* 0x0000007fff007424 */ /* 0x000fe200078e00ff */
[----:B------:R-:W-:-:S04]  /*98c0*/  ISETP.GT.U32.AND P0, PT, R2, 0x7f800000, PT ;  /* 0x7f8000000200780c */ /* 0x000fc80003f04070 */
[----:B------:R-:W-:-:S09]  /*98d0*/  SEL R0, R0, 0x7c, P0 ;  /* 0x0000007c00007807 */ /* 0x000fd20000000000 */
.L_x_203:
[----:B------:R-:W-:Y:S05]  /*98e0*/  BSYNC B0 ;  /* 0x0000000000007941 */ /* 0x000fea0003800000 */
.L_x_201:
[----:B------:R-:W-:-:S04]  /*98f0*/  LOP3.LUT R2, R3, 0x80000000, RZ, 0xc0, !PT ;  /* 0x8000000003027812 */ /* 0x000fc800078ec0ff */
[----:B------:R-:W-:-:S04]  /*9900*/  SHF.R.U32.HI R3, RZ, 0x18, R2 ;  /* 0x00000018ff037819 */ /* 0x000fc80000011602 */
[----:B------:R-:W-:-:S05]  /*9910*/  LOP3.LUT R3, R0, R3, RZ, 0xfc, !PT ;  /* 0x0000000300037212 */ /* 0x000fca00078efcff */
[----:B------:R0:W-:Y:S01]  /*9920*/  STG.E.U8 desc[UR36][R16.64], R3 ;  /* 0x0000000310007986 */ /* 0x0001e2000c101124 */
[----:B------:R-:W-:Y:S05]  /*9930*/  BRA `(.L_x_187) ;  /* 0x0000000400b07947 */ /* 0x000fea0003800000 */
.L_x_197:
[----:B0-----:R0:W-:Y:S01]  /*9940*/  STG.E.U16 desc[UR36][R16.64], R3 ;  /* 0x0000000310007986 */ /* 0x0011e2000c101524 */
[----:B------:R-:W-:Y:S05]  /*9950*/  BRA `(.L_x_187) ;  /* 0x0000000400a87947 */ /* 0x000fea0003800000 */
.L_x_194:
        /* <DEDUP_REMOVED lines=12> */
.L_x_206:
        /* <DEDUP_REMOVED lines=17> */
.L_x_209:
[----:B------:R-:W-:-:S04]  /*9b30*/  LOP3.LUT R2, R3, 0x80000000, RZ, 0xc0, !PT ;  /* 0x8000000003027812 */ /* 0x000fc800078ec0ff */
[----:B------:R-:W-:-:S04]  /*9b40*/  SHF.R.U32.HI R3, RZ, 0x18, R2 ;  /* 0x00000018ff037819 */ /* 0x000fc80000011602 */
[----:B------:R-:W-:-:S04]  /*9b50*/  LOP3.LUT R0, R0, R3, RZ, 0xfc, !PT ;  /* 0x0000000300007212 */ /* 0x000fc800078efcff */
[----:B------:R-:W-:-:S07]  /*9b60*/  PRMT R8, R0, 0x7610, R8 ;  /* 0x0000761000087816 */ /* 0x000fce0000000008 */
.L_x_208:
[----:B------:R-:W-:Y:S05]  /*9b70*/  BSYNC B0 ;  /* 0x0000000000007941 */ /* 0x000fea0003800000 */
.L_x_207:
[----:B------:R3:W-:Y:S01]  /*9b80*/  STG.E.U8 desc[UR36][R16.64], R8 ;  /* 0x0000000810007986 */ /* 0x0007e2000c101124 */
[----:B------:R-:W-:Y:S05]  /*9b90*/  BRA `(.L_x_187) ;  /* 0x0000000400187947 */ /* 0x000fea0003800000 */
.L_x_205:
        /* <DEDUP_REMOVED lines=17> */
.L_x_212:
[----:B------:R-:W-:-:S04]  /*9cb0*/  LOP3.LUT R2, R3, 0x80000000, RZ, 0xc0, !PT ;  /* 0x8000000003027812 */ /* 0x000fc800078ec0ff */
[----:B------:R-:W-:-:S04]  /*9cc0*/  SHF.R.U32.HI R3, RZ, 0x18, R2 ;  /* 0x00000018ff037819 */ /* 0x000fc80000011602 */
[----:B------:R-:W-:-:S04]  /*9cd0*/  LOP3.LUT R0, R0, R3, RZ, 0xfc, !PT ;  /* 0x0000000300007212 */ /* 0x000fc800078efcff */
[----:B------:R-:W-:-:S07]  /*9ce0*/  PRMT R8, R0, 0x7610, R8 ;  /* 0x0000761000087816 */ /* 0x000fce0000000008 */
.L_x_211:
[----:B------:R-:W-:Y:S05]  /*9cf0*/  BSYNC B0 ;  /* 0x0000000000007941 */ /* 0x000fea0003800000 */
.L_x_210:
[----:B------:R0:W-:Y:S01]  /*9d00*/  STG.E.U8 desc[UR36][R16.64], R8 ;  /* 0x0000000810007986 */ /* 0x0001e2000c101124 */
[----:B------:R-:W-:Y:S05]  /*9d10*/  BRA `(.L_x_187) ;  /* 0x0000000000b87947 */ /* 0x000fea0003800000 */
.L_x_204:
        /* <DEDUP_REMOVED lines=22> */
.L_x_186:
        /* <DEDUP_REMOVED lines=16> */
.L_x_215:
[----:B------:R-:W-:Y:S05]  /*9f80*/  BRA `(.L_x_187) ;  /* 0x00000000001c7947 */ /* 0x000fea0003800000 */
.L_x_214:
[----:B0-----:R-:W-:-:S06]  /*9f90*/  IMAD.U32 R3, R3, 0x10000, RZ ;  /* 0x0001000003037824 */ /* 0x001fcc00078e00ff */
[----:B------:R-:W0:Y:S02]  /*9fa0*/  F2I.U64.TRUNC R2, R3 ;  /* 0x0000000300027311 */ /* 0x000e24000020d800 */
[----:B0-----:R0:W-:Y:S01]  /*9fb0*/  STG.E.64 desc[UR36][R16.64], R2 ;  /* 0x0000000210007986 */ /* 0x0011e2000c101b24 */
[----:B------:R-:W-:Y:S05]  /*9fc0*/  BRA `(.L_x_187) ;  /* 0x00000000000c7947 */ /* 0x000fea0003800000 */
.L_x_213:
[----:B0-----:R-:W-:-:S06]  /*9fd0*/  IMAD.U32 R3, R3, 0x10000, RZ ;  /* 0x0001000003037824 */ /* 0x001fcc00078e00ff */
[----:B------:R-:W0:Y:S02]  /*9fe0*/  F2I.FTZ.U32.TRUNC.NTZ R3, R3 ;  /* 0x0000000300037305 */ /* 0x000e24000021f000 */
[----:B0-----:R2:W-:Y:S02]  /*9ff0*/  STG.E desc[UR36][R16.64], R3 ;  /* 0x0000000310007986 */ /* 0x0015e4000c101924 */
.L_x_187:
[----:B------:R-:W-:-:S07]  /*a000*/  VIADD R19, R19, 0x80 ;  /* 0x0000008013137836 */ /* 0x000fce0000000000 */
.L_x_145:
[----:B------:R-:W-:Y:S05]  /*a010*/  BSYNC B6 ;  /* 0x0000000000067941 */ /* 0x000fea0003800000 */
.L_x_144:
[----:B------:R-:W-:Y:S02]  /*a020*/  ULDC UR4, c[0x0][0x210] ;  /* 0x0000840000047ab9 */ /* 0x000fe40000000800 */
[----:B------:R-:W-:-:S13]  /*a030*/  ISETP.GE.AND P0, PT, R19, UR4, PT ;  /* 0x0000000413007c0c */ /* 0x000fda000bf06270 */
[----:B------:R-:W-:Y:S05]  /*a040*/  @P0 EXIT ;  /* 0x000000000000094d */ /* 0x000fea0003800000 */
        /* <DEDUP_REMOVED lines=197> */
[----:B------:R-:W-:Y:S01]  /*aca0*/  MOV R4, RZ ;  /* 0x000000ff00047202 */ /* 0x000fe20000000f00 */
[----:B------:R-:W-:Y:S01]  /*acb0*/  ULDC.64 UR4, c[0x0][0x2e0] ;  /* 0x0000b80000047ab9 */ /* 0x000fe20000000a00 */
[----:B------:R-:W-:-:S03]  /*acc0*/  ISETP.NE.AND P0, PT, R6, 0x11, PT ;  /* 0x000000110600780c */ /* 0x000fc60003f05270 */
        /* <DEDUP_REMOVED lines=103> */
.L_x_216:
        /* <DEDUP_REMOVED lines=22> */
.L_x_220:
[----:B------:R-:W2:Y:S02]  /*b4a0*/  LDG.E.U8 R2, desc[UR36][R2.64] ;  /* 0x0000002402027981 */ /* 0x000ea4000c1e1100 */
[----:B--2---:R-:W-:-:S04]  /*b4b0*/  I2FP.F32.U32 R0, R2 ;  /* 0x0000000200007245 */ /* 0x004fc80000201000 */
[----:B------:R-:W-:Y:S01]  /*b4c0*/  F2FP.BF16.F32.PACK_AB R0, RZ, R0 ;  /* 0x00000000ff00723e */ /* 0x000fe200000010ff */
[----:B------:R-:W-:Y:S06]  /*b4d0*/  BRA `(.L_x_222) ;  /* 0x0000000c00907947 */ /* 0x000fec0003800000 */
.L_x_219:
        /* <DEDUP_REMOVED lines=10> */
.L_x_224:
[----:B------:R-:W2:Y:S02]  /*b580*/  LDG.E R2, desc[UR36][R2.64] ;  /* 0x0000002402027981 */ /* 0x000ea4000c1e1900 */
[----:B--2---:R-:W-:-:S04]  /*b590*/  I2FP.F32.S32 R0, R2 ;  /* 0x0000000200007245 */ /* 0x004fc80000201400 */
[----:B------:R-:W-:Y:S01]  /*b5a0*/  F2FP.BF16.F32.PACK_AB R0, RZ, R0 ;  /* 0x00000000ff00723e */ /* 0x000fe200000010ff */
[----:B------:R-:W-:Y:S06]  /*b5b0*/  BRA `(.L_x_222) ;  /* 0x0000000c00587947 */ /* 0x000fec0003800000 */
.L_x_223:
[----:B------:R-:W2:Y:S02]  /*b5c0*/  LDG.E.U16 R2, desc[UR36][R2.64] ;  /* 0x0000002402027981 */ /* 0x000ea4000c1e1500 */
[----:B--2---:R-:W0:Y:S02]  /*b5d0*/  I2F.S16 R0, R2 ;  /* 0x0000000200007306 */ /* 0x004e240000101400 */
[----:B0-----:R-:W-:Y:S01]  /*b5e0*/  F2FP.BF16.F32.PACK_AB R0, RZ, R0 ;  /* 0x00000000ff00723e */ /* 0x001fe200000010ff */
[----:B------:R-:W-:Y:S06]  /*b5f0*/  BRA `(.L_x_222) ;  /* 0x0000000c00487947 */ /* 0x000fec0003800000 */
.L_x_218:
        /* <DEDUP_REMOVED lines=9> */
.L_x_226:
[----:B------:R-:W2:Y:S02]  /*b690*/  LDG.E.U16 R0, desc[UR36][R2.64] ;  /* 0x0000002402007981 */ /* 0x000ea4000c1e1500 */
[----:B--2---:R-:W-:-:S05]  /*b6a0*/  HADD2.F32 R0, -RZ, R0.H0_H0 ;  /* 0x20000000ff007230 */ /* 0x004fca0000004100 */
[----:B------:R-:W-:Y:S01]  /*b6b0*/  F2FP.BF16.F32.PACK_AB R0, RZ, R0 ;  /* 0x00000000ff00723e */ /* 0x000fe200000010ff */
[----:B------:R-:W-:Y:S06]  /*b6c0*/  BRA `(.L_x_222) ;  /* 0x0000000c00147947 */ /* 0x000fec0003800000 */
.L_x_225:
        /* <DEDUP_REMOVED lines=9> */
.L_x_228:
[----:B------:R-:W2:Y:S02]  /*b760*/  LDG.E.U16 R2, desc[UR36][R2.64] ;  /* 0x0000002402027981 */ /* 0x000ea4000c1e1500 */
[----:B--2---:R-:W-:-:S05]  /*b770*/  HADD2.F32 R0, -RZ, R2.H0_H0 ;  /* 0x20000002ff007230 */ /* 0x004fca0000004100 */
[----:B------:R-:W-:Y:S01]  /*b780*/  F2FP.BF16.F32.PACK_AB R0, RZ, R0 ;  /* 0x00000000ff00723e */ /* 0x000fe200000010ff */
[----:B------:R-:W-:Y:S06]  /*b790*/  BRA `(.L_x_222) ;  /* 0x0000000800e07947 */ /* 0x000fec0003800000 */
.L_x_227:
        /* <DEDUP_REMOVED lines=8> */
.L_x_217:
        /* <DEDUP_REMOVED lines=13> */
.L_x_231:
        /* <DEDUP_REMOVED lines=8> */
.L_x_230:
        /* <DEDUP_REMOVED lines=28> */
.L_x_233:
        /* <DEDUP_REMOVED lines=15> */
.L_x_232:
[----:B------:R0:W5:Y:S01]  /*bc20*/  LDG.E.U16 R0, desc[UR36][R2.64] ;  /* 0x0000002402007981 */ /* 0x000162000c1e1500 */
[----:B------:R-:W-:Y:S05]  /*bc30*/  BRA `(.L_x_222) ;  /* 0x0000000400b87947 */ /* 0x000fea0003800000 */
.L_x_229:
        /* <DEDUP_REMOVED lines=12> */
.L_x_236:
        /* <DEDUP_REMOVED lines=21> */
.L_x_240:
[----:B------:R-:W-:Y:S05]  /*be50*/  BSYNC B1 ;  /* 0x0000000000017941 */ /* 0x000fea0003800000 */
.L_x_239:
[----:B------:R-:W-:Y:S02]  /*be60*/  LEA R3, R0, 0x3b800000, 0x17 ;  /* 0x3b80000000037811 */ /* 0x000fe400078eb8ff */
[----:B------:R-:W-:-:S04]  /*be70*/  SHF.L.U32 R0, R2, 0x14, RZ ;  /* 0x0000001402007819 */ /* 0x000fc800000006ff */
[----:B------:R-:W-:-:S07]  /*be80*/  LOP3.LUT R0, R3, R0, R4, 0xfe, !PT ;  /* 0x0000000003007212 */ /* 0x000fce00078efe04 */
.L_x_238:
[----:B------:R-:W-:Y:S05]  /*be90*/  BSYNC B0 ;  /* 0x0000000000007941 */ /* 0x000fea0003800000 */
.L_x_237:
[----:B------:R-:W-:Y:S01]  /*bea0*/  F2FP.BF16.F32.PACK_AB R0, RZ, R0 ;  /* 0x00000000ff00723e */ /* 0x000fe200000010ff */
[----:B------:R-:W-:Y:S06]  /*beb0*/  BRA `(.L_x_222) ;  /* 0x0000000400187947 */ /* 0x000fec0003800000 */
.L_x_235:
        /* <DEDUP_REMOVED lines=21> */
.L_x_244:
[----:B------:R-:W-:Y:S05]  /*c010*/  BSYNC B1 ;  /* 0x0000000000017941 */ /* 0x000fea0003800000 */
.L_x_243:
[----:B------:R-:W-:Y:S01]  /*c020*/  LEA R3, R0, 0x37800000, 0x17 ;  /* 0x3780000000037811 */ /* 0x000fe200078eb8ff */
[----:B------:R-:W-:-:S05]  /*c030*/  IMAD.SHL.U32 R0, R2, 0x200000, RZ ;  /* 0x0020000002007824 */ /* 0x000fca00078e00ff */
[----:B------:R-:W-:-:S07]  /*c040*/  LOP3.LUT R0, R3, R0, R4, 0xfe, !PT ;  /* 0x0000000003007212 */ /* 0x000fce00078efe04 */
.L_x_242:
[----:B------:R-:W-:Y:S05]  /*c050*/  BSYNC B0 ;  /* 0x0000000000007941 */ /* 0x000fea0003800000 */
.L_x_241:
[----:B------:R-:W-:Y:S01]  /*c060*/  F2FP.BF16.F32.PACK_AB R0, RZ, R0 ;  /* 0x00000000ff00723e */ /* 0x000fe200000010ff */
[----:B------:R-:W-:Y:S06]  /*c070*/  BRA `(.L_x_222) ;  /* 0x0000000000a87947 */ /* 0x000fec0003800000 */
.L_x_234:
        /* <DEDUP_REMOVED lines=14> */
.L_x_248:
[----:B------:R-:W-:Y:S05]  /*c160*/  BSYNC B0 ;  /* 0x0000000000007941 */ /* 0x000fea0003800000 */
.L_x_247:
[----:B------:R-:W-:Y:S01]  /*c170*/  F2FP.BF16.F32.PACK_AB R0, RZ, R0 ;  /* 0x00000000ff00723e */ /* 0x000fe200000010ff */
[----:B------:R-:W-:Y:S06]  /*c180*/  BRA `(.L_x_222) ;  /* 0x0000000000647947 */ /* 0x000fec0003800000 */
.L_x_221:
[----:B------:R-:W-:Y:S01]  /*c190*/  MOV R0, 0x0 ;  /* 0x0000000000007802 */ /* 0x000fe20000000f00 */
[----:B------:R-:W-:Y:S01]  /*c1a0*/  ULDC.64 UR4, c[0x4][0x128] ;  /* 0x01004a0000047ab9 */ /* 0x000fe20000000a00 */
[----:B------:R-:W-:Y:S01]  /*c1b0*/  ULDC.64 UR6, c[0x4][0x38] ;  /* 0x01000e0000067ab9 */ /* 0x000fe20000000a00 */
[----:B------:R-:W-:Y:S01]  /*c1c0*/  IMAD.U32 R4, RZ, RZ, UR4 ;  /* 0x00000004ff047e24 */ /* 0x000fe2000f8e00ff */
[----:B------:R0:W1:Y:S01]  /*c1d0*/  LDC.64 R2, c[0x4][R0] ;  /* 0x0100000000027b82 */ /* 0x0000620000000a00 */
        /* <DEDUP_REMOVED lines=11> */
.L_x_249:
[----:B------:R-:W-:Y:S01]  /*c290*/  PRMT R0, RZ, 0x7610, R0 ;  /* 0x00007610ff007816 */ /* 0x000fe20000000000 */
[----:B------:R-:W-:Y:S06]  /*c2a0*/  BRA `(.L_x_222) ;  /* 0x00000000001c7947 */ /* 0x000fec0003800000 */
.L_x_246:
[----:B------:R-:W2:Y:S02]  /*c2b0*/  LDG.E.64 R2, desc[UR36][R2.64] ;  /* 0x0000002402027981 */ /* 0x000ea4000c1e1b00 */
[----:B--2---:R-:W0:Y:S02]  /*c2c0*/  I2F.U64 R0, R2 ;  /* 0x0000000200007312 */ /* 0x004e240000301000 */
[----:B0-----:R-:W-:Y:S01]  /*c2d0*/  F2FP.BF16.F32.PACK_AB R0, RZ, R0 ;  /* 0x00000000ff00723e */ /* 0x001fe200000010ff */
[----:B------:R-:W-:Y:S06]  /*c2e0*/  BRA `(.L_x_222) ;  /* 0x00000000000c7947 */ /* 0x000fec0003800000 */
.L_x_245:
[----:B------:R-:W2:Y:S02]  /*c2f0*/  LDG.E R2, desc[UR36][R2.64] ;  /* 0x0000002402027981 */ /* 0x000ea4000c1e1900 */
[----:B--2---:R-:W-:-:S04]  /*c300*/  I2FP.F32.U32 R0, R2 ;  /* 0x0000000200007245 */ /* 0x004fc80000201000 */
[----:B------:R-:W-:-:S07]  /*c310*/  F2FP.BF16.F32.PACK_AB R0, RZ, R0 ;  /* 0x00000000ff00723e */ /* 0x000fce00000010ff */
.L_x_222:
        /* <DEDUP_REMOVED lines=42> */
.L_x_251:
[----:B------:R-:W-:Y:S05]  /*c5c0*/  BSYNC B0 ;  /* 0x0000000000007941 */ /* 0x000fea0003800000 */
.L_x_250:
        /* <DEDUP_REMOVED lines=14> */
[----:B0-----:R-:W-:Y:S01]  /*c6b0*/  STG.E.U8 desc[UR36][R16.64], R3 ;  /* 0x0000000310007986 */ /* 0x001fe2000c101124 */
[----:B------:R-:W-:Y:S05]  /*c6c0*/  EXIT ;  /* 0x000000000000794d */ /* 0x000fea0003800000 */
.L_x_255:
[----:B0-----:R-:W-:-:S06]  /*c6d0*/  IMAD.U32 R3, R3, 0x10000, RZ ;  /* 0x0001000003037824 */ /* 0x001fcc00078e00ff */
[----:B------:R-:W0:Y:S02]  /*c6e0*/  F2I.S64.TRUNC R2, R3 ;  /* 0x0000000300027311 */ /* 0x000e24000020d900 */
[----:B0-----:R-:W-:Y:S01]  /*c6f0*/  STG.E.U8 desc[UR36][R16.64], R2 ;  /* 0x0000000210007986 */ /* 0x001fe2000c101124 */
[----:B------:R-:W-:Y:S05]  /*c700*/  EXIT ;  /* 0x000000000000794d */ /* 0x000fea0003800000 */
.L_x_254:
        /* <DEDUP_REMOVED lines=8> */
[----:B0-----:R-:W-:Y:S01]  /*c790*/  STG.E.64 desc[UR36][R16.64], R2 ;  /* 0x0000000210007986 */ /* 0x001fe2000c101b24 */
[----:B------:R-:W-:Y:S05]  /*c7a0*/  EXIT ;  /* 0x000000000000794d */ /* 0x000fea0003800000 */
.L_x_258:
[----:B0-----:R-:W-:-:S06]  /*c7b0*/  IMAD.U32 R3, R3, 0x10000, RZ ;  /* 0x0001000003037824 */ /* 0x001fcc00078e00ff */
[----:B------:R-:W0:Y:S02]  /*c7c0*/  F2I.FTZ.TRUNC.NTZ R3, R3 ;  /* 0x0000000300037305 */ /* 0x000e24000021f100 */
[----:B0-----:R-:W-:Y:S01]  /*c7d0*/  STG.E desc[UR36][R16.64], R3 ;  /* 0x0000000310007986 */ /* 0x001fe2000c101924 */
[----:B------:R-:W-:Y:S05]  /*c7e0*/  EXIT ;  /* 0x000000000000794d */ /* 0x000fea0003800000 */
.L_x_257:
[----:B0-----:R-:W-:-:S06]  /*c7f0*/  IMAD.U32 R3, R3, 0x10000, RZ ;  /* 0x0001000003037824 */ /* 0x001fcc00078e00ff */
[----:B------:R-:W0:Y:S02]  /*c800*/  F2I.FTZ.TRUNC.NTZ R3, R3 ;  /* 0x0000000300037305 */ /* 0x000e24000021f100 */
[----:B0-----:R-:W-:Y:S01]  /*c810*/  STG.E.U16 desc[UR36][R16.64], R3 ;  /* 0x0000000310007986 */ /* 0x001fe2000c101524 */
[----:B------:R-:W-:Y:S05]  /*c820*/  EXIT ;  /* 0x000000000000794d */ /* 0x000fea0003800000 */
.L_x_253:
[----:B------:R-:W-:-:S13]  /*c830*/  ISETP.GT.AND P0, PT, R0, 0x6, PT ;  /* 0x000000060000780c */ /* 0x000fda0003f04270 */
[----:B------:R-:W-:Y:S05]  /*c840*/  @P0 BRA `(.L_x_259) ;  /* 0x00000000002c0947 */ /* 0x000fea0003800000 */
[----:B------:R-:W-:-:S13]  /*c850*/  ISETP.NE.AND P0, PT, R0, 0x5, PT ;  /* 0x000000050000780c */ /* 0x000fda0003f05270 */
[----:B------:R-:W-:Y:S05]  /*c860*/  @!P0 BRA `(.L_x_260) ;  /* 0x0000000000148947 */ /* 0x000fea0003800000 */
[----:B------:R-:W-:-:S13]  /*c870*/  ISETP.NE.AND P0, PT, R0, 0x6, PT ;  /* 0x000000060000780c */ /* 0x000fda0003f05270 */
[----:B------:R-:W-:Y:S05]  /*c880*/  @P0 BRA `(.L_x_256) ;  /* 0x0000000800c40947 */ /* 0x000fea0003800000 */
[----:B0-----:R-:W-:-:S05]  /*c890*/  IMAD.U32 R3, R3, 0x10000, RZ ;  /* 0x0001000003037824 */ /* 0x001fca00078e00ff */
[----:B------:R-:W-:Y:S01]  /*c8a0*/  STG.E desc[UR36][R16.64], R3 ;  /* 0x0000000310007986 */ /* 0x000fe2000c101924 */
[----:B------:R-:W-:Y:S05]  /*c8b0*/  EXIT ;  /* 0x000000000000794d */ /* 0x000fea0003800000 */
.L_x_260:
[----:B0-----:R-:W-:-:S05]  /*c8c0*/  IMAD.U32 R0, R3, 0x10000, RZ ;  /* 0x0001000003007824 */ /* 0x001fca00078e00ff */
[----:B------:R-:W-:-:S05]  /*c8d0*/  F2FP.F16.F32.PACK_AB R0, RZ, R0 ;  /* 0x00000000ff00723e */ /* 0x000fca00000000ff */
[----:B------:R-:W-:Y:S01]  /*c8e0*/  STG.E.U16 desc[UR36][R16.64], R0 ;  /* 0x0000000010007986 */ /* 0x000fe2000c101524 */
[----:B------:R-:W-:Y:S05]  /*c8f0*/  EXIT ;  /* 0x000000000000794d */ /* 0x000fea0003800000 */
.L_x_259:
[----:B------:R-:W-:-:S13]  /*c900*/  ISETP.NE.AND P0, PT, R0, 0x7, PT ;  /* 0x000000070000780c */ /* 0x000fda0003f05270 */
[----:B------:R-:W-:Y:S05]  /*c910*/  @!P0 BRA `(.L_x_261) ;  /* 0x0000000000348947 */ /* 0x000fea0003800000 */
[----:B------:R-:W-:-:S13]  /*c920*/  ISETP.NE.AND P0, PT, R0, 0x8, PT ;  /* 0x000000080000780c */ /* 0x000fda0003f05270 */
[----:B------:R-:W-:Y:S05]  /*c930*/  @!P0 BRA `(.L_x_262) ;  /* 0x0000000000188947 */ /* 0x000fea0003800000 */
[----:B------:R-:W-:-:S13]  /*c940*/  ISETP.NE.AND P0, PT, R0, 0x9, PT ;  /* 0x000000090000780c */ /* 0x000fda0003f05270 */
[----:B------:R-:W-:Y:S05]  /*c950*/  @P0 BRA `(.L_x_256) ;  /* 0x0000000800900947 */ /* 0x000fea0003800000 */
[----:B0-----:R-:W-:Y:S01]  /*c960*/  IMAD.U32 R2, R3, 0x10000, RZ ;  /* 0x0001000003027824 */ /* 0x001fe200078e00ff */
[----:B------:R-:W-:-:S07]  /*c970*/  HFMA2.MMA R3, -RZ, RZ, 0, 0 ;  /* 0x00000000ff037435 */ /* 0x000fce00000001ff */
[----:B------:R-:W-:Y:S01]  /*c980*/  STG.E.64 desc[UR36][R16.64], R2 ;  /* 0x0000000210007986 */ /* 0x000fe2000c101b24 */
[----:B------:R-:W-:Y:S05]  /*c990*/  EXIT ;  /* 0x000000000000794d */ /* 0x000fea0003800000 */
.L_x_262:
[----:B0-----:R-:W-:-:S05]  /*c9a0*/  IMAD.U32 R3, R3, 0x10000, RZ ;  /* 0x0001000003037824 */ /* 0x001fca00078e00ff */
[----:B------:R-:W-:-:S04]  /*c9b0*/  F2FP.F16.F32.PACK_AB R3, RZ, R3 ;  /* 0x00000003ff03723e */ /* 0x000fc800000000ff */
[----:B------:R-:W-:-:S05]  /*c9c0*/  PRMT R3, R3, 0x5410, RZ ;  /* 0x0000541003037816 */ /* 0x000fca00000000ff */
[----:B------:R-:W-:Y:S01]  /*c9d0*/  STG.E desc[UR36][R16.64], R3 ;  /* 0x0000000310007986 */ /* 0x000fe2000c101924 */
[----:B------:R-:W-:Y:S05]  /*c9e0*/  EXIT ;  /* 0x000000000000794d */ /* 0x000fea0003800000 */
.L_x_261:
[----:B0-----:R-:W-:-:S04]  /*c9f0*/  IMAD.U32 R2, R3, 0x10000, RZ ;  /* 0x0001000003027824 */ /* 0x001fc800078e00ff */
[----:B------:R-:W-:-:S06]  /*ca00*/  FMUL.FTZ R2, R2, 1 ;  /* 0x3f80000002027820 */ /* 0x000fcc0000410000 */
[----:B------:R-:W0:Y:S02]  /*ca10*/  F2F.F64.F32 R2, R2 ;  /* 0x0000000200027310 */ /* 0x000e240000201800 */
[----:B0-----:R-:W-:Y:S01]  /*ca20*/  STG.E.64 desc[UR36][R16.64], R2 ;  /* 0x0000000210007986 */ /* 0x001fe2000c101b24 */
[----:B------:R-:W-:Y:S05]  /*ca30*/  EXIT ;  /* 0x000000000000794d */ /* 0x000fea0003800000 */
.L_x_252:
        /* <DEDUP_REMOVED lines=11> */
[----:B------:R-:W-:Y:S01]  /*caf0*/  STG.E.U8 desc[UR36][R16.64], R3 ;  /* 0x0000000310007986 */ /* 0x000fe2000c101124 */
[----:B------:R-:W-:Y:S05]  /*cb00*/  EXIT ;  /* 0x000000000000794d */ /* 0x000fea0003800000 */
.L_x_265:
[----:B0-----:R-:W-:Y:S01]  /*cb10*/  IMAD.U32 R3, R3, 0x10000, RZ ;  /* 0x0001000003037824 */ /* 0x001fe200078e00ff */
[----:B------:R-:W-:-:S03]  /*cb20*/  CS2R R6, SRZ ;  /* 0x0000000000067805 */ /* 0x000fc6000001ff00 */
[----:B------:R-:W-:-:S04]  /*cb30*/  FMUL.FTZ R3, R3, 1 ;  /* 0x3f80000003037820 */ /* 0x000fc80000410000 */
[----:B------:R-:W0:Y:S02]  /*cb40*/  F2F.F64.F32 R4, R3 ;  /* 0x0000000300047310 */ /* 0x000e240000201800 */
[----:B0-----:R-:W-:Y:S01]  /*cb50*/  STG.E.128 desc[UR36][R16.64], R4 ;  /* 0x0000000410007986 */ /* 0x001fe2000c101d24 */
[----:B------:R-:W-:Y:S05]  /*cb60*/  EXIT ;  /* 0x000000000000794d */ /* 0x000fea0003800000 */
.L_x_264:
        /* <DEDUP_REMOVED lines=21> */
.L_x_269:
[----:B------:R-:W-:Y:S05]  /*ccc0*/  BSYNC B0 ;  /* 0x0000000000007941 */ /* 0x000fea0003800000 */
.L_x_268:
[----:B------:R-:W-:-:S05]  /*ccd0*/  LOP3.LUT R3, R0, R3, RZ, 0xfc, !PT ;  /* 0x0000000300037212 */ /* 0x000fca00078efcff */
[----:B------:R-:W-:Y:S01]  /*cce0*/  STG.E.U8 desc[UR36][R16.64], R3 ;  /* 0x0000000310007986 */ /* 0x000fe2000c101124 */
[----:B------:R-:W-:Y:S05]  /*ccf0*/  EXIT ;  /* 0x000000000000794d */ /* 0x000fea0003800000 */
.L_x_267:
        /* <DEDUP_REMOVED lines=13> */
.L_x_271:
[----:B------:R-:W-:Y:S01]  /*cdd0*/  IMAD.MOV.U32 R0, RZ, RZ, 0x7f ;  /* 0x0000007fff007424 */ /* 0x000fe200078e00ff */
[----:B------:R-:W-:-:S04]  /*cde0*/  ISETP.GT.U32.AND P0, PT, R2, 0x7f800000, PT ;  /* 0x7f8000000200780c */ /* 0x000fc80003f04070 */
[----:B------:R-:W-:-:S09]  /*cdf0*/  SEL R0, R0, 0x7c, P0 ;  /* 0x0000007c00007807 */ /* 0x000fd20000000000 */
.L_x_272:
[----:B------:R-:W-:Y:S05]  /*ce00*/  BSYNC B0 ;  /* 0x0000000000007941 */ /* 0x000fea0003800000 */
.L_x_270:
[----:B------:R-:W-:-:S04]  /*ce10*/  LOP3.LUT R2, R3, 0x80000000, RZ, 0xc0, !PT ;  /* 0x8000000003027812 */ /* 0x000fc800078ec0ff */
[----:B------:R-:W-:-:S04]  /*ce20*/  SHF.R.U32.HI R3, RZ, 0x18, R2 ;  /* 0x00000018ff037819 */ /* 0x000fc80000011602 */
[----:B------:R-:W-:-:S05]  /*ce30*/  LOP3.LUT R3, R0, R3, RZ, 0xfc, !PT ;  /* 0x0000000300037212 */ /* 0x000fca00078efcff */
[----:B------:R-:W-:Y:S01]  /*ce40*/  STG.E.U8 desc[UR36][R16.64], R3 ;  /* 0x0000000310007986 */ /* 0x000fe2000c101124 */
[----:B------:R-:W-:Y:S05]  /*ce50*/  EXIT ;  /* 0x000000000000794d */ /* 0x000fea0003800000 */
.L_x_266:
[----:B0-----:R-:W-:Y:S01]  /*ce60*/  STG.E.U16 desc[UR36][R16.64], R3 ;  /* 0x0000000310007986 */ /* 0x001fe2000c101524 */
[----:B------:R-:W-:Y:S05]  /*ce70*/  EXIT ;  /* 0x000000000000794d */ /* 0x000fea0003800000 */
.L_x_263:
        /* <DEDUP_REMOVED lines=10> */
[----:B0-----:R-:W-:Y:S01]  /*cf20*/  STG.E.U16 desc[UR36][R16.64], R3 ;  /* 0x0000000310007986 */ /* 0x001fe2000c101524 */
[----:B------:R-:W-:Y:S05]  /*cf30*/  EXIT ;  /* 0x000000000000794d */ /* 0x000fea0003800000 */
.L_x_275:
        /* <DEDUP_REMOVED lines=17> */
.L_x_278:
[----:B------:R-:W-:-:S04]  /*d050*/  LOP3.LUT R2, R3, 0x80000000, RZ, 0xc0, !PT ;  /* 0x8000000003027812 */ /* 0x000fc800078ec0ff */
[----:B------:R-:W-:-:S04]  /*d060*/  SHF.R.U32.HI R3, RZ, 0x18, R2 ;  /* 0x00000018ff037819 */ /* 0x000fc80000011602 */
[----:B------:R-:W-:-:S04]  /*d070*/  LOP3.LUT R0, R0, R3, RZ, 0xfc, !PT ;  /* 0x0000000300007212 */ /* 0x000fc800078efcff */
[----:B------:R-:W-:-:S07]  /*d080*/  PRMT R8, R0, 0x7610, R8 ;  /* 0x0000761000087816 */ /* 0x000fce0000000008 */
.L_x_277:
[----:B------:R-:W-:Y:S05]  /*d090*/  BSYNC B0 ;  /* 0x0000000000007941 */ /* 0x000fea0003800000 */
.L_x_276:
[----:B------:R-:W-:Y:S01]  /*d0a0*/  STG.E.U8 desc[UR36][R16.64], R8 ;  /* 0x0000000810007986 */ /* 0x000fe2000c101124 */
[----:B------:R-:W-:Y:S05]  /*d0b0*/  EXIT ;  /* 0x000000000000794d */ /* 0x000fea0003800000 */
.L_x_274:
        /* <DEDUP_REMOVED lines=17> */
.L_x_281:
[----:B------:R-:W-:-:S04]  /*d1d0*/  LOP3.LUT R2, R3, 0x80000000, RZ, 0xc0, !PT ;  /* 0x8000000003027812 */ /* 0x000fc800078ec0ff */
[----:B------:R-:W-:-:S04]  /*d1e0*/  SHF.R.U32.HI R3, RZ, 0x18, R2 ;  /* 0x00000018ff037819 */ /* 0x000fc80000011602 */
[----:B------:R-:W-:-:S04]  /*d1f0*/  LOP3.LUT R0, R0, R3, RZ, 0xfc, !PT ;  /* 0x0000000300007212 */ /* 0x000fc800078efcff */
[----:B------:R-:W-:-:S07]  /*d200*/  PRMT R8, R0, 0x7610, R8 ;  /* 0x0000761000087816 */ /* 0x000fce0000000008 */
.L_x_280:
[----:B------:R-:W-:Y:S05]  /*d210*/  BSYNC B0 ;  /* 0x0000000000007941 */ /* 0x000fea0003800000 */
.L_x_279:
[----:B------:R-:W-:Y:S01]  /*d220*/  STG.E.U8 desc[UR36][R16.64], R8 ;  /* 0x0000000810007986 */ /* 0x000fe2000c101124 */
[----:B------:R-:W-:Y:S05]  /*d230*/  EXIT ;  /* 0x000000000000794d */ /* 0x000fea0003800000 */
.L_x_273:
        /* <DEDUP_REMOVED lines=20> */
[----:B------:R-:W-:Y:S01]  /*d380*/  STG.E.U8 desc[UR36][R16.64], R3 ;  /* 0x0000000310007986 */ /* 0x000fe2000c101124 */
[----:B------:R-:W-:Y:S05]  /*d390*/  EXIT ;  /* 0x000000000000794d */ /* 0x000fea0003800000 */
.L_x_256:
        /* <DEDUP_REMOVED lines=16> */
.L_x_284:
[----:B------:R-:W-:Y:S05]  /*d4a0*/  EXIT ;  /* 0x000000000000794d */ /* 0x000fea0003800000 */
.L_x_283:
[----:B0-----:R-:W-:-:S06]  /*d4b0*/  IMAD.U32 R3, R3, 0x10000, RZ ;  /* 0x0001000003037824 */ /* 0x001fcc00078e00ff */
[----:B------:R-:W0:Y:S02]  /*d4c0*/  F2I.U64.TRUNC R2, R3 ;  /* 0x0000000300027311 */ /* 0x000e24000020d800 */
[----:B0-----:R-:W-:Y:S01]  /*d4d0*/  STG.E.64 desc[UR36][R16.64], R2 ;  /* 0x0000000210007986 */ /* 0x001fe2000c101b24 */
[----:B------:R-:W-:Y:S05]  /*d4e0*/  EXIT ;  /* 0x000000000000794d */ /* 0x000fea0003800000 */
.L_x_282:
[----:B0-----:R-:W-:-:S06]  /*d4f0*/  IMAD.U32 R3, R3, 0x10000, RZ ;  /* 0x0001000003037824 */ /* 0x001fcc00078e00ff */
[----:B------:R-:W0:Y:S02]  /*d500*/  F2I.FTZ.U32.TRUNC.NTZ R3, R3 ;  /* 0x0000000300037305 */ /* 0x000e24000021f000 */
[----:B0-----:R-:W-:Y:S01]  /*d510*/  STG.E desc[UR36][R16.64], R3 ;  /* 0x0000000310007986 */ /* 0x001fe2000c101924 */
[----:B------:R-:W-:Y:S05]  /*d520*/  EXIT ;  /* 0x000000000000794d */ /* 0x000fea0003800000 */
.L_x_285:
[----:B------:R-:W-:-:S00]  /*d530*/  BRA `(.L_x_285) ;  /* 0xfffffffc00fc7947 */ /* 0x000fc0000383ffff */
[----:B------:R-:W-:-:S00]  /*d540*/  NOP ;  /* 0x0000000000007918 */ /* 0x000fc00000000000 */
        /* <DEDUP_REMOVED lines=11> */
.L_x_3460:


//--------------------- .text._ZN2at6native27unrolled_elementwise_kernelIZZZNS0_17atanh_kernel_cudaERNS_18TensorIteratorBaseEENKUlvE0_clEvENKUlvE2_clEvEUlN3c108BFloat16EE_St5arrayIPcLm2EELi4E23TrivialOffsetCalculatorILi1EjESD_NS0_6memory12LoadWithCastILi1EEENSE_13StoreWithCastILi1EEEEEviT_T0_T2_T3_T4_T5_ --------------------------
	.section	.text._ZN2at6native27unrolled_elementwise_kernelIZZZNS0_17atanh_kernel_cudaERNS_18TensorIteratorBaseEENKUlvE0_clEvENKUlvE2_clEvEUlN3c108BFloat16EE_St5arrayIPcLm2EELi4E23TrivialOffsetCalculatorILi1EjESD_NS0_6memory12LoadWithCastILi1EEENSE_13StoreWithCastILi1EEEEEviT_T0_T2_T3_T4_T5_,"ax",@progbits
	.align	128
        .global         _ZN2at6native27unrolled_elementwise_kernelIZZZNS0_17atanh_kernel_cudaERNS_18TensorIteratorBaseEENKUlvE0_clEvENKUlvE2_clEvEUlN3c108BFloat16EE_St5arrayIPcLm2EELi4E23TrivialOffsetCalculatorILi1EjESD_NS0_6memory12LoadWithCastILi1EEENSE_13StoreWithCastILi1EEEEEviT_T0_T2_T3_T4_T5_
        .type           _ZN2at6native27unrolled_elementwise_kernelIZZZNS0_17atanh_kernel_cudaERNS_18TensorIteratorBaseEENKUlvE0_clEvENKUlvE2_clEvEUlN3c108BFloat16EE_St5arrayIPcLm2EELi4E23TrivialOffsetCalculatorILi1EjESD_NS0_6memory12LoadWithCastILi1EEENSE_13StoreWithCastILi1EEEEEviT_T0_T2_T3_T4_T5_,@function
        .size           _ZN2at6native27unrolled_elementwise_kernelIZZZNS0_17atanh_kernel_cudaERNS_18TensorIteratorBaseEENKUlvE0_clEvENKUlvE2_clEvEUlN3c108BFloat16EE_St5arrayIPcLm2EELi4E23TrivialOffsetCalculatorILi1EjESD_NS0_6memory12LoadWithCastILi1EEENSE_13StoreWithCastILi1EEEEEviT_T0_T2_T3_T4_T5_,(.L_x_3461 - _ZN2at6native27unrolled_elementwise_kernelIZZZNS0_17atanh_kernel_cudaERNS_18TensorIteratorBaseEENKUlvE0_clEvENKUlvE2_clEvEUlN3c108BFloat16EE_St5arrayIPcLm2EELi4E23TrivialOffsetCalculatorILi1EjESD_NS0_6memory12LoadWithCastILi1EEENSE_13StoreWithCastILi1EEEEEviT_T0_T2_T3_T4_T5_)
        .other          _ZN2at6native27unrolled_elementwise_kernelIZZZNS0_17atanh_kernel_cudaERNS_18TensorIteratorBaseEENKUlvE0_clEvENKUlvE2_clEvEUlN3c108BFloat16EE_St5arrayIPcLm2EELi4E23TrivialOffsetCalculatorILi1EjESD_NS0_6memory12LoadWithCastILi1EEENSE_13StoreWithCastILi1EEEEEviT_T0_T2_T3_T4_T5_,@"STO_CUDA_ENTRY STV_DEFAULT"
_ZN2at6native27unrolled_elementwise_kernelIZZZNS0_17atanh_kernel_cudaERNS_18TensorIteratorBaseEENKUlvE0_clEvENKUlvE2_clEvEUlN3c108BFloat16EE_St5arrayIPcLm2EELi4E23TrivialOffsetCalculatorILi1EjESD_NS0_6memory12LoadWithCastILi1EEENSE_13StoreWithCastILi1EEEEEviT_T0_T2_T3_T4_T5_:
.text._ZN2at6native27unrolled_elementwise_kernelIZZZNS0_17atanh_kernel_cudaERNS_18TensorIteratorBaseEENKUlvE0_clEvENKUlvE2_clEvEUlN3c108BFloat16EE_St5arrayIPcLm2EELi4E23TrivialOffsetCalculatorILi1EjESD_NS0_6memory12LoadWithCastILi1EEENSE_13StoreWithCastILi1EEEEEviT_T0_T2_T3_T4_T5_:
[----:B------:R-:W0:Y:S01]  /*0000*/  LDC R1, c[0x0][0x28] ;  /* 0x00000a00ff017b82 */ /* 0x000e220000000800 */
[----:B------:R-:W1:Y:S07]  /*0010*/  S2R R2, SR_CTAID.X ;  /* 0x0000000000027919 */ /* 0x000e6e0000002500 */
[----:B------:R-:W1:Y:S01]  /*0020*/  LDC R3, c[0x0][0x210] ;  /* 0x00008400ff037b82 */ /* 0x000e620000000800 */
[----:B------:R-:W-:Y:S01]  /*0030*/  ULDC.64 UR36, c[0x0][0x208] ;  /* 0x0000820000247ab9 */ /* 0x000fe20000000a00 */
[----:B------:R-:W-:Y:S01]  /*0040*/  BSSY B6, `(.L_x_286) ;  /* 0x0000118000067945 */ /* 0x000fe20003800000 */
[----:B------:R-:W2:Y:S01]  /*0050*/  S2R R23, SR_TID.X ;  /* 0x0000000000177919 */ /* 0x000ea20000002100 */
[----:B------:R-:W-:-:S02]  /*0060*/  PRMT R17, RZ, 0x7610, R17 ;  /* 0x00007610ff117816 */ /* 0x000fc40000000011 */
[----:B------:R-:W-:Y:S02]  /*0070*/  PRMT R19, RZ, 0x7610, R19 ;  /* 0x00007610ff137816 */ /* 0x000fe40000000013 */
[----:B------:R-:W3:Y:S01]  /*0080*/  LDC.U8 R22, c[0x0][0x22c] ;  /* 0x00008b00ff167b82 */ /* 0x000ee20000000000 */
[----:B-1----:R-:W-:-:S05]  /*0090*/  IMAD R16, R2, -0x200, R3 ;  /* 0xfffffe0002107824 */ /* 0x002fca00078e0203 */
[----:B--2---:R-:W-:-:S13]  /*00a0*/  ISETP.GE.AND P0, PT, R23, R16, PT ;  /* 0x000000101700720c */ /* 0x004fda0003f06270 */
[----:B0--3--:R-:W-:Y:S05]  /*00b0*/  @P0 BRA `(.L_x_287) ;  /* 0x0000001000400947 */ /* 0x009fea0003800000 */
[----:B------:R-:W0:Y:S01]  /*00c0*/  LDC.64 R4, c[0x0][0x220] ;  /* 0x00008800ff047b82 */ /* 0x000e220000000a00 */
[----:B------:R-:W-:Y:S01]  /*00d0*/  PRMT R0, R22, 0x9910, RZ ;  /* 0x0000991016007816 */ /* 0x000fe200000000ff */
[----:B------:R-:W-:Y:S01]  /*00e0*/  IMAD R23, R2, 0x200, R23 ;  /* 0x0000020002177824 */ /* 0x000fe200078e0217 */
[----:B------:R-:W-:Y:S02]  /*00f0*/  ULDC UR4, c[0x0][0x230] ;  /* 0x00008c0000047ab9 */ /* 0x000fe40000000800 */
[----:B------:R-:W-:Y:S01]  /*0100*/  ISETP.GT.AND P0, PT, R0, 0x9, PT ;  /* 0x000000090000780c */ /* 0x000fe20003f04270 */
[----:B------:R-:W-:-:S05]  /*0110*/  IMAD R23, R23, UR4, RZ ;  /* 0x0000000417177c24 */ /* 0x000fca000f8e02ff */
[----:B0-----:R-:W-:-:S05]  /*0120*/  IADD3 R4, P1, R23, R4, RZ ;  /* 0x0000000417047210 */ /* 0x001fca0007f3e0ff */
[----:B------:R-:W-:Y:S02]  /*0130*/  IMAD.X R5, RZ, RZ, R5, P1 ;  /* 0x000000ffff057224 */ /* 0x000fe400008e0605 */
[----:B------:R-:W-:Y:S06]  /*0140*/  @P0 BRA `(.L_x_288) ;  /* 0x0000000400300947 */ /* 0x000fec0003800000 */
        /* <DEDUP_REMOVED lines=10> */
[----:B0-----:R-:W-:-:S04]  /*01f0*/  F2FP.BF16.F32.PACK_AB R0, RZ, R0 ;  /* 0x00000000ff00723e */ /* 0x001fc800000010ff */
[----:B------:R-:W-:Y:S01]  /*0200*/  PRMT R19, R0, 0x7610, R19 ;  /* 0x0000761000137816 */ /* 0x000fe20000000013 */
[----:B------:R-:W-:Y:S06]  /*0210*/  BRA `(.L_x_293) ;  /* 0x0000000c00e07947 */ /* 0x000fec0003800000 */
.L_x_291:
[----:B------:R-:W2:Y:S02]  /*0220*/  LDG.E.U8 R4, desc[UR36][R4.64] ;  /* 0x0000002404047981 */ /* 0x000ea4000c1e1100 */
[----:B--2---:R-:W-:-:S04]  /*0230*/  I2FP.F32.U32 R0, R4 ;  /* 0x0000000400007245 */ /* 0x004fc80000201000 */
[----:B------:R-:W-:-:S04]  /*0240*/  F2FP.BF16.F32.PACK_AB R0, RZ, R0 ;  /* 0x00000000ff00723e */ /* 0x000fc800000010ff */
[----:B------:R-:W-:Y:S01]  /*0250*/  PRMT R19, R0, 0x7610, R19 ;  /* 0x0000761000137816 */ /* 0x000fe20000000013 */
[----:B------:R-:W-:Y:S06]  /*0260*/  BRA `(.L_x_293) ;  /* 0x0000000c00cc7947 */ /* 0x000fec0003800000 */
.L_x_290:
        /* <DEDUP_REMOVED lines=8> */
[----:B0-----:R-:W-:-:S04]  /*02f0*/  F2FP.BF16.F32.PACK_AB R0, RZ, R0 ;  /* 0x00000000ff00723e */ /* 0x001fc800000010ff */
[----:B------:R-:W-:Y:S01]  /*0300*/  PRMT R19, R0, 0x7610, R19 ;  /* 0x0000761000137816 */ /* 0x000fe20000000013 */
[----:B------:R-:W-:Y:S06]  /*0310*/  BRA `(.L_x_293) ;  /* 0x0000000c00a07947 */ /* 0x000fec0003800000 */
.L_x_295:
[----:B------:R-:W2:Y:S02]  /*0320*/  LDG.E R4, desc[UR36][R4.64] ;  /* 0x0000002404047981 */ /* 0x000ea4000c1e1900 */
[----:B--2---:R-:W-:-:S04]  /*0330*/  I2FP.F32.S32 R0, R4 ;  /* 0x0000000400007245 */ /* 0x004fc80000201400 */
[----:B------:R-:W-:-:S04]  /*0340*/  F2FP.BF16.F32.PACK_AB R0, RZ, R0 ;  /* 0x00000000ff00723e */ /* 0x000fc800000010ff */
[----:B------:R-:W-:Y:S01]  /*0350*/  PRMT R19, R0, 0x7610, R19 ;  /* 0x0000761000137816 */ /* 0x000fe20000000013 */
[----:B------:R-:W-:Y:S06]  /*0360*/  BRA `(.L_x_293) ;  /* 0x0000000c008c7947 */ /* 0x000fec0003800000 */
.L_x_294:
[----:B------:R-:W2:Y:S02]  /*0370*/  LDG.E.U16 R4, desc[UR36][R4.64] ;  /* 0x0000002404047981 */ /* 0x000ea4000c1e1500 */
[----:B--2---:R-:W0:Y:S02]  /*0380*/  I2F.S16 R0, R4 ;  /* 0x0000000400007306 */ /* 0x004e240000101400 */
[----:B0-----:R-:W-:-:S04]  /*0390*/  F2FP.BF16.F32.PACK_AB R0, RZ, R0 ;  /* 0x00000000ff00723e */ /* 0x001fc800000010ff */
[----:B------:R-:W-:Y:S01]  /*03a0*/  PRMT R19, R0, 0x7610, R19 ;  /* 0x0000761000137816 */ /* 0x000fe20000000013 */
[----:B------:R-:W-:Y:S06]  /*03b0*/  BRA `(.L_x_293) ;  /* 0x0000000c00787947 */ /* 0x000fec0003800000 */
.L_x_289:
        /* <DEDUP_REMOVED lines=9> */
.L_x_297:
[----:B------:R-:W2:Y:S02]  /*0450*/  LDG.E.U16 R0, desc[UR36][R4.64] ;  /* 0x0000002404007981 */ /* 0x000ea4000c1e1500 */
[----:B--2---:R-:W-:-:S05]  /*0460*/  HADD2.F32 R0, -RZ, R0.H0_H0 ;  /* 0x20000000ff007230 */ /* 0x004fca0000004100 */
[----:B------:R-:W-:-:S04]  /*0470*/  F2FP.BF16.F32.PACK_AB R0, RZ, R0 ;  /* 0x00000000ff00723e */ /* 0x000fc800000010ff */
[----:B------:R-:W-:Y:S01]  /*0480*/  PRMT R19, R0, 0x7610, R19 ;  /* 0x0000761000137816 */ /* 0x000fe20000000013 */
[----:B------:R-:W-:Y:S06]  /*0490*/  BRA `(.L_x_293) ;  /* 0x0000000c00407947 */ /* 0x000fec0003800000 */
.L_x_296:
        /* <DEDUP_REMOVED lines=9> */
.L_x_299:
[----:B------:R-:W2:Y:S02]  /*0530*/  LDG.E.U16 R4, desc[UR36][R4.64] ;  /* 0x0000002404047981 */ /* 0x000ea4000c1e1500 */
[----:B--2---:R-:W-:-:S05]  /*0540*/  HADD2.F32 R0, -RZ, R4.H0_H0 ;  /* 0x20000004ff007230 */ /* 0x004fca0000004100 */
[----:B------:R-:W-:-:S04]  /*0550*/  F2FP.BF16.F32.PACK_AB R0, RZ, R0 ;  /* 0x00000000ff00723e */ /* 0x000fc800000010ff */
[----:B------:R-:W-:Y:S01]  /*0560*/  PRMT R19, R0, 0x7610, R19 ;  /* 0x0000761000137816 */ /* 0x000fe20000000013 */
[----:B------:R-:W-:Y:S06]  /*0570*/  BRA `(.L_x_293) ;  /* 0x0000000c00087947 */ /* 0x000fec0003800000 */
.L_x_298:
[----:B------:R-:W2:Y:S01]  /*0580*/  LDG.E.64 R4, desc[UR36][R4.64] ;  /* 0x0000002404047981 */ /* 0x000ea2000c1e1b00 */
[----:B------:R-:W-:Y:S01]  /*0590*/  UMOV UR4, 0xf0000000 ;  /* 0xf000000000047882 */ /* 0x000fe20000000000 */
[----:B------:R-:W-:Y:S01]  /*05a0*/  UMOV UR5, 0x380fffff ;  /* 0x380fffff00057882 */ /* 0x000fe20000000000 */
[----:B--2---:R-:W0:Y:S01]  /*05b0*/  F2F.F32.F64 R0, R4 ;  /* 0x0000000400007310 */ /* 0x004e220000301000 */
[----:B------:R-:W-:-:S14]  /*05c0*/  DSETP.GEU.AND P0, PT, |R4|, UR4, PT ;  /* 0x0000000404007e2a */ /* 0x000fdc000bf0e200 */
[----:B0-----:R-:W-:-:S05]  /*05d0*/  @!P0 FMUL R0, R0, 1.175494350822287508e-38 ;  /* 0x0080000000008820 */ /* 0x001fca0000400000 */
[----:B------:R-:W-:-:S04]  /*05e0*/  F2FP.BF16.F32.PACK_AB R0, RZ, R0 ;  /* 0x00000000ff00723e */ /* 0x000fc800000010ff */
[----:B------:R-:W-:Y:S01]  /*05f0*/  PRMT R19, R0, 0x7610, R19 ;  /* 0x0000761000137816 */ /* 0x000fe20000000013 */
[----:B------:R-:W-:Y:S06]  /*0600*/  BRA `(.L_x_293) ;  /* 0x0000000800e47947 */ /* 0x000fec0003800000 */
.L_x_288:
        /* <DEDUP_REMOVED lines=11> */
[----:B------:R-:W-:-:S04]  /*06c0*/  F2FP.BF16.F32.PACK_AB R0, RZ, R0 ;  /* 0x00000000ff00723e */ /* 0x000fc800000010ff */
[----:B------:R-:W-:Y:S01]  /*06d0*/  PRMT R19, R0, 0x7610, R19 ;  /* 0x0000761000137816 */ /* 0x000fe20000000013 */
[----:B------:R-:W-:Y:S06]  /*06e0*/  BRA `(.L_x_293) ;  /* 0x0000000800ac7947 */ /* 0x000fec0003800000 */
.L_x_302:
        /* <DEDUP_REMOVED lines=9> */
.L_x_301:
        /* <DEDUP_REMOVED lines=28> */
.L_x_304:
[----:B------:R-:W2:Y:S02]  /*0940*/  LDG.E.U8 R4, desc[UR36][R4.64] ;  /* 0x0000002404047981 */ /* 0x000ea4000c1e1100 */
[----:B--2---:R-:W-:-:S05]  /*0950*/  IMAD.SHL.U32 R0, R4, 0x2000000, RZ ;  /* 0x0200000004007824 */ /* 0x004fca00078e00ff */
[----:B------:R-:W-:-:S13]  /*0960*/  ISETP.GE.U32.AND P0, PT, R0, 0x8000000, PT ;  /* 0x080000000000780c */ /* 0x000fda0003f06070 */
[C---:B------:R-:W-:Y:S02]  /*0970*/  @P0 IMAD.SHL.U32 R3, R4.reuse, 0x200000, RZ ;  /* 0x0020000004030824 */ /* 0x040fe400078e00ff */
[----:B------:R-:W-:-:S03]  /*0980*/  @!P0 IMAD.SHL.U32 R0, R4, 0x100, RZ ;  /* 0x0000010004008824 */ /* 0x000fc600078e00ff */
[----:B------:R-:W-:Y:S02]  /*0990*/  @P0 LOP3.LUT R3, R3, 0xfe00000, RZ, 0xc0, !PT ;  /* 0x0fe0000003030812 */ /* 0x000fe400078ec0ff */
[----:B------:R-:W-:Y:S02]  /*09a0*/  @!P0 LOP3.LUT R0, R0, 0x7f00, RZ, 0xc0, !PT ;  /* 0x00007f0000008812 */ /* 0x000fe400078ec0ff */
[----:B------:R-:W-:Y:S02]  /*09b0*/  @P0 LOP3.LUT R3, R3, 0x70000000, RZ, 0xfc, !PT ;  /* 0x7000000003030812 */ /* 0x000fe400078efcff */
[----:B------:R-:W-:-:S03]  /*09c0*/  @!P0 LOP3.LUT R0, R0, 0x3f000000, RZ, 0xfc, !PT ;  /* 0x3f00000000008812 */ /* 0x000fc600078efcff */
[----:B------:R-:W-:Y:S02]  /*09d0*/  @P0 FMUL.FTZ R3, R3, 1.9259299443872358531e-34 ;  /* 0x0780000003030820 */ /* 0x000fe40000410000 */
[----:B------:R-:W-:Y:S01]  /*09e0*/  @!P0 FADD.FTZ R3, R0, -0.5 ;  /* 0xbf00000000038421 */ /* 0x000fe20000010000 */
[----:B------:R-:W-:-:S05]  /*09f0*/  IMAD.SHL.U32 R0, R4, 0x1000000, RZ ;  /* 0x0100000004007824 */ /* 0x000fca00078e00ff */
[----:B------:R-:W-:-:S04]  /*0a00*/  LOP3.LUT R0, R3, 0x80000000, R0, 0xf8, !PT ;  /* 0x8000000003007812 */ /* 0x000fc800078ef800 */
[----:B------:R-:W-:-:S04]  /*0a10*/  F2FP.BF16.F32.PACK_AB R0, RZ, R0 ;  /* 0x00000000ff00723e */ /* 0x000fc800000010ff */
[----:B------:R-:W-:Y:S01]  /*0a20*/  PRMT R19, R0, 0x7610, R19 ;  /* 0x0000761000137816 */ /* 0x000fe20000000013 */
[----:B------:R-:W-:Y:S06]  /*0a30*/  BRA `(.L_x_293) ;  /* 0x0000000400d87947 */ /* 0x000fec0003800000 */
.L_x_303:
[----:B------:R0:W5:Y:S01]  /*0a40*/  LDG.E.U16 R19, desc[UR36][R4.64] ;  /* 0x0000002404137981 */ /* 0x000162000c1e1500 */
[----:B------:R-:W-:Y:S05]  /*0a50*/  BRA `(.L_x_293) ;  /* 0x0000000400d07947 */ /* 0x000fea0003800000 */
.L_x_300:
        /* <DEDUP_REMOVED lines=10> */
[----:B------:R-:W-:-:S04]  /*0b00*/  F2FP.BF16.F32.PACK_AB R0, RZ, R0 ;  /* 0x00000000ff00723e */ /* 0x000fc800000010ff */
[----:B------:R-:W-:Y:S01]  /*0b10*/  PRMT R19, R0, 0x7610, R19 ;  /* 0x0000761000137816 */ /* 0x000fe20000000013 */
[----:B------:R-:W-:Y:S06]  /*0b20*/  BRA `(.L_x_293) ;  /* 0x00000004009c7947 */ /* 0x000fec0003800000 */
.L_x_307:
        /* <DEDUP_REMOVED lines=21> */
.L_x_311:
[----:B------:R-:W-:Y:S05]  /*0c80*/  BSYNC B1 ;  /* 0x0000000000017941 */ /* 0x000fea0003800000 */
.L_x_310:
[----:B------:R-:W-:Y:S01]  /*0c90*/  LEA R5, R0, 0x3b800000, 0x17 ;  /* 0x3b80000000057811 */ /* 0x000fe200078eb8ff */
[----:B------:R-:W-:-:S05]  /*0ca0*/  IMAD.SHL.U32 R0, R3, 0x100000, RZ ;  /* 0x0010000003007824 */ /* 0x000fca00078e00ff */
[----:B------:R-:W-:-:S07]  /*0cb0*/  LOP3.LUT R0, R5, R0, R6, 0xfe, !PT ;  /* 0x0000000005007212 */ /* 0x000fce00078efe06 */
.L_x_309:
[----:B------:R-:W-:Y:S05]  /*0cc0*/  BSYNC B0 ;  /* 0x0000000000007941 */ /* 0x000fea0003800000 */
.L_x_308:
[----:B------:R-:W-:-:S04]  /*0cd0*/  F2FP.BF16.F32.PACK_AB R0, RZ, R0 ;  /* 0x00000000ff00723e */ /* 0x000fc800000010ff */
[----:B------:R-:W-:Y:S01]  /*0ce0*/  PRMT R19, R0, 0x7610, R19 ;  /* 0x0000761000137816 */ /* 0x000fe20000000013 */
[----:B------:R-:W-:Y:S06]  /*0cf0*/  BRA `(.L_x_293) ;  /* 0x0000000400287947 */ /* 0x000fec0003800000 */
.L_x_306:
        /* <DEDUP_REMOVED lines=21> */
.L_x_315:
[----:B------:R-:W-:Y:S05]  /*0e50*/  BSYNC B1 ;  /* 0x0000000000017941 */ /* 0x000fea0003800000 */
.L_x_314:
[----:B------:R-:W-:Y:S01]  /*0e60*/  LEA R5, R0, 0x37800000, 0x17 ;  /* 0x3780000000057811 */ /* 0x000fe200078eb8ff */
[----:B------:R-:W-:-:S05]  /*0e70*/  IMAD.SHL.U32 R0, R3, 0x200000, RZ ;  /* 0x0020000003007824 */ /* 0x000fca00078e00ff */
[----:B------:R-:W-:-:S07]  /*0e80*/  LOP3.LUT R0, R5, R0, R6, 0xfe, !PT ;  /* 0x0000000005007212 */ /* 0x000fce00078efe06 */
.L_x_313:
[----:B------:R-:W-:Y:S05]  /*0e90*/  BSYNC B0 ;  /* 0x0000000000007941 */ /* 0x000fea0003800000 */
.L_x_312:
[----:B------:R-:W-:-:S04]  /*0ea0*/  F2FP.BF16.F32.PACK_AB R0, RZ, R0 ;  /* 0x00000000ff00723e */ /* 0x000fc800000010ff */
[----:B------:R-:W-:Y:S01]  /*0eb0*/  PRMT R19, R0, 0x7610, R19 ;  /* 0x0000761000137816 */ /* 0x000fe20000000013 */
[----:B------:R-:W-:Y:S06]  /*0ec0*/  BRA `(.L_x_293) ;  /* 0x0000000000b47947 */ /* 0x000fec0003800000 */
.L_x_305:
        /* <DEDUP_REMOVED lines=14> */
.L_x_319:
[----:B------:R-:W-:Y:S05]  /*0fb0*/  BSYNC B0 ;  /* 0x0000000000007941 */ /* 0x000fea0003800000 */
.L_x_318:
[----:B------:R-:W-:-:S04]  /*0fc0*/  F2FP.BF16.F32.PACK_AB R0, RZ, R0 ;  /* 0x00000000ff00723e */ /* 0x000fc800000010ff */
[----:B------:R-:W-:Y:S01]  /*0fd0*/  PRMT R19, R0, 0x7610, R19 ;  /* 0x0000761000137816 */ /* 0x000fe20000000013 */
[----:B------:R-:W-:Y:S06]  /*0fe0*/  BRA `(.L_x_293) ;  /* 0x00000000006c7947 */ /* 0x000fec0003800000 */
.L_x_292:
        /* <DEDUP_REMOVED lines=16> */
.L_x_320:
[----:B------:R-:W-:Y:S01]  /*10f0*/  PRMT R19, RZ, 0x7610, R19 ;  /* 0x00007610ff137816 */ /* 0x000fe20000000013 */
[----:B------:R-:W-:Y:S06]  /*1100*/  BRA `(.L_x_293) ;  /* 0x0000000000247947 */ /* 0x000fec0003800000 */
.L_x_317:
[----:B------:R-:W2:Y:S02]  /*1110*/  LDG.E.64 R4, desc[UR36][R4.64] ;  /* 0x0000002404047981 */ /* 0x000ea4000c1e1b00 */
[----:B--2---:R-:W0:Y:S02]  /*1120*/  I2F.U64 R0, R4 ;  /* 0x0000000400007312 */ /* 0x004e240000301000 */
[----:B0-----:R-:W-:-:S04]  /*1130*/  F2FP.BF16.F32.PACK_AB R0, RZ, R0 ;  /* 0x00000000ff00723e */ /* 0x001fc800000010ff */
[----:B------:R-:W-:Y:S01]  /*1140*/  PRMT R19, R0, 0x7610, R19 ;  /* 0x0000761000137816 */ /* 0x000fe20000000013 */
[----:B------:R-:W-:Y:S06]  /*1150*/  BRA `(.L_x_293) ;  /* 0x0000000000107947 */ /* 0x000fec0003800000 */
.L_x_316:
[----:B------:R-:W2:Y:S02]  /*1160*/  LDG.E R4, desc[UR36][R4.64] ;  /* 0x0000002404047981 */ /* 0x000ea4000c1e1900 */
[----:B--2---:R-:W-:-:S04]  /*1170*/  I2FP.F32.U32 R0, R4 ;  /* 0x0000000400007245 */ /* 0x004fc80000201000 */
[----:B------:R-:W-:-:S04]  /*1180*/  F2FP.BF16.F32.PACK_AB R0, RZ, R0 ;  /* 0x00000000ff00723e */ /* 0x000fc800000010ff */
[----:B------:R-:W-:-:S07]  /*1190*/  PRMT R19, R0, 0x7610, R19 ;  /* 0x0000761000137816 */ /* 0x000fce0000000013 */
.L_x_293:
[----:B------:R-:W1:Y:S02]  /*11a0*/  S2R R23, SR_TID.X ;  /* 0x0000000000177919 */ /* 0x000e640000002100 */
[----:B-1----:R-:W-:-:S07]  /*11b0*/  VIADD R23, R23, 0x80 ;  /* 0x0000008017177836 */ /* 0x002fce0000000000 */
.L_x_287:
[----:B------:R-:W-:Y:S05]  /*11c0*/  BSYNC B6 ;  /* 0x0000000000067941 */ /* 0x000fea0003800000 */
.L_x_286:
[----:B------:R-:W-:Y:S01]  /*11d0*/  ISETP.GE.AND P0, PT, R23, R16, PT ;  /* 0x000000101700720c */ /* 0x000fe20003f06270 */
[----:B------:R-:W-:-:S12]  /*11e0*/  BSSY B6, `(.L_x_321) ;  /* 0x0000111000067945 */ /* 0x000fd80003800000 */
[----:B------:R-:W-:Y:S05]  /*11f0*/  @P0 BRA `(.L_x_322) ;  /* 0x00000010003c0947 */ /* 0x000fea0003800000 */
[----:B0-----:R-:W0:Y:S01]  /*1200*/  LDC.64 R4, c[0x0][0x220] ;  /* 0x00008800ff047b82 */ /* 0x001e220000000a00 */
[----:B------:R-:W-:Y:S01]  /*1210*/  IMAD R0, R2, 0x200, R23 ;  /* 0x0000020002007824 */ /* 0x000fe200078e0217 */
[----:B------:R-:W-:Y:S01]  /*1220*/  PRMT R6, R22, 0x9910, RZ ;  /* 0x0000991016067816 */ /* 0x000fe200000000ff */
[----:B------:R-:W-:Y:S02]  /*1230*/  ULDC UR4, c[0x0][0x230] ;  /* 0x00008c0000047ab9 */ /* 0x000fe40000000800 */
[----:B------:R-:W-:Y:S02]  /*1240*/  IMAD R3, R0, UR4, RZ ;  /* 0x0000000400037c24 */ /* 0x000fe4000f8e02ff */
[----:B------:R-:W-:-:S05]  /*1250*/  IMAD.MOV.U32 R0, RZ, RZ, R6 ;  /* 0x000000ffff007224 */ /* 0x000fca00078e0006 */
[----:B------:R-:W-:Y:S02]  /*1260*/  ISETP.GT.AND P1, PT, R0, 0x9, PT ;  /* 0x000000090000780c */ /* 0x000fe40003f24270 */
[----:B0-----:R-:W-:-:S05]  /*1270*/  IADD3 R4, P0, R3, R4, RZ ;  /* 0x0000000403047210 */ /* 0x001fca0007f1e0ff */
[----:B------:R-:W-:-:S06]  /*1280*/  IMAD.X R5, RZ, RZ, R5, P0 ;  /* 0x000000ffff057224 */ /* 0x000fcc00000e0605 */
        /* <DEDUP_REMOVED lines=14> */
.L_x_326:
[----:B------:R-:W2:Y:S02]  /*1370*/  LDG.E.U8 R4, desc[UR36][R4.64] ;  /* 0x0000002404047981 */ /* 0x000ea4000c1e1100 */
[----:B--2---:R-:W-:-:S04]  /*1380*/  I2FP.F32.U32 R0, R4 ;  /* 0x0000000400007245 */ /* 0x004fc80000201000 */
[----:B------:R-:W-:-:S04]  /*1390*/  F2FP.BF16.F32.PACK_AB R0, RZ, R0 ;  /* 0x00000000ff00723e */ /* 0x000fc800000010ff */
[----:B------:R-:W-:Y:S01]  /*13a0*/  PRMT R17, R0, 0x7610, R17 ;  /* 0x0000761000117816 */ /* 0x000fe20000000011 */
[----:B------:R-:W-:Y:S06]  /*13b0*/  BRA `(.L_x_328) ;  /* 0x0000000c00c87947 */ /* 0x000fec0003800000 */
.L_x_325:
        /* <DEDUP_REMOVED lines=11> */
.L_x_330:
[----:B------:R-:W2:Y:S02]  /*1470*/  LDG.E R4, desc[UR36][R4.64] ;  /* 0x0000002404047981 */ /* 0x000ea4000c1e1900 */
[----:B--2---:R-:W-:-:S04]  /*1480*/  I2FP.F32.S32 R0, R4 ;  /* 0x0000000400007245 */ /* 0x004fc80000201400 */
[----:B------:R-:W-:-:S04]  /*1490*/  F2FP.BF16.F32.PACK_AB R0, RZ, R0 ;  /* 0x00000000ff00723e */ /* 0x000fc800000010ff */
[----:B------:R-:W-:Y:S01]  /*14a0*/  PRMT R17, R0, 0x7610, R17 ;  /* 0x0000761000117816 */ /* 0x000fe20000000011 */
[----:B------:R-:W-:Y:S06]  /*14b0*/  BRA `(.L_x_328) ;  /* 0x0000000c00887947 */ /* 0x000fec0003800000 */
.L_x_329:
[----:B------:R-:W2:Y:S02]  /*14c0*/  LDG.E.U16 R4, desc[UR36][R4.64] ;  /* 0x0000002404047981 */ /* 0x000ea4000c1e1500 */
[----:B--2---:R-:W0:Y:S02]  /*14d0*/  I2F.S16 R0, R4 ;  /* 0x0000000400007306 */ /* 0x004e240000101400 */
[----:B0-----:R-:W-:-:S04]  /*14e0*/  F2FP.BF16.F32.PACK_AB R0, RZ, R0 ;  /* 0x00000000ff00723e */ /* 0x001fc800000010ff */
[----:B------:R-:W-:Y:S01]  /*14f0*/  PRMT R17, R0, 0x7610, R17 ;  /* 0x0000761000117816 */ /* 0x000fe20000000011 */
[----:B------:R-:W-:Y:S06]  /*1500*/  BRA `(.L_x_328) ;  /* 0x0000000c00747947 */ /* 0x000fec0003800000 */
.L_x_324:
        /* <DEDUP_REMOVED lines=9> */
.L_x_332:
[----:B------:R-:W2:Y:S02]  /*15a0*/  LDG.E.U16 R0, desc[UR36][R4.64] ;  /* 0x0000002404007981 */ /* 0x000ea4000c1e1500 */
[----:B--2---:R-:W-:-:S05]  /*15b0*/  HADD2.F32 R0, -RZ, R0.H0_H0 ;  /* 0x20000000ff007230 */ /* 0x004fca0000004100 */
[----:B------:R-:W-:-:S04]  /*15c0*/  F2FP.BF16.F32.PACK_AB R0, RZ, R0 ;  /* 0x00000000ff00723e */ /* 0x000fc800000010ff */
[----:B------:R-:W-:Y:S01]  /*15d0*/  PRMT R17, R0, 0x7610, R17 ;  /* 0x0000761000117816 */ /* 0x000fe20000000011 */
[----:B------:R-:W-:Y:S06]  /*15e0*/  BRA `(.L_x_328) ;  /* 0x0000000c003c7947 */ /* 0x000fec0003800000 */
.L_x_331:
        /* <DEDUP_REMOVED lines=9> */
.L_x_334:
[----:B------:R-:W2:Y:S02]  /*1680*/  LDG.E.U16 R4, desc[UR36][R4.64] ;  /* 0x0000002404047981 */ /* 0x000ea4000c1e1500 */
[----:B--2---:R-:W-:-:S05]  /*1690*/  HADD2.F32 R0, -RZ, R4.H0_H0 ;  /* 0x20000004ff007230 */ /* 0x004fca0000004100 */
[----:B------:R-:W-:-:S04]  /*16a0*/  F2FP.BF16.F32.PACK_AB R0, RZ, R0 ;  /* 0x00000000ff00723e */ /* 0x000fc800000010ff */
[----:B------:R-:W-:Y:S01]  /*16b0*/  PRMT R17, R0, 0x7610, R17 ;  /* 0x0000761000117816 */ /* 0x000fe20000000011 */
[----:B------:R-:W-:Y:S06]  /*16c0*/  BRA `(.L_x_328) ;  /* 0x0000000c00047947 */ /* 0x000fec0003800000 */
.L_x_333:
        /* <DEDUP_REMOVED lines=9> */
.L_x_323:
        /* <DEDUP_REMOVED lines=14> */
.L_x_337:
        /* <DEDUP_REMOVED lines=9> */
.L_x_336:
        /* <DEDUP_REMOVED lines=28> */
.L_x_339:
[----:B------:R-:W2:Y:S02]  /*1a90*/  LDG.E.U8 R4, desc[UR36][R4.64] ;  /* 0x0000002404047981 */ /* 0x000ea4000c1e1100 */
[----:B--2---:R-:W-:-:S05]  /*1aa0*/  IMAD.SHL.U32 R0, R4, 0x2000000, RZ ;  /* 0x0200000004007824 */ /* 0x004fca00078e00ff */
[----:B------:R-:W-:-:S13]  /*1ab0*/  ISETP.GE.U32.AND P0, PT, R0, 0x8000000, PT ;  /* 0x080000000000780c */ /* 0x000fda0003f06070 */
[C---:B------:R-:W-:Y:S02]  /*1ac0*/  @!P0 IMAD.SHL.U32 R0, R4.reuse, 0x100, RZ ;  /* 0x0000010004008824 */ /* 0x040fe400078e00ff */
[----:B------:R-:W-:-:S03]  /*1ad0*/  @P0 IMAD.SHL.U32 R3, R4, 0x200000, RZ ;  /* 0x0020000004030824 */ /* 0x000fc600078e00ff */
        /* <DEDUP_REMOVED lines=10> */
.L_x_338:
[----:B------:R0:W5:Y:S01]  /*1b80*/  LDG.E.U16 R17, desc[UR36][R4.64] ;  /* 0x0000002404117981 */ /* 0x000162000c1e1500 */
[----:B------:R-:W-:Y:S05]  /*1b90*/  BRA `(.L_x_328) ;  /* 0x0000000400d07947 */ /* 0x000fea0003800000 */
.L_x_335:
        /* <DEDUP_REMOVED lines=13> */
.L_x_342:
        /* <DEDUP_REMOVED lines=21> */
.L_x_346:
[----:B------:R-:W-:Y:S05]  /*1dc0*/  BSYNC B1 ;  /* 0x0000000000017941 */ /* 0x000fea0003800000 */
.L_x_345:
[----:B------:R-:W-:Y:S01]  /*1dd0*/  LEA R5, R0, 0x3b800000, 0x17 ;  /* 0x3b80000000057811 */ /* 0x000fe200078eb8ff */
[----:B------:R-:W-:-:S05]  /*1de0*/  IMAD.SHL.U32 R0, R3, 0x100000, RZ ;  /* 0x0010000003007824 */ /* 0x000fca00078e00ff */
[----:B------:R-:W-:-:S07]  /*1df0*/  LOP3.LUT R0, R5, R0, R6, 0xfe, !PT ;  /* 0x0000000005007212 */ /* 0x000fce00078efe06 */
.L_x_344:
[----:B------:R-:W-:Y:S05]  /*1e00*/  BSYNC B0 ;  /* 0x0000000000007941 */ /* 0x000fea0003800000 */
.L_x_343:
[----:B------:R-:W-:-:S04]  /*1e10*/  F2FP.BF16.F32.PACK_AB R0, RZ, R0 ;  /* 0x00000000ff00723e */ /* 0x000fc800000010ff */
[----:B------:R-:W-:Y:S01]  /*1e20*/  PRMT R17, R0, 0x7610, R17 ;  /* 0x0000761000117816 */ /* 0x000fe20000000011 */
[----:B------:R-:W-:Y:S06]  /*1e30*/  BRA `(.L_x_328) ;  /* 0x0000000400287947 */ /* 0x000fec0003800000 */
.L_x_341:
        /* <DEDUP_REMOVED lines=21> */
.L_x_350:
[----:B------:R-:W-:Y:S05]  /*1f90*/  BSYNC B1 ;  /* 0x0000000000017941 */ /* 0x000fea0003800000 */
.L_x_349:
[----:B------:R-:W-:Y:S01]  /*1fa0*/  LEA R5, R0, 0x37800000, 0x17 ;  /* 0x3780000000057811 */ /* 0x000fe200078eb8ff */
[----:B------:R-:W-:-:S05]  /*1fb0*/  IMAD.SHL.U32 R0, R3, 0x200000, RZ ;  /* 0x0020000003007824 */ /* 0x000fca00078e00ff */
[----:B------:R-:W-:-:S07]  /*1fc0*/  LOP3.LUT R0, R5, R0, R6, 0xfe, !PT ;  /* 0x0000000005007212 */ /* 0x000fce00078efe06 */
.L_x_348:
[----:B------:R-:W-:Y:S05]  /*1fd0*/  BSYNC B0 ;  /* 0x0000000000007941 */ /* 0x000fea0003800000 */
.L_x_347:
[----:B------:R-:W-:-:S04]  /*1fe0*/  F2FP.BF16.F32.PACK_AB R0, RZ, R0 ;  /* 0x00000000ff00723e */ /* 0x000fc800000010ff */
[----:B------:R-:W-:Y:S01]  /*1ff0*/  PRMT R17, R0, 0x7610, R17 ;  /* 0x0000761000117816 */ /* 0x000fe20000000011 */
[----:B------:R-:W-:Y:S06]  /*2000*/  BRA `(.L_x_328) ;  /* 0x0000000000b47947 */ /* 0x000fec0003800000 */
.L_x_340:
        /* <DEDUP_REMOVED lines=14> */
.L_x_354:
[----:B------:R-:W-:Y:S05]  /*20f0*/  BSYNC B0 ;  /* 0x0000000000007941 */ /* 0x000fea0003800000 */
.L_x_353:
[----:B------:R-:W-:-:S04]  /*2100*/  F2FP.BF16.F32.PACK_AB R0, RZ, R0 ;  /* 0x00000000ff00723e */ /* 0x000fc800000010ff */
[----:B------:R-:W-:Y:S01]  /*2110*/  PRMT R17, R0, 0x7610, R17 ;  /* 0x0000761000117816 */ /* 0x000fe20000000011 */
[----:B------:R-:W-:Y:S06]  /*2120*/  BRA `(.L_x_328) ;  /* 0x00000000006c7947 */ /* 0x000fec0003800000 */
.L_x_327:
        /* <DEDUP_REMOVED lines=15> */
[----:B0----5:R-:W-:Y:S05]  /*2220*/  CALL.ABS.NOINC R14 ;  /* 0x000000000e007343 */ /* 0x021fea0003c00000 */
.L_x_355:
[----:B------:R-:W-:Y:S01]  /*2230*/  PRMT R17, RZ, 0x7610, R17 ;  /* 0x00007610ff117816 */ /* 0x000fe20000000011 */
[----:B------:R-:W-:Y:S06]  /*2240*/  BRA `(.L_x_328) ;  /* 0x0000000000247947 */ /* 0x000fec0003800000 */
.L_x_352:
[----:B------:R-:W2:Y:S02]  /*2250*/  LDG.E.64 R4, desc[UR36][R4.64] ;  /* 0x0000002404047981 */ /* 0x000ea4000c1e1b00 */
[----:B--2---:R-:W0:Y:S02]  /*2260*/  I2F.U64 R0, R4 ;  /* 0x0000000400007312 */ /* 0x004e240000301000 */
[----:B0-----:R-:W-:-:S04]  /*2270*/  F2FP.BF16.F32.PACK_AB R0, RZ, R0 ;  /* 0x00000000ff00723e */ /* 0x001fc800000010ff */
[----:B------:R-:W-:Y:S01]  /*2280*/  PRMT R17, R0, 0x7610, R17 ;  /* 0x0000761000117816 */ /* 0x000fe20000000011 */
[----:B------:R-:W-:Y:S06]  /*2290*/  BRA `(.L_x_328) ;  /* 0x0000000000107947 */ /* 0x000fec0003800000 */
.L_x_351:
[----:B------:R-:W2:Y:S02]  /*22a0*/  LDG.E R4, desc[UR36][R4.64] ;  /* 0x0000002404047981 */ /* 0x000ea4000c1e1900 */
[----:B--2---:R-:W-:-:S04]  /*22b0*/  I2FP.F32.U32 R0, R4 ;  /* 0x0000000400007245 */ /* 0x004fc80000201000 */
[----:B------:R-:W-:-:S04]  /*22c0*/  F2FP.BF16.F32.PACK_AB R0, RZ, R0 ;  /* 0x00000000ff00723e */ /* 0x000fc800000010ff */
[----:B------:R-:W-:-:S07]  /*22d0*/  PRMT R17, R0, 0x7610, R17 ;  /* 0x0000761000117816 */ /* 0x000fce0000000011 */
.L_x_328:
[----:B------:R-:W-:-:S07]  /*22e0*/  VIADD R23, R23, 0x80 ;  /* 0x0000008017177836 */ /* 0x000fce0000000000 */
.L_x_322:
[----:B------:R-:W-:Y:S05]  /*22f0*/  BSYNC B6 ;  /* 0x0000000000067941 */ /* 0x000fea0003800000 */
.L_x_321:
[----:B------:R-:W-:Y:S01]  /*2300*/  ISETP.GE.AND P0, PT, R23, R16, PT ;  /* 0x000000101700720c */ /* 0x000fe20003f06270 */
[----:B------:R-:W-:Y:S01]  /*2310*/  BSSY B6, `(.L_x_356) ;  /* 0x0000113000067945 */ /* 0x000fe20003800000 */
[----:B------:R-:W-:Y:S02]  /*2320*/  PRMT R18, RZ, 0x7610, R18 ;  /* 0x00007610ff127816 */ /* 0x000fe40000000012 */
[----:B------:R-:W-:-:S09]  /*2330*/  PRMT R24, RZ, 0x7610, R24 ;  /* 0x00007610ff187816 */ /* 0x000fd20000000018 */
        /* <DEDUP_REMOVED lines=24> */
.L_x_361:
[----:B------:R-:W2:Y:S02]  /*24c0*/  LDG.E.U8 R4, desc[UR36][R4.64] ;  /* 0x0000002404047981 */ /* 0x000ea4000c1e1100 */
[----:B--2---:R-:W-:-:S04]  /*24d0*/  I2FP.F32.U32 R0, R4 ;  /* 0x0000000400007245 */ /* 0x004fc80000201000 */
[----:B------:R-:W-:-:S04]  /*24e0*/  F2FP.BF16.F32.PACK_AB R0, RZ, R0 ;  /* 0x00000000ff00723e */ /* 0x000fc800000010ff */
[----:B------:R-:W-:Y:S01]  /*24f0*/  PRMT R24, R0, 0x7610, R24 ;  /* 0x0000761000187816 */ /* 0x000fe20000000018 */
[----:B------:R-:W-:Y:S06]  /*2500*/  BRA `(.L_x_363) ;  /* 0x0000000c00c87947 */ /* 0x000fec0003800000 */
.L_x_360:
        /* <DEDUP_REMOVED lines=11> */
.L_x_365:
[----:B------:R-:W2:Y:S02]  /*25c0*/  LDG.E R4, desc[UR36][R4.64] ;  /* 0x0000002404047981 */ /* 0x000ea4000c1e1900 */
[----:B--2---:R-:W-:-:S04]  /*25d0*/  I2FP.F32.S32 R0, R4 ;  /* 0x0000000400007245 */ /* 0x004fc80000201400 */
[----:B------:R-:W-:-:S04]  /*25e0*/  F2FP.BF16.F32.PACK_AB R0, RZ, R0 ;  /* 0x00000000ff00723e */ /* 0x000fc800000010ff */
[----:B------:R-:W-:Y:S01]  /*25f0*/  PRMT R24, R0, 0x7610, R24 ;  /* 0x0000761000187816 */ /* 0x000fe20000000018 */
[----:B------:R-:W-:Y:S06]  /*2600*/  BRA `(.L_x_363) ;  /* 0x0000000c00887947 */ /* 0x000fec0003800000 */
.L_x_364:
[----:B------:R-:W2:Y:S02]  /*2610*/  LDG.E.U16 R4, desc[UR36][R4.64] ;  /* 0x0000002404047981 */ /* 0x000ea4000c1e1500 */
[----:B--2---:R-:W0:Y:S02]  /*2620*/  I2F.S16 R0, R4 ;  /* 0x0000000400007306 */ /* 0x004e240000101400 */
[----:B0-----:R-:W-:-:S04]  /*2630*/  F2FP.BF16.F32.PACK_AB R0, RZ, R0 ;  /* 0x00000000ff00723e */ /* 0x001fc800000010ff */
[----:B------:R-:W-:Y:S01]  /*2640*/  PRMT R24, R0, 0x7610, R24 ;  /* 0x0000761000187816 */ /* 0x000fe20000000018 */
[----:B------:R-:W-:Y:S06]  /*2650*/  BRA `(.L_x_363) ;  /* 0x0000000c00747947 */ /* 0x000fec0003800000 */
.L_x_359:
        /* <DEDUP_REMOVED lines=9> */
.L_x_367:
[----:B------:R-:W2:Y:S02]  /*26f0*/  LDG.E.U16 R0, desc[UR36][R4.64] ;  /* 0x0000002404007981 */ /* 0x000ea4000c1e1500 */
[----:B--2---:R-:W-:-:S05]  /*2700*/  HADD2.F32 R0, -RZ, R0.H0_H0 ;  /* 0x20000000ff007230 */ /* 0x004fca0000004100 */
[----:B------:R-:W-:-:S04]  /*2710*/  F2FP.BF16.F32.PACK_AB R0, RZ, R0 ;  /* 0x00000000ff00723e */ /* 0x000fc800000010ff */
[----:B------:R-:W-:Y:S01]  /*2720*/  PRMT R24, R0, 0x7610, R24 ;  /* 0x0000761000187816 */ /* 0x000fe20000000018 */
[----:B------:R-:W-:Y:S06]  /*2730*/  BRA `(.L_x_363) ;  /* 0x0000000c003c7947 */ /* 0x000fec0003800000 */
.L_x_366:
        /* <DEDUP_REMOVED lines=9> */
.L_x_369:
[----:B------:R-:W2:Y:S02]  /*27d0*/  LDG.E.U16 R4, desc[UR36][R4.64] ;  /* 0x0000002404047981 */ /* 0x000ea4000c1e1500 */
[----:B--2---:R-:W-:-:S05]  /*27e0*/  HADD2.F32 R0, -RZ, R4.H0_H0 ;  /* 0x20000004ff007230 */ /* 0x004fca0000004100 */
[----:B------:R-:W-:-:S04]  /*27f0*/  F2FP.BF16.F32.PACK_AB R0, RZ, R0 ;  /* 0x00000000ff00723e */ /* 0x000fc800000010ff */
[----:B------:R-:W-:Y:S01]  /*2800*/  PRMT R24, R0, 0x7610, R24 ;  /* 0x0000761000187816 */ /* 0x000fe20000000018 */
[----:B------:R-:W-:Y:S06]  /*2810*/  BRA `(.L_x_363) ;  /* 0x0000000c00047947 */ /* 0x000fec0003800000 */
.L_x_368:
        /* <DEDUP_REMOVED lines=9> */
.L_x_358:
        /* <DEDUP_REMOVED lines=14> */
.L_x_372:
        /* <DEDUP_REMOVED lines=9> */
.L_x_371:
        /* <DEDUP_REMOVED lines=28> */
.L_x_374:
        /* <DEDUP_REMOVED lines=15> */
.L_x_373:
[----:B------:R0:W5:Y:S01]  /*2cd0*/  LDG.E.U16 R24, desc[UR36][R4.64] ;  /* 0x0000002404187981 */ /* 0x000162000c1e1500 */
[----:B------:R-:W-:Y:S05]  /*2ce0*/  BRA `(.L_x_363) ;  /* 0x0000000400d07947 */ /* 0x000fea0003800000 */
.L_x_370:
        /* <DEDUP_REMOVED lines=13> */
.L_x_377:
        /* <DEDUP_REMOVED lines=21> */
.L_x_381:
[----:B------:R-:W-:Y:S05]  /*2f10*/  BSYNC B1 ;  /* 0x0000000000017941 */ /* 0x000fea0003800000 */
.L_x_380:
[----:B------:R-:W-:Y:S01]  /*2f20*/  LEA R5, R0, 0x3b800000, 0x17 ;  /* 0x3b80000000057811 */ /* 0x000fe200078eb8ff */
[----:B------:R-:W-:-:S05]  /*2f30*/  IMAD.SHL.U32 R0, R3, 0x100000, RZ ;  /* 0x0010000003007824 */ /* 0x000fca00078e00ff */
[----:B------:R-:W-:-:S07]  /*2f40*/  LOP3.LUT R0, R5, R0, R6, 0xfe, !PT ;  /* 0x0000000005007212 */ /* 0x000fce00078efe06 */
.L_x_379:
[----:B------:R-:W-:Y:S05]  /*2f50*/  BSYNC B0 ;  /* 0x0000000000007941 */ /* 0x000fea0003800000 */
.L_x_378:
[----:B------:R-:W-:-:S04]  /*2f60*/  F2FP.BF16.F32.PACK_AB R0, RZ, R0 ;  /* 0x00000000ff00723e */ /* 0x000fc800000010ff */
[----:B------:R-:W-:Y:S01]  /*2f70*/  PRMT R24, R0, 0x7610, R24 ;  /* 0x0000761000187816 */ /* 0x000fe20000000018 */
[----:B------:R-:W-:Y:S06]  /*2f80*/  BRA `(.L_x_363) ;  /* 0x0000000400287947 */ /* 0x000fec0003800000 */
.L_x_376:
        /* <DEDUP_REMOVED lines=21> */
.L_x_385:
[----:B------:R-:W-:Y:S05]  /*30e0*/  BSYNC B1 ;  /* 0x0000000000017941 */ /* 0x000fea0003800000 */
.L_x_384:
[----:B------:R-:W-:Y:S01]  /*30f0*/  LEA R5, R0, 0x37800000, 0x17 ;  /* 0x3780000000057811 */ /* 0x000fe200078eb8ff */
[----:B------:R-:W-:-:S05]  /*3100*/  IMAD.SHL.U32 R0, R3, 0x200000, RZ ;  /* 0x0020000003007824 */ /* 0x000fca00078e00ff */
[----:B------:R-:W-:-:S07]  /*3110*/  LOP3.LUT R0, R5, R0, R6, 0xfe, !PT ;  /* 0x0000000005007212 */ /* 0x000fce00078efe06 */
.L_x_383:
[----:B------:R-:W-:Y:S05]  /*3120*/  BSYNC B0 ;  /* 0x0000000000007941 */ /* 0x000fea0003800000 */
.L_x_382:
[----:B------:R-:W-:-:S04]  /*3130*/  F2FP.BF16.F32.PACK_AB R0, RZ, R0 ;  /* 0x00000000ff00723e */ /* 0x000fc800000010ff */
[----:B------:R-:W-:Y:S01]  /*3140*/  PRMT R24, R0, 0x7610, R24 ;  /* 0x0000761000187816 */ /* 0x000fe20000000018 */
[----:B------:R-:W-:Y:S06]  /*3150*/  BRA `(.L_x_363) ;  /* 0x0000000000b47947 */ /* 0x000fec0003800000 */
.L_x_375:
        /* <DEDUP_REMOVED lines=14> */
.L_x_389:
[----:B------:R-:W-:Y:S05]  /*3240*/  BSYNC B0 ;  /* 0x0000000000007941 */ /* 0x000fea0003800000 */
.L_x_388:
[----:B------:R-:W-:-:S04]  /*3250*/  F2FP.BF16.F32.PACK_AB R0, RZ, R0 ;  /* 0x00000000ff00723e */ /* 0x000fc800000010ff */
[----:B------:R-:W-:Y:S01]  /*3260*/  PRMT R24, R0, 0x7610, R24 ;  /* 0x0000761000187816 */ /* 0x000fe20000000018 */
[----:B------:R-:W-:Y:S06]  /*3270*/  BRA `(.L_x_363) ;  /* 0x00000000006c7947 */ /* 0x000fec0003800000 */
.L_x_362:
        /* <DEDUP_REMOVED lines=16> */
.L_x_390:
[----:B------:R-:W-:Y:S01]  /*3380*/  PRMT R24, RZ, 0x7610, R24 ;  /* 0x00007610ff187816 */ /* 0x000fe20000000018 */
[----:B------:R-:W-:Y:S06]  /*3390*/  BRA `(.L_x_363) ;  /* 0x0000000000247947 */ /* 0x000fec0003800000 */
.L_x_387:
[----:B------:R-:W2:Y:S02]  /*33a0*/  LDG.E.64 R4, desc[UR36][R4.64] ;  /* 0x0000002404047981 */ /* 0x000ea4000c1e1b00 */
[----:B--2---:R-:W0:Y:S02]  /*33b0*/  I2F.U64 R0, R4 ;  /* 0x0000000400007312 */ /* 0x004e240000301000 */
[----:B0-----:R-:W-:-:S04]  /*33c0*/  F2FP.BF16.F32.PACK_AB R0, RZ, R0 ;  /* 0x00000000ff00723e */ /* 0x001fc800000010ff */
[----:B------:R-:W-:Y:S01]  /*33d0*/  PRMT R24, R0, 0x7610, R24 ;  /* 0x0000761000187816 */ /* 0x000fe20000000018 */
[----:B------:R-:W-:Y:S06]  /*33e0*/  BRA `(.L_x_363) ;  /* 0x0000000000107947 */ /* 0x000fec0003800000 */
.L_x_386:
[----:B------:R-:W2:Y:S02]  /*33f0*/  LDG.E R4, desc[UR36][R4.64] ;  /* 0x0000002404047981 */ /* 0x000ea4000c1e1900 */
[----:B--2---:R-:W-:-:S04]  /*3400*/  I2FP.F32.U32 R0, R4 ;  /* 0x0000000400007245 */ /* 0x004fc80000201000 */
[----:B------:R-:W-:-:S04]  /*3410*/  F2FP.BF16.F32.PACK_AB R0, RZ, R0 ;  /* 0x00000000ff00723e */ /* 0x000fc800000010ff */
[----:B------:R-:W-:-:S07]  /*3420*/  PRMT R24, R0, 0x7610, R24 ;  /* 0x0000761000187816 */ /* 0x000fce0000000018 */
.L_x_363:
[----:B------:R-:W-:-:S07]  /*3430*/  VIADD R23, R23, 0x80 ;  /* 0x0000008017177836 */ /* 0x000fce0000000000 */
.L_x_357:
[----:B------:R-:W-:Y:S05]  /*3440*/  BSYNC B6 ;  /* 0x0000000000067941 */ /* 0x000fea0003800000 */
.L_x_356:
[----:B------:R-:W-:Y:S01]  /*3450*/  ISETP.GE.AND P0, PT, R23, R16, PT ;  /* 0x000000101700720c */ /* 0x000fe20003f06270 */
[----:B------:R-:W-:-:S12]  /*3460*/  BSSY B6, `(.L_x_391) ;  /* 0x000010f000067945 */ /* 0x000fd80003800000 */
[----:B------:R-:W-:Y:S05]  /*3470*/  @P0 BRA `(.L_x_392) ;  /* 0x0000001000340947 */ /* 0x000fea0003800000 */
[----:B0-----:R-:W0:Y:S01]  /*3480*/  LDC.64 R4, c[0x0][0x220] ;  /* 0x00008800ff047b82 */ /* 0x001e220000000a00 */
        /* <DEDUP_REMOVED lines=21> */
.L_x_396:
[----:B------:R-:W2:Y:S02]  /*35e0*/  LDG.E.U8 R4, desc[UR36][R4.64] ;  /* 0x0000002404047981 */ /* 0x000ea4000c1e1100 */
[----:B--2---:R-:W-:-:S04]  /*35f0*/  I2FP.F32.U32 R0, R4 ;  /* 0x0000000400007245 */ /* 0x004fc80000201000 */
[----:B------:R-:W-:-:S04]  /*3600*/  F2FP.BF16.F32.PACK_AB R0, RZ, R0 ;  /* 0x00000000ff00723e */ /* 0x000fc800000010ff */
[----:B------:R-:W-:Y:S01]  /*3610*/  PRMT R18, R0, 0x7610, R18 ;  /* 0x0000761000127816 */ /* 0x000fe20000000012 */
[----:B------:R-:W-:Y:S06]  /*3620*/  BRA `(.L_x_392) ;  /* 0x0000000c00c87947 */ /* 0x000fec0003800000 */
.L_x_395:
        /* <DEDUP_REMOVED lines=11> */
.L_x_399:
[----:B------:R-:W2:Y:S02]  /*36e0*/  LDG.E R4, desc[UR36][R4.64] ;  /* 0x0000002404047981 */ /* 0x000ea4000c1e1900 */
[----:B--2---:R-:W-:-:S04]  /*36f0*/  I2FP.F32.S32 R0, R4 ;  /* 0x0000000400007245 */ /* 0x004fc80000201400 */
[----:B------:R-:W-:-:S04]  /*3700*/  F2FP.BF16.F32.PACK_AB R0, RZ, R0 ;  /* 0x00000000ff00723e */ /* 0x000fc800000010ff */
[----:B------:R-:W-:Y:S01]  /*3710*/  PRMT R18, R0, 0x7610, R18 ;  /* 0x0000761000127816 */ /* 0x000fe20000000012 */
[----:B------:R-:W-:Y:S06]  /*3720*/  BRA `(.L_x_392) ;  /* 0x0000000c00887947 */ /* 0x000fec0003800000 */
.L_x_398:
[----:B------:R-:W2:Y:S02]  /*3730*/  LDG.E.U16 R4, desc[UR36][R4.64] ;  /* 0x0000002404047981 */ /* 0x000ea4000c1e1500 */
[----:B--2---:R-:W0:Y:S02]  /*3740*/  I2F.S16 R0, R4 ;  /* 0x0000000400007306 */ /* 0x004e240000101400 */
[----:B0-----:R-:W-:-:S04]  /*3750*/  F2FP.BF16.F32.PACK_AB R0, RZ, R0 ;  /* 0x00000000ff00723e */ /* 0x001fc800000010ff */
[----:B------:R-:W-:Y:S01]  /*3760*/  PRMT R18, R0, 0x7610, R18 ;  /* 0x0000761000127816 */ /* 0x000fe20000000012 */
[----:B------:R-:W-:Y:S06]  /*3770*/  BRA `(.L_x_392) ;  /* 0x0000000c00747947 */ /* 0x000fec0003800000 */
.L_x_394:
        /* <DEDUP_REMOVED lines=9> */
.L_x_401:
[----:B------:R-:W2:Y:S02]  /*3810*/  LDG.E.U16 R0, desc[UR36][R4.64] ;  /* 0x0000002404007981 */ /* 0x000ea4000c1e1500 */
[----:B--2---:R-:W-:-:S05]  /*3820*/  HADD2.F32 R0, -RZ, R0.H0_H0 ;  /* 0x20000000ff007230 */ /* 0x004fca0000004100 */
[----:B------:R-:W-:-:S04]  /*3830*/  F2FP.BF16.F32.PACK_AB R0, RZ, R0 ;  /* 0x00000000ff00723e */ /* 0x000fc800000010ff */
[----:B------:R-:W-:Y:S01]  /*3840*/  PRMT R18, R0, 0x7610, R18 ;  /* 0x0000761000127816 */ /* 0x000fe20000000012 */
[----:B------:R-:W-:Y:S06]  /*3850*/  BRA `(.L_x_392) ;  /* 0x0000000c003c7947 */ /* 0x000fec0003800000 */
.L_x_400:
        /* <DEDUP_REMOVED lines=9> */
.L_x_403:
[----:B------:R-:W2:Y:S02]  /*38f0*/  LDG.E.U16 R4, desc[UR36][R4.64] ;  /* 0x0000002404047981 */ /* 0x000ea4000c1e1500 */
[----:B--2---:R-:W-:-:S05]  /*3900*/  HADD2.F32 R0, -RZ, R4.H0_H0 ;  /* 0x20000004ff007230 */ /* 0x004fca0000004100 */
[----:B------:R-:W-:-:S04]  /*3910*/  F2FP.BF16.F32.PACK_AB R0, RZ, R0 ;  /* 0x00000000ff00723e */ /* 0x000fc800000010ff */
[----:B------:R-:W-:Y:S01]  /*3920*/  PRMT R18, R0, 0x7610, R18 ;  /* 0x0000761000127816 */ /* 0x000fe20000000012 */
[----:B------:R-:W-:Y:S06]  /*3930*/  BRA `(.L_x_392) ;  /* 0x0000000c00047947 */ /* 0x000fec0003800000 */
.L_x_402:
        /* <DEDUP_REMOVED lines=9> */
.L_x_393:
        /* <DEDUP_REMOVED lines=14> */
.L_x_406:
        /* <DEDUP_REMOVED lines=9> */
.L_x_405:
        /* <DEDUP_REMOVED lines=28> */
.L_x_408:
        /* <DEDUP_REMOVED lines=15> */
.L_x_407:
[----:B------:R1:W5:Y:S01]  /*3df0*/  LDG.E.U16 R18, desc[UR36][R4.64] ;  /* 0x0000002404127981 */ /* 0x000362000c1e1500 */
[----:B------:R-:W-:Y:S05]  /*3e00*/  BRA `(.L_x_392) ;  /* 0x0000000400d07947 */ /* 0x000fea0003800000 */
.L_x_404:
        /* <DEDUP_REMOVED lines=13> */
.L_x_411:
        /* <DEDUP_REMOVED lines=21> */
.L_x_415:
[----:B------:R-:W-:Y:S05]  /*4030*/  BSYNC B1 ;  /* 0x0000000000017941 */ /* 0x000fea0003800000 */
.L_x_414:
[----:B------:R-:W-:Y:S01]  /*4040*/  LEA R5, R0, 0x3b800000, 0x17 ;  /* 0x3b80000000057811 */ /* 0x000fe200078eb8ff */
[----:B------:R-:W-:-:S05]  /*4050*/  IMAD.SHL.U32 R0, R3, 0x100000, RZ ;  /* 0x0010000003007824 */ /* 0x000fca00078e00ff */
[----:B------:R-:W-:-:S07]  /*4060*/  LOP3.LUT R0, R5, R0, R6, 0xfe, !PT ;  /* 0x0000000005007212 */ /* 0x000fce00078efe06 */
.L_x_413:
[----:B------:R-:W-:Y:S05]  /*4070*/  BSYNC B0 ;  /* 0x0000000000007941 */ /* 0x000fea0003800000 */
.L_x_412:
[----:B------:R-:W-:-:S04]  /*4080*/  F2FP.BF16.F32.PACK_AB R0, RZ, R0 ;  /* 0x00000000ff00723e */ /* 0x000fc800000010ff */
[----:B------:R-:W-:Y:S01]  /*4090*/  PRMT R18, R0, 0x7610, R18 ;  /* 0x0000761000127816 */ /* 0x000fe20000000012 */
[----:B------:R-:W-:Y:S06]  /*40a0*/  BRA `(.L_x_392) ;  /* 0x0000000400287947 */ /* 0x000fec0003800000 */
.L_x_410:
        /* <DEDUP_REMOVED lines=21> */
.L_x_419:
[----:B------:R-:W-:Y:S05]  /*4200*/  BSYNC B1 ;  /* 0x0000000000017941 */ /* 0x000fea0003800000 */
.L_x_418:
[----:B------:R-:W-:Y:S01]  /*4210*/  LEA R5, R0, 0x37800000, 0x17 ;  /* 0x3780000000057811 */ /* 0x000fe200078eb8ff */
[----:B------:R-:W-:-:S05]  /*4220*/  IMAD.SHL.U32 R0, R3, 0x200000, RZ ;  /* 0x0020000003007824 */ /* 0x000fca00078e00ff */
[----:B------:R-:W-:-:S07]  /*4230*/  LOP3.LUT R0, R5, R0, R6, 0xfe, !PT ;  /* 0x0000000005007212 */ /* 0x000fce00078efe06 */
.L_x_417:
[----:B------:R-:W-:Y:S05]  /*4240*/  BSYNC B0 ;  /* 0x0000000000007941 */ /* 0x000fea0003800000 */
.L_x_416:
[----:B------:R-:W-:-:S04]  /*4250*/  F2FP.BF16.F32.PACK_AB R0, RZ, R0 ;  /* 0x00000000ff00723e */ /* 0x000fc800000010ff */
[----:B------:R-:W-:Y:S01]  /*4260*/  PRMT R18, R0, 0x7610, R18 ;  /* 0x0000761000127816 */ /* 0x000fe20000000012 */
[----:B------:R-:W-:Y:S06]  /*4270*/  BRA `(.L_x_392) ;  /* 0x0000000000b47947 */ /* 0x000fec0003800000 */
.L_x_409:
        /* <DEDUP_REMOVED lines=14> */
.L_x_423:
[----:B------:R-:W-:Y:S05]  /*4360*/  BSYNC B0 ;  /* 0x0000000000007941 */ /* 0x000fea0003800000 */
.L_x_422:
[----:B------:R-:W-:-:S04]  /*4370*/  F2FP.BF16.F32.PACK_AB R0, RZ, R0 ;  /* 0x00000000ff00723e */ /* 0x000fc800000010ff */
[----:B------:R-:W-:Y:S01]  /*4380*/  PRMT R18, R0, 0x7610, R18 ;  /* 0x0000761000127816 */ /* 0x000fe20000000012 */
[----:B------:R-:W-:Y:S06]  /*4390*/  BRA `(.L_x_392) ;  /* 0x00000000006c7947 */ /* 0x000fec0003800000 */
.L_x_397:
        /* <DEDUP_REMOVED lines=16> */
.L_x_424:
[----:B------:R-:W-:Y:S01]  /*44a0*/  PRMT R18, RZ, 0x7610, R18 ;  /* 0x00007610ff127816 */ /* 0x000fe20000000012 */
[----:B------:R-:W-:Y:S06]  /*44b0*/  BRA `(.L_x_392) ;  /* 0x0000000000247947 */ /* 0x000fec0003800000 */
.L_x_421:
[----:B------:R-:W2:Y:S02]  /*44c0*/  LDG.E.64 R4, desc[UR36][R4.64] ;  /* 0x0000002404047981 */ /* 0x000ea4000c1e1b00 */
[----:B--2---:R-:W0:Y:S02]  /*44d0*/  I2F.U64 R0, R4 ;  /* 0x0000000400007312 */ /* 0x004e240000301000 */
[----:B0-----:R-:W-:-:S04]  /*44e0*/  F2FP.BF16.F32.PACK_AB R0, RZ, R0 ;  /* 0x00000000ff00723e */ /* 0x001fc800000010ff */
[----:B------:R-:W-:Y:S01]  /*44f0*/  PRMT R18, R0, 0x7610, R18 ;  /* 0x0000761000127816 */ /* 0x000fe20000000012 */
[----:B------:R-:W-:Y:S06]  /*4500*/  BRA `(.L_x_392) ;  /* 0x0000000000107947 */ /* 0x000fec0003800000 */
.L_x_420:
[----:B------:R-:W2:Y:S02]  /*4510*/  LDG.E R4, desc[UR36][R4.64] ;  /* 0x0000002404047981 */ /* 0x000ea4000c1e1900 */
[----:B--2---:R-:W-:-:S04]  /*4520*/  I2FP.F32.U32 R0, R4 ;  /* 0x0000000400007245 */ /* 0x004fc80000201000 */
[----:B------:R-:W-:-:S04]  /*4530*/  F2FP.BF16.F32.PACK_AB R0, RZ, R0 ;  /* 0x00000000ff00723e */ /* 0x000fc800000010ff */
[----:B------:R-:W-:-:S07]  /*4540*/  PRMT R18, R0, 0x7610, R18 ;  /* 0x0000761000127816 */ /* 0x000fce0000000012 */
.L_x_392:
[----:B------:R-:W-:Y:S05]  /*4550*/  BSYNC B6 ;  /* 0x0000000000067941 */ /* 0x000fea0003800000 */
.L_x_391:
[----:B------:R-:W2:Y:S01]  /*4560*/  S2R R25, SR_TID.X ;  /* 0x0000000000197919 */ /* 0x000ea20000002100 */
[----:B------:R-:W-:Y:S01]  /*4570*/  BSSY B0, `(.L_x_425) ;  /* 0x000002e000007945 */ /* 0x000fe20003800000 */
[----:B--2---:R-:W-:-:S13]  /*4580*/  ISETP.GE.AND P0, PT, R25, R16, PT ;  /* 0x000000101900720c */ /* 0x004fda0003f06270 */
[----:B------:R-:W-:Y:S05]  /*4590*/  @P0 BRA `(.L_x_426) ;  /* 0x0000000000ac0947 */ /* 0x000fea0003800000 */
[----:B-----5:R-:W-:Y:S01]  /*45a0*/  IMAD.U32 R19, R19, 0x10000, RZ ;  /* 0x0001000013137824 */ /* 0x020fe200078e00ff */
[----:B------:R-:W-:Y:S01]  /*45b0*/  BSSY B1, `(.L_x_427) ;  /* 0x0000027000017945 */ /* 0x000fe20003800000 */
[----:B------:R-:W-:Y:S02]  /*45c0*/  IMAD.MOV.U32 R7, RZ, RZ, 0x3e800000 ;  /* 0x3e800000ff077424 */ /* 0x000fe400078e00ff */
[C---:B------:R-:W-:Y:S01]  /*45d0*/  FADD.FTZ R0, |R19|.reuse, -RZ ;  /* 0x800000ff13007221 */ /* 0x040fe20000010200 */
[----:B------:R-:W-:-:S03]  /*45e0*/  FSETP.GT.FTZ.AND P1, PT, |R19|, 8.50705917302346158658e+37, PT ;  /* 0x7e8000001300780b */ /* 0x000fc60003f34200 */
[----:B------:R-:W-:-:S06]  /*45f0*/  FADD.FTZ R3, -R0, 1 ;  /* 0x3f80000000037421 */ /* 0x000fcc0000010100 */
[----:B------:R-:W2:Y:S02]  /*4600*/  MUFU.RCP R3, R3 ;  /* 0x0000000300037308 */ /* 0x000ea40000001000 */
[----:B--2---:R-:W-:-:S04]  /*4610*/  FADD.FTZ R0, R3, R3 ;  /* 0x0000000303007221 */ /* 0x004fc80000010000 */
[----:B------:R-:W-:-:S05]  /*4620*/  FMUL.FTZ R0, |R19|, R0 ;  /* 0x0000000013007220 */ /* 0x000fca0000410200 */
[----:B------:R-:W-:-:S04]  /*4630*/  FSEL R0, R0, -2, !P1 ;  /* 0xc000000000007808 */ /* 0x000fc80004800000 */
[C---:B------:R-:W-:Y:S01]  /*4640*/  ISETP.GE.U32.AND P1, PT, R0.reuse, 0x7f800000, PT ;  /* 0x7f8000000000780c */ /* 0x040fe20003f26070 */
[----:B01----:R-:W-:-:S04]  /*4650*/  FADD.FTZ.RZ R4, R0, 1 ;  /* 0x3f80000000047421 */ /* 0x003fc8000001c000 */
        /* <DEDUP_REMOVED lines=8> */
[----:B------:R-:W-:-:S04]  /*46e0*/  FADD.FTZ R3, R4, R3 ;  /* 0x0000000304037221 */ /* 0x000fc80000010000 */
[----:B------:R-:W-:Y:S01]  /*46f0*/  FFMA.FTZ R4, R3, -R6, 0.10546888411045074463 ;  /* 0x3dd8001203047423 */ /* 0x000fe20000010806 */
[----:B------:R-:W-:-:S03]  /*4700*/  IMAD.MOV.U32 R6, RZ, RZ, 0x3f000000 ;  /* 0x3f000000ff067424 */ /* 0x000fc600078e00ff */
[C---:B------:R-:W-:Y:S02]  /*4710*/  FFMA.FTZ R4, R3.reuse, R4, -0.13229703903198242188 ;  /* 0xbe0778e003047423 */ /* 0x040fe40000010004 */
[----:B------:R-:W-:Y:S02]  /*4720*/  LOP3.LUT R19, R6, 0x80000000, R19, 0xb8, !PT ;  /* 0x8000000006137812 */ /* 0x000fe400078eb813 */
[----:B------:R-:W-:-:S04]  /*4730*/  FFMA.FTZ R4, R3, R4, 0.14491446316242218018 ;  /* 0x3e14647503047423 */ /* 0x000fc80000010004 */
[----:B------:R-:W-:-:S04]  /*4740*/  FFMA.FTZ R4, R3, R4, -0.16641564667224884033 ;  /* 0xbe2a68dd03047423 */ /* 0x000fc80000010004 */
[----:B------:R-:W-:-:S04]  /*4750*/  FFMA.FTZ R4, R3, R4, 0.19988867640495300293 ;  /* 0x3e4caf9e03047423 */ /* 0x000fc80000010004 */
[----:B------:R-:W-:-:S04]  /*4760*/  FFMA.FTZ R4, R3, R4, -0.25000196695327758789 ;  /* 0xbe80004203047423 */ /* 0x000fc80000010004 */
[----:B------:R-:W-:-:S04]  /*4770*/  FFMA.FTZ R4, R3, R4, 0.33333510160446166992 ;  /* 0x3eaaaae603047423 */ /* 0x000fc80000010004 */
[----:B------:R-:W-:-:S04]  /*4780*/  FFMA.FTZ R4, R3, R4, -0.5 ;  /* 0xbf00000003047423 */ /* 0x000fc80000010004 */
[----:B------:R-:W-:-:S04]  /*4790*/  FMUL.FTZ R4, R3, R4 ;  /* 0x0000000403047220 */ /* 0x000fc80000410000 */
[----:B------:R-:W-:-:S04]  /*47a0*/  FFMA.FTZ R4, R3, R4, R3 ;  /* 0x0000000403047223 */ /* 0x000fc80000010003 */
[----:B------:R-:W-:Y:S01]  /*47b0*/  FFMA.FTZ R4, R5, 0.69314718246459960938, R4 ;  /* 0x3f31721805047823 */ /* 0x000fe20000010004 */
[----:B------:R-:W-:Y:S06]  /*47c0*/  @!P1 BRA `(.L_x_428) ;  /* 0x0000000000149947 */ /* 0x000fec0003800000 */
[C---:B------:R-:W-:Y:S02]  /*47d0*/  ISETP.GE.AND P1, PT, R0.reuse, -0x407fffff, PT ;  /* 0xbf8000010000780c */ /* 0x040fe40003f26270 */
[----:B------:R-:W-:-:S11]  /*47e0*/  FSETP.NEU.FTZ.AND P2, PT, R0, RZ, PT ;  /* 0x000000ff0000720b */ /* 0x000fd60003f5d000 */
[----:B------:R-:W-:-:S04]  /*47f0*/  @P1 IMAD.MOV.U32 R3, RZ, RZ, 0x7f800000 ;  /* 0x7f800000ff031424 */ /* 0x000fc800078e00ff */
[----:B------:R-:W-:-:S05]  /*4800*/  @P1 FFMA.FTZ R4, R0, R3, +INF ;  /* 0x7f80000000041423 */ /* 0x000fca0000010003 */
[----:B------:R-:W-:-:S07]  /*4810*/  FSEL R4, R4, -RZ, P2 ;  /* 0x800000ff04047208 */ /* 0x000fce0001000000 */
.L_x_428:
[----:B------:R-:W-:Y:S05]  /*4820*/  BSYNC B1 ;  /* 0x0000000000017941 */ /* 0x000fea0003800000 */
.L_x_427:
[----:B------:R-:W-:-:S06]  /*4830*/  FMUL.FTZ R3, R19, R4 ;  /* 0x0000000413037220 */ /* 0x000fcc0000410000 */
[----:B------:R-:W2:Y:S02]  /*4840*/  F2F.BF16.F32 R3, R3 ;  /* 0x0000000300037304 */ /* 0x000ea40000202000 */
.L_x_426:
[----:B------:R-:W-:Y:S05]  /*4850*/  BSYNC B0 ;  /* 0x0000000000007941 */ /* 0x000fea0003800000 */
.L_x_425:
[----:B------:R-:W-:Y:S01]  /*4860*/  VIADD R23, R25, 0x80 ;  /* 0x0000008019177836 */ /* 0x000fe20000000000 */
[----:B------:R-:W-:Y:S04]  /*4870*/  BSSY B0, `(.L_x_429) ;  /* 0x000002e000007945 */ /* 0x000fe80003800000 */
[----:B------:R-:W-:-:S13]  /*4880*/  ISETP.GE.AND P1, PT, R23, R16, PT ;  /* 0x000000101700720c */ /* 0x000fda0003f26270 */
[----:B------:R-:W-:Y:S05]  /*4890*/  @P1 BRA `(.L_x_430) ;  /* 0x0000000000ac1947 */ /* 0x000fea0003800000 */
[----:B-----5:R-:W-:Y:S01]  /*48a0*/  IMAD.U32 R17, R17, 0x10000, RZ ;  /* 0x0001000011117824 */ /* 0x020fe200078e00ff */
[----:B------:R-:W-:Y:S01]  /*48b0*/  BSSY B1, `(.L_x_431) ;  /* 0x0000027000017945 */ /* 0x000fe20003800000 */
[----:B------:R-:W-:Y:S02]  /*48c0*/  IMAD.MOV.U32 R8, RZ, RZ, 0x3e800000 ;  /* 0x3e800000ff087424 */ /* 0x000fe400078e00ff */
[C---:B------:R-:W-:Y:S01]  /*48d0*/  FADD.FTZ R0, |R17|.reuse, -RZ ;  /* 0x800000ff11007221 */ /* 0x040fe20000010200 */
[----:B------:R-:W-:Y:S01]  /*48e0*/  FSETP.GT.FTZ.AND P1, PT, |R17|, 8.50705917302346158658e+37, PT ;  /* 0x7e8000001100780b */ /* 0x000fe20003f34200 */
[----:B------:R-:W-:Y:S02]  /*48f0*/  IMAD.MOV.U32 R9, RZ, RZ, 0x3d39bf78 ;  /* 0x3d39bf78ff097424 */ /* 0x000fe400078e00ff */
[----:B01----:R-:W-:-:S06]  /*4900*/  FADD.FTZ R4, -R0, 1 ;  /* 0x3f80000000047421 */ /* 0x003fcc0000010100 */
[----:B------:R-:W0:Y:S02]  /*4910*/  MUFU.RCP R4, R4 ;  /* 0x0000000400047308 */ /* 0x000e240000001000 */
[----:B0-----:R-:W-:Y:S01]  /*4920*/  FADD.FTZ R0, R4, R4 ;  /* 0x0000000404007221 */ /* 0x001fe20000010000 */
[----:B------:R-:W-:-:S03]  /*4930*/  IMAD.MOV.U32 R4, RZ, RZ, 0x3f000000 ;  /* 0x3f000000ff047424 */ /* 0x000fc600078e00ff */
[----:B------:R-:W-:Y:S02]  /*4940*/  FMUL.FTZ R0, |R17|, R0 ;  /* 0x0000000011007220 */ /* 0x000fe40000410200 */
[----:B------:R-:W-:-:S03]  /*4950*/  LOP3.LUT R4, R4, 0x80000000, R17, 0xb8, !PT ;  /* 0x8000000004047812 */ /* 0x000fc600078eb811 */
        /* <DEDUP_REMOVED lines=8> */
[----:B------:R-:W-:Y:S02]  /*49e0*/  FFMA.FTZ R7, R7, R8, -1 ;  /* 0xbf80000007077423 */ /* 0x000fe40000010008 */
[----:B------:R-:W-:Y:S02]  /*49f0*/  FMUL.FTZ R5, R5, 1.1920928955078125e-07 ;  /* 0x3400000005057820 */ /* 0x000fe40000410000 */
[----:B------:R-:W-:-:S04]  /*4a00*/  FADD.FTZ R6, R6, R7 ;  /* 0x0000000706067221 */ /* 0x000fc80000010000 */
[----:B------:R-:W-:-:S04]  /*4a10*/  FFMA.FTZ R7, R6, -R9, 0.10546888411045074463 ;  /* 0x3dd8001206077423 */ /* 0x000fc80000010809 */
        /* <DEDUP_REMOVED lines=16> */
.L_x_432:
[----:B------:R-:W-:Y:S05]  /*4b20*/  BSYNC B1 ;  /* 0x0000000000017941 */ /* 0x000fea0003800000 */
.L_x_431:
[----:B------:R-:W-:-:S04]  /*4b30*/  FMUL.FTZ R4, R4, R5 ;  /* 0x0000000504047220 */ /* 0x000fc80000410000 */
[----:B------:R3:W4:Y:S03]  /*4b40*/  F2F.BF16.F32 R22, R4 ;  /* 0x0000000400167304 */ /* 0x0007260000202000 */
.L_x_430:
[----:B------:R-:W-:Y:S05]  /*4b50*/  BSYNC B0 ;  /* 0x0000000000007941 */ /* 0x000fea0003800000 */
.L_x_429:
[----:B01----:R-:W-:Y:S01]  /*4b60*/  VIADD R5, R25, 0x100 ;  /* 0x0000010019057836 */ /* 0x003fe20000000000 */
        /* <DEDUP_REMOVED lines=9> */
[----:B---3--:R-:W-:-:S06]  /*4c00*/  FADD.FTZ R4, -R0, 1 ;  /* 0x3f80000000047421 */ /* 0x008fcc0000010100 */
        /* <DEDUP_REMOVED lines=24> */
[----:B------:R-:W-:-:S03]  /*4d90*/  IMAD.MOV.U32 R7, RZ, RZ, 0x3f000000 ;  /* 0x3f000000ff077424 */ /* 0x000fc600078e00ff */
[----:B------:R-:W-:Y:S02]  /*4da0*/  FFMA.FTZ R5, R5, 0.69314718246459960938, R6 ;  /* 0x3f31721805057823 */ /* 0x000fe40000010006 */
[----:B------:R-:W-:Y:S01]  /*4db0*/  LOP3.LUT R24, R7, 0x80000000, R24, 0xb8, !PT ;  /* 0x8000000007187812 */ /* 0x000fe200078eb818 */
[----:B------:R-:W-:Y:S06]  /*4dc0*/  @!P1 BRA `(.L_x_436) ;  /* 0x0000000000149947 */ /* 0x000fec0003800000 */
[C---:B------:R-:W-:Y:S02]  /*4dd0*/  ISETP.GE.AND P1, PT, R0.reuse, -0x407fffff, PT ;  /* 0xbf8000010000780c */ /* 0x040fe40003f26270 */
[----:B------:R-:W-:-:S11]  /*4de0*/  FSETP.NEU.FTZ.AND P2, PT, R0, RZ, PT ;  /* 0x000000ff0000720b */ /* 0x000fd60003f5d000 */
[----:B------:R-:W-:-:S04]  /*4df0*/  @P1 IMAD.MOV.U32 R7, RZ, RZ, 0x7f800000 ;  /* 0x7f800000ff071424 */ /* 0x000fc800078e00ff */
[----:B------:R-:W-:-:S05]  /*4e00*/  @P1 FFMA.FTZ R5, R0, R7, +INF ;  /* 0x7f80000000051423 */ /* 0x000fca0000010007 */
[----:B------:R-:W-:-:S07]  /*4e10*/  FSEL R5, R5, -RZ, P2 ;  /* 0x800000ff05057208 */ /* 0x000fce0001000000 */
.L_x_436:
[----:B------:R-:W-:Y:S05]  /*4e20*/  BSYNC B1 ;  /* 0x0000000000017941 */ /* 0x000fea0003800000 */
.L_x_435:
[----:B------:R-:W-:-:S06]  /*4e30*/  FMUL.FTZ R17, R24, R5 ;  /* 0x0000000518117220 */ /* 0x000fcc0000410000 */
[----:B------:R-:W0:Y:S02]  /*4e40*/  F2F.BF16.F32 R17, R17 ;  /* 0x0000001100117304 */ /* 0x000e240000202000 */
.L_x_434:
[----:B------:R-:W-:Y:S05]  /*4e50*/  BSYNC B0 ;  /* 0x0000000000007941 */ /* 0x000fea0003800000 */
.L_x_433:
        /* <DEDUP_REMOVED lines=11> */
[----:B------:R-:W1:Y:S02]  /*4f10*/  MUFU.RCP R4, R4 ;  /* 0x0000000400047308 */ /* 0x000e640000001000 */
[----:B-1----:R-:W-:-:S04]  /*4f20*/  FADD.FTZ R5, R4, R4 ;  /* 0x0000000404057221 */ /* 0x002fc80000010000 */
        /* <DEDUP_REMOVED lines=31> */
.L_x_440:
[----:B------:R-:W-:Y:S05]  /*5120*/  BSYNC B1 ;  /* 0x0000000000017941 */ /* 0x000fea0003800000 */
.L_x_439:
[----:B------:R-:W-:-:S06]  /*5130*/  FMUL.FTZ R18, R18, R5 ;  /* 0x0000000512127220 */ /* 0x000fcc0000410000 */
[----:B------:R-:W1:Y:S02]  /*5140*/  F2F.BF16.F32 R18, R18 ;  /* 0x0000001200127304 */ /* 0x000e640000202000 */
.L_x_438:
[----:B------:R-:W-:Y:S05]  /*5150*/  BSYNC B0 ;  /* 0x0000000000007941 */ /* 0x000fea0003800000 */
.L_x_437:
[----:B-----5:R-:W0:Y:S01]  /*5160*/  LDC.U8 R19, c[0x0][0x234] ;  /* 0x00008d00ff137b82 */ /* 0x020e220000000000 */
[----:B------:R-:W-:Y:S04]  /*5170*/  BSSY B6, `(.L_x_441) ;  /* 0x0000112000067945 */ /* 0x000fe80003800000 */
[----:B------:R-:W-:Y:S05]  /*5180*/  @P0 BRA `(.L_x_442) ;  /* 0x0000001000400947 */ /* 0x000fea0003800000 */
[----:B------:R-:W5:Y:S01]  /*5190*/  LDC.64 R8, c[0x0][0x218] ;  /* 0x00008600ff087b82 */ /* 0x000f620000000a00 */
[----:B0-----:R-:W-:Y:S01]  /*51a0*/  PRMT R0, R19, 0x9910, RZ ;  /* 0x0000991013007816 */ /* 0x001fe200000000ff */
[----:B------:R-:W-:Y:S01]  /*51b0*/  IMAD R25, R2, 0x200, R25 ;  /* 0x0000020002197824 */ /* 0x000fe200078e0219 */
[----:B------:R-:W-:Y:S02]  /*51c0*/  ULDC UR4, c[0x0][0x238] ;  /* 0x00008e0000047ab9 */ /* 0x000fe40000000800 */
[----:B------:R-:W-:Y:S01]  /*51d0*/  ISETP.GT.AND P0, PT, R0, 0x9, PT ;  /* 0x000000090000780c */ /* 0x000fe20003f04270 */
[----:B------:R-:W-:-:S05]  /*51e0*/  IMAD R25, R25, UR4, RZ ;  /* 0x0000000419197c24 */ /* 0x000fca000f8e02ff */
[----:B-----5:R-:W-:-:S05]  /*51f0*/  IADD3 R8, P1, R25, R8, RZ ;  /* 0x0000000819087210 */ /* 0x020fca0007f3e0ff */
        /* <DEDUP_REMOVED lines=10> */
[----:B--2---:R-:W-:Y:S02]  /*52a0*/  IMAD.U32 R3, R3, 0x10000, RZ ;  /* 0x0001000003037824 */ /* 0x004fe400078e00ff */
[----:B------:R-:W-:-:S04]  /*52b0*/  IMAD.MOV.U32 R25, RZ, RZ, R23 ;  /* 0x000000ffff197224 */ /* 0x000fc800078e0017 */
[----:B------:R-:W0:Y:S02]  /*52c0*/  F2I.FTZ.TRUNC.NTZ R3, R3 ;  /* 0x0000000300037305 */ /* 0x000e24000021f100 */
[----:B0-----:R0:W-:Y:S01]  /*52d0*/  STG.E.U8 desc[UR36][R8.64], R3 ;  /* 0x0000000308007986 */ /* 0x0011e2000c101124 */
[----:B------:R-:W-:Y:S05]  /*52e0*/  BRA `(.L_x_442) ;  /* 0x0000000c00e87947 */ /* 0x000fea0003800000 */
.L_x_446:
[----:B--2---:R-:W-:Y:S02]  /*52f0*/  IMAD.U32 R5, R3, 0x10000, RZ ;  /* 0x0001000003057824 */ /* 0x004fe400078e00ff */
[----:B------:R-:W-:-:S04]  /*5300*/  IMAD.MOV.U32 R25, RZ, RZ, R23 ;  /* 0x000000ffff197224 */ /* 0x000fc800078e0017 */
[----:B---3--:R-:W0:Y:S02]  /*5310*/  F2I.S64.TRUNC R4, R5 ;  /* 0x0000000500047311 */ /* 0x008e24000020d900 */
[----:B0-----:R0:W-:Y:S01]  /*5320*/  STG.E.U8 desc[UR36][R8.64], R4 ;  /* 0x0000000408007986 */ /* 0x0011e2000c101124 */
[----:B------:R-:W-:Y:S05]  /*5330*/  BRA `(.L_x_442) ;  /* 0x0000000c00d47947 */ /* 0x000fea0003800000 */
.L_x_445:
[----:B------:R-:W-:-:S13]  /*5340*/  ISETP.NE.AND P0, PT, R0, 0x2, PT ;  /* 0x000000020000780c */ /* 0x000fda0003f05270 */
[----:B------:R-:W-:Y:S05]  /*5350*/  @!P0 BRA `(.L_x_448) ;  /* 0x0000000000388947 */ /* 0x000fea0003800000 */
[----:B------:R-:W-:-:S13]  /*5360*/  ISETP.NE.AND P0, PT, R0, 0x3, PT ;  /* 0x000000030000780c */ /* 0x000fda0003f05270 */
[----:B------:R-:W-:Y:S05]  /*5370*/  @!P0 BRA `(.L_x_449) ;  /* 0x00000000001c8947 */ /* 0x000fea0003800000 */
[----:B------:R-:W-:-:S13]  /*5380*/  ISETP.NE.AND P0, PT, R0, 0x4, PT ;  /* 0x000000040000780c */ /* 0x000fda0003f05270 */
[----:B------:R-:W-:Y:S05]  /*5390*/  @P0 BRA `(.L_x_447) ;  /* 0x0000000c00500947 */ /* 0x000fea0003800000 */
[----:B--23--:R-:W-:Y:S02]  /*53a0*/  IMAD.U32 R4, R3, 0x10000, RZ ;  /* 0x0001000003047824 */ /* 0x00cfe400078e00ff */
[----:B------:R-:W-:-:S04]  /*53b0*/  IMAD.MOV.U32 R25, RZ, RZ, R23 ;  /* 0x000000ffff197224 */ /* 0x000fc800078e0017 */
[----:B------:R-:W0:Y:S02]  /*53c0*/  F2I.S64.TRUNC R4, R4 ;  /* 0x0000000400047311 */ /* 0x000e24000020d900 */
[----:B0-----:R0:W-:Y:S01]  /*53d0*/  STG.E.64 desc[UR36][R8.64], R4 ;  /* 0x0000000408007986 */ /* 0x0011e2000c101b24 */
[----:B------:R-:W-:Y:S05]  /*53e0*/  BRA `(.L_x_442) ;  /* 0x0000000c00a87947 */ /* 0x000fea0003800000 */
.L_x_449:
[----:B--2---:R-:W-:Y:S02]  /*53f0*/  IMAD.U32 R3, R3, 0x10000, RZ ;  /* 0x0001000003037824 */ /* 0x004fe400078e00ff */
[----:B------:R-:W-:-:S04]  /*5400*/  IMAD.MOV.U32 R25, RZ, RZ, R23 ;  /* 0x000000ffff197224 */ /* 0x000fc800078e0017 */
[----:B------:R-:W0:Y:S02]  /*5410*/  F2I.FTZ.TRUNC.NTZ R3, R3 ;  /* 0x0000000300037305 */ /* 0x000e24000021f100 */
[----:B0-----:R0:W-:Y:S01]  /*5420*/  STG.E desc[UR36][R8.64], R3 ;  /* 0x0000000308007986 */ /* 0x0011e2000c101924 */
[----:B------:R-:W-:Y:S05]  /*5430*/  BRA `(.L_x_442) ;  /* 0x0000000c00947947 */ /* 0x000fea0003800000 */
.L_x_448:
[----:B--2---:R-:W-:Y:S02]  /*5440*/  IMAD.U32 R3, R3, 0x10000, RZ ;  /* 0x0001000003037824 */ /* 0x004fe400078e00ff */
[----:B------:R-:W-:-:S04]  /*5450*/  IMAD.MOV.U32 R25, RZ, RZ, R23 ;  /* 0x000000ffff197224 */ /* 0x000fc800078e0017 */
[----:B------:R-:W0:Y:S02]  /*5460*/  F2I.FTZ.TRUNC.NTZ R3, R3 ;  /* 0x0000000300037305 */ /* 0x000e24000021f100 */
[----:B0-----:R0:W-:Y:S01]  /*5470*/  STG.E.U16 desc[UR36][R8.64], R3 ;  /* 0x0000000308007986 */ /* 0x0011e2000c101524 */
[----:B------:R-:W-:Y:S05]  /*5480*/  BRA `(.L_x_442) ;  /* 0x0000000c00807947 */ /* 0x000fea0003800000 */
.L_x_444:
[----:B------:R-:W-:-:S13]  /*5490*/  ISETP.GT.AND P0, PT, R0, 0x6, PT ;  /* 0x000000060000780c */ /* 0x000fda0003f04270 */
[----:B------:R-:W-:Y:S05]  /*54a0*/  @P0 BRA `(.L_x_450) ;  /* 0x0000000000340947 */ /* 0x000fea0003800000 */
[----:B------:R-:W-:-:S13]  /*54b0*/  ISETP.NE.AND P0, PT, R0, 0x5, PT ;  /* 0x000000050000780c */ /* 0x000fda0003f05270 */
[----:B------:R-:W-:Y:S05]  /*54c0*/  @!P0 BRA `(.L_x_451) ;  /* 0x0000000000188947 */ /* 0x000fea0003800000 */
[----:B------:R-:W-:-:S13]  /*54d0*/  ISETP.NE.AND P0, PT, R0, 0x6, PT ;  /* 0x000000060000780c */ /* 0x000fda0003f05270 */
[----:B------:R-:W-:Y:S05]  /*54e0*/  @P0 BRA `(.L_x_447) ;  /* 0x0000000800fc0947 */ /* 0x000fea0003800000 */
[----:B--2---:R-:W-:Y:S02]  /*54f0*/  IMAD.U32 R3, R3, 0x10000, RZ ;  /* 0x0001000003037824 */ /* 0x004fe400078e00ff */
[----:B------:R-:W-:-:S03]  /*5500*/  IMAD.MOV.U32 R25, RZ, RZ, R23 ;  /* 0x000000ffff197224 */ /* 0x000fc600078e0017 */
[----:B------:R0:W-:Y:S01]  /*5510*/  STG.E desc[UR36][R8.64], R3 ;  /* 0x0000000308007986 */ /* 0x0001e2000c101924 */
[----:B------:R-:W-:Y:S05]  /*5520*/  BRA `(.L_x_442) ;  /* 0x0000000c00587947 */ /* 0x000fea0003800000 */
.L_x_451:
[----:B--2---:R-:W-:Y:S02]  /*5530*/  IMAD.U32 R0, R3, 0x10000, RZ ;  /* 0x0001000003007824 */ /* 0x004fe400078e00ff */
[----:B------:R-:W-:-:S03]  /*5540*/  IMAD.MOV.U32 R25, RZ, RZ, R23 ;  /* 0x000000ffff197224 */ /* 0x000fc600078e0017 */
[----:B------:R-:W-:-:S05]  /*5550*/  F2FP.F16.F32.PACK_AB R0, RZ, R0 ;  /* 0x00000000ff00723e */ /* 0x000fca00000000ff */
[----:B------:R0:W-:Y:S01]  /*5560*/  STG.E.U16 desc[UR36][R8.64], R0 ;  /* 0x0000000008007986 */ /* 0x0001e2000c101524 */
[----:B------:R-:W-:Y:S05]  /*5570*/  BRA `(.L_x_442) ;  /* 0x0000000c00447947 */ /* 0x000fea0003800000 */
.L_x_450:
[----:B------:R-:W-:-:S13]  /*5580*/  ISETP.NE.AND P0, PT, R0, 0x7, PT ;  /* 0x000000070000780c */ /* 0x000fda0003f05270 */
[----:B------:R-:W-:Y:S05]  /*5590*/  @!P0 BRA `(.L_x_452) ;  /* 0x00000000003c8947 */ /* 0x000fea0003800000 */
[----:B------:R-:W-:-:S13]  /*55a0*/  ISETP.NE.AND P0, PT, R0, 0x8, PT ;  /* 0x000000080000780c */ /* 0x000fda0003f05270 */
[----:B------:R-:W-:Y:S05]  /*55b0*/  @!P0 BRA `(.L_x_453) ;  /* 0x00000000001c8947 */ /* 0x000fea0003800000 */
[----:B------:R-:W-:-:S13]  /*55c0*/  ISETP.NE.AND P0, PT, R0, 0x9, PT ;  /* 0x000000090000780c */ /* 0x000fda0003f05270 */
[----:B------:R-:W-:Y:S05]  /*55d0*/  @P0 BRA `(.L_x_447) ;  /* 0x0000000800c00947 */ /* 0x000fea0003800000 */
[----:B--23--:R-:W-:Y:S02]  /*55e0*/  IMAD.U32 R4, R3, 0x10000, RZ ;  /* 0x0001000003047824 */ /* 0x00cfe400078e00ff */
[----:B------:R-:W-:Y:S02]  /*55f0*/  IMAD.MOV.U32 R5, RZ, RZ, RZ ;  /* 0x000000ffff057224 */ /* 0x000fe400078e00ff */
[----:B------:R-:W-:-:S03]  /*5600*/  IMAD.MOV.U32 R25, RZ, RZ, R23 ;  /* 0x000000ffff197224 */ /* 0x000fc600078e0017 */
[----:B------:R0:W-:Y:S01]  /*5610*/  STG.E.64 desc[UR36][R8.64], R4 ;  /* 0x0000000408007986 */ /* 0x0001e2000c101b24 */
[----:B------:R-:W-:Y:S05]  /*5620*/  BRA `(.L_x_442) ;  /* 0x0000000c00187947 */ /* 0x000fea0003800000 */
.L_x_453:
[----:B--2---:R-:W-:Y:S02]  /*5630*/  IMAD.U32 R3, R3, 0x10000, RZ ;  /* 0x0001000003037824 */ /* 0x004fe400078e00ff */
[----:B------:R-:W-:-:S03]  /*5640*/  IMAD.MOV.U32 R25, RZ, RZ, R23 ;  /* 0x000000ffff197224 */ /* 0x000fc600078e0017 */
[----:B------:R-:W-:-:S04]  /*5650*/  F2FP.F16.F32.PACK_AB R3, RZ, R3 ;  /* 0x00000003ff03723e */ /* 0x000fc800000000ff */
[----:B------:R-:W-:-:S05]  /*5660*/  PRMT R3, R3, 0x5410, RZ ;  /* 0x0000541003037816 */ /* 0x000fca00000000ff */
[----:B------:R0:W-:Y:S01]  /*5670*/  STG.E desc[UR36][R8.64], R3 ;  /* 0x0000000308007986 */ /* 0x0001e2000c101924 */
[----:B------:R-:W-:Y:S05]  /*5680*/  BRA `(.L_x_442) ;  /* 0x0000000c00007947 */ /* 0x000fea0003800000 */
.L_x_452:
[----:B--23--:R-:W-:Y:S02]  /*5690*/  IMAD.U32 R4, R3, 0x10000, RZ ;  /* 0x0001000003047824 */ /* 0x00cfe400078e00ff */
[----:B------:R-:W-:Y:S02]  /*56a0*/  IMAD.MOV.U32 R25, RZ, RZ, R23 ;  /* 0x000000ffff197224 */ /* 0x000fe400078e0017 */
[----:B------:R-:W-:-:S06]  /*56b0*/  FMUL.FTZ R4, R4, 1 ;  /* 0x3f80000004047820 */ /* 0x000fcc0000410000 */
[----:B------:R-:W0:Y:S02]  /*56c0*/  F2F.F64.F32 R4, R4 ;  /* 0x0000000400047310 */ /* 0x000e240000201800 */
[----:B0-----:R0:W-:Y:S01]  /*56d0*/  STG.E.64 desc[UR36][R8.64], R4 ;  /* 0x0000000408007986 */ /* 0x0011e2000c101b24 */
[----:B------:R-:W-:Y:S05]  /*56e0*/  BRA `(.L_x_442) ;  /* 0x0000000800e87947 */ /* 0x000fea0003800000 */
.L_x_443:
        /* <DEDUP_REMOVED lines=10> */
[----:B------:R-:W-:-:S04]  /*5790*/  FSETP.NEU.FTZ.AND P0, PT, R3, RZ, PT ;  /* 0x000000ff0300720b */ /* 0x000fc80003f1d000 */
[----:B------:R-:W-:-:S05]  /*57a0*/  SEL R3, RZ, 0x1, !P0 ;  /* 0x00000001ff037807 */ /* 0x000fca0004000000 */
[----:B------:R0:W-:Y:S01]  /*57b0*/  STG.E.U8 desc[UR36][R8.64], R3 ;  /* 0x0000000308007986 */ /* 0x0001e2000c101124 */
[----:B------:R-:W-:Y:S05]  /*57c0*/  BRA `(.L_x_442) ;  /* 0x0000000800b07947 */ /* 0x000fea0003800000 */
.L_x_456:
[----:B--2---:R-:W-:Y:S01]  /*57d0*/  IMAD.U32 R3, R3, 0x10000, RZ ;  /* 0x0001000003037824 */ /* 0x004fe200078e00ff */
[----:B------:R-:W-:Y:S01]  /*57e0*/  CS2R R6, SRZ ;  /* 0x0000000000067805 */ /* 0x000fe2000001ff00 */
[----:B------:R-:W-:Y:S02]  /*57f0*/  IMAD.MOV.U32 R25, RZ, RZ, R23 ;  /* 0x000000ffff197224 */ /* 0x000fe400078e0017 */
[----:B------:R-:W-:-:S04]  /*5800*/  FMUL.FTZ R3, R3, 1 ;  /* 0x3f80000003037820 */ /* 0x000fc80000410000 */
[----:B---3--:R-:W0:Y:S02]  /*5810*/  F2F.F64.F32 R4, R3 ;  /* 0x0000000300047310 */ /* 0x008e240000201800 */
[----:B0-----:R0:W-:Y:S01]  /*5820*/  STG.E.128 desc[UR36][R8.64], R4 ;  /* 0x0000000408007986 */ /* 0x0011e2000c101d24 */
[----:B------:R-:W-:Y:S05]  /*5830*/  BRA `(.L_x_442) ;  /* 0x0000000800947947 */ /* 0x000fea0003800000 */
.L_x_455:
[----:B------:R-:W-:-:S13]  /*5840*/  ISETP.NE.AND P0, PT, R0, 0xf, PT ;  /* 0x0000000f0000780c */ /* 0x000fda0003f05270 */
[----:B------:R-:W-:Y:S05]  /*5850*/  @!P0 BRA `(.L_x_457) ;  /* 0x0000000000bc8947 */ /* 0x000fea0003800000 */
[----:B------:R-:W-:-:S13]  /*5860*/  ISETP.NE.AND P0, PT, R0, 0x17, PT ;  /* 0x000000170000780c */ /* 0x000fda0003f05270 */
[----:B------:R-:W-:Y:S05]  /*5870*/  @!P0 BRA `(.L_x_458) ;  /* 0x0000000000588947 */ /* 0x000fea0003800000 */
[----:B------:R-:W-:-:S13]  /*5880*/  ISETP.NE.AND P0, PT, R0, 0x18, PT ;  /* 0x000000180000780c */ /* 0x000fda0003f05270 */
[----:B------:R-:W-:Y:S05]  /*5890*/  @P0 BRA `(.L_x_447) ;  /* 0x0000000800100947 */ /* 0x000fea0003800000 */
[----:B--2---:R-:W-:Y:S01]  /*58a0*/  IMAD.U32 R7, R3, 0x10000, RZ ;  /* 0x0001000003077824 */ /* 0x004fe200078e00ff */
        /* <DEDUP_REMOVED lines=14> */
.L_x_460:
[----:B------:R-:W-:Y:S05]  /*5990*/  BSYNC B0 ;  /* 0x0000000000007941 */ /* 0x000fea0003800000 */
.L_x_459:
[----:B------:R-:W-:Y:S01]  /*59a0*/  LOP3.LUT R5, R0, R5, RZ, 0xfc, !PT ;  /* 0x0000000500057212 */ /* 0x000fe200078efcff */
[----:B------:R-:W-:-:S04]  /*59b0*/  IMAD.MOV.U32 R25, RZ, RZ, R23 ;  /* 0x000000ffff197224 */ /* 0x000fc800078e0017 */
[----:B------:R0:W-:Y:S01]  /*59c0*/  STG.E.U8 desc[UR36][R8.64], R5 ;  /* 0x0000000508007986 */ /* 0x0001e2000c101124 */
[----:B------:R-:W-:Y:S05]  /*59d0*/  BRA `(.L_x_442) ;  /* 0x00000008002c7947 */ /* 0x000fea0003800000 */
.L_x_458:
[----:B--2---:R-:W-:Y:S01]  /*59e0*/  IMAD.U32 R5, R3, 0x10000, RZ ;  /* 0x0001000003057824 */ /* 0x004fe200078e00ff */
        /* <DEDUP_REMOVED lines=12> */
.L_x_462:
[----:B------:R-:W-:Y:S01]  /*5ab0*/  IMAD.MOV.U32 R0, RZ, RZ, 0x7f ;  /* 0x0000007fff007424 */ /* 0x000fe200078e00ff */
[----:B------:R-:W-:-:S04]  /*5ac0*/  ISETP.GT.U32.AND P0, PT, R3, 0x7f800000, PT ;  /* 0x7f8000000300780c */ /* 0x000fc80003f04070 */
[----:B------:R-:W-:-:S09]  /*5ad0*/  SEL R0, R0, 0x7c, P0 ;  /* 0x0000007c00007807 */ /* 0x000fd20000000000 */
.L_x_463:
[----:B------:R-:W-:Y:S05]  /*5ae0*/  BSYNC B0 ;  /* 0x0000000000007941 */ /* 0x000fea0003800000 */
.L_x_461:
[----:B------:R-:W-:Y:S01]  /*5af0*/  LOP3.LUT R3, R5, 0x80000000, RZ, 0xc0, !PT ;  /* 0x8000000005037812 */ /* 0x000fe200078ec0ff */
[----:B------:R-:W-:-:S03]  /*5b00*/  IMAD.MOV.U32 R25, RZ, RZ, R23 ;  /* 0x000000ffff197224 */ /* 0x000fc600078e0017 */
[----:B------:R-:W-:-:S04]  /*5b10*/  SHF.R.U32.HI R3, RZ, 0x18, R3 ;  /* 0x00000018ff037819 */ /* 0x000fc80000011603 */
[----:B------:R-:W-:-:S05]  /*5b20*/  LOP3.LUT R3, R0, R3, RZ, 0xfc, !PT ;  /* 0x0000000300037212 */ /* 0x000fca00078efcff */
[----:B------:R0:W-:Y:S01]  /*5b30*/  STG.E.U8 desc[UR36][R8.64], R3 ;  /* 0x0000000308007986 */ /* 0x0001e2000c101124 */
[----:B------:R-:W-:Y:S05]  /*5b40*/  BRA `(.L_x_442) ;  /* 0x0000000400d07947 */ /* 0x000fea0003800000 */
.L_x_457:
[----:B--2---:R0:W-:Y:S01]  /*5b50*/  STG.E.U16 desc[UR36][R8.64], R3 ;  /* 0x0000000308007986 */ /* 0x0041e2000c101524 */
[----:B------:R-:W-:Y:S01]  /*5b60*/  IMAD.MOV.U32 R25, RZ, RZ, R23 ;  /* 0x000000ffff197224 */ /* 0x000fe200078e0017 */
[----:B------:R-:W-:Y:S06]  /*5b70*/  BRA `(.L_x_442) ;  /* 0x0000000400c47947 */ /* 0x000fec0003800000 */
.L_x_454:
        /* <DEDUP_REMOVED lines=8> */
[----:B--2---:R-:W-:Y:S02]  /*5c00*/  IMAD.U32 R3, R3, 0x10000, RZ ;  /* 0x0001000003037824 */ /* 0x004fe400078e00ff */
[----:B------:R-:W-:-:S04]  /*5c10*/  IMAD.MOV.U32 R25, RZ, RZ, R23 ;  /* 0x000000ffff197224 */ /* 0x000fc800078e0017 */
[----:B------:R-:W0:Y:S02]  /*5c20*/  F2I.FTZ.U32.TRUNC.NTZ R3, R3 ;  /* 0x0000000300037305 */ /* 0x000e24000021f000 */
[----:B0-----:R0:W-:Y:S01]  /*5c30*/  STG.E.U16 desc[UR36][R8.64], R3 ;  /* 0x0000000308007986 */ /* 0x0011e2000c101524 */
[----:B------:R-:W-:Y:S05]  /*5c40*/  BRA `(.L_x_442) ;  /* 0x0000000400907947 */ /* 0x000fea0003800000 */
.L_x_466:
[----:B--2---:R-:W-:Y:S01]  /*5c50*/  IMAD.U32 R5, R3, 0x10000, RZ ;  /* 0x0001000003057824 */ /* 0x004fe200078e00ff */
[----:B------:R-:W-:Y:S01]  /*5c60*/  BSSY B0, `(.L_x_467) ;  /* 0x0000014000007945 */ /* 0x000fe20003800000 */
[----:B---3--:R-:W-:-:S03]  /*5c70*/  IMAD.MOV.U32 R4, RZ, RZ, 0x80 ;  /* 0x00000080ff047424 */ /* 0x008fc600078e00ff */
        /* <DEDUP_REMOVED lines=14> */
.L_x_469:
[----:B------:R-:W-:-:S04]  /*5d60*/  LOP3.LUT R3, R5, 0x80000000, RZ, 0xc0, !PT ;  /* 0x8000000005037812 */ /* 0x000fc800078ec0ff */
[----:B------:R-:W-:-:S04]  /*5d70*/  SHF.R.U32.HI R3, RZ, 0x18, R3 ;  /* 0x00000018ff037819 */ /* 0x000fc80000011603 */
[----:B------:R-:W-:-:S04]  /*5d80*/  LOP3.LUT R0, R0, R3, RZ, 0xfc, !PT ;  /* 0x0000000300007212 */ /* 0x000fc800078efcff */
[----:B------:R-:W-:-:S07]  /*5d90*/  PRMT R4, R0, 0x7610, R4 ;  /* 0x0000761000047816 */ /* 0x000fce0000000004 */
.L_x_468:
[----:B------:R-:W-:Y:S05]  /*5da0*/  BSYNC B0 ;  /* 0x0000000000007941 */ /* 0x000fea0003800000 */
.L_x_467:
[----:B------:R0:W-:Y:S01]  /*5db0*/  STG.E.U8 desc[UR36][R8.64], R4 ;  /* 0x0000000408007986 */ /* 0x0001e2000c101124 */
[----:B------:R-:W-:Y:S01]  /*5dc0*/  IMAD.MOV.U32 R25, RZ, RZ, R23 ;  /* 0x000000ffff197224 */ /* 0x000fe200078e0017 */
[----:B------:R-:W-:Y:S06]  /*5dd0*/  BRA `(.L_x_442) ;  /* 0x00000004002c7947 */ /* 0x000fec0003800000 */
.L_x_465:
        /* <DEDUP_REMOVED lines=17> */
.L_x_472:
[----:B------:R-:W-:-:S04]  /*5ef0*/  LOP3.LUT R3, R5, 0x80000000, RZ, 0xc0, !PT ;  /* 0x8000000005037812 */ /* 0x000fc800078ec0ff */
[----:B------:R-:W-:-:S04]  /*5f00*/  SHF.R.U32.HI R3, RZ, 0x18, R3 ;  /* 0x00000018ff037819 */ /* 0x000fc80000011603 */
[----:B------:R-:W-:-:S04]  /*5f10*/  LOP3.LUT R0, R0, R3, RZ, 0xfc, !PT ;  /* 0x0000000300007212 */ /* 0x000fc800078efcff */
[----:B------:R-:W-:-:S07]  /*5f20*/  PRMT R4, R0, 0x7610, R4 ;  /* 0x0000761000047816 */ /* 0x000fce0000000004 */
.L_x_471:
[----:B------:R-:W-:Y:S05]  /*5f30*/  BSYNC B0 ;  /* 0x0000000000007941 */ /* 0x000fea0003800000 */
.L_x_470:
[----:B------:R0:W-:Y:S01]  /*5f40*/  STG.E.U8 desc[UR36][R8.64], R4 ;  /* 0x0000000408007986 */ /* 0x0001e2000c101124 */
[----:B------:R-:W-:Y:S01]  /*5f50*/  IMAD.MOV.U32 R25, RZ, RZ, R23 ;  /* 0x000000ffff197224 */ /* 0x000fe200078e0017 */
[----:B------:R-:W-:Y:S06]  /*5f60*/  BRA `(.L_x_442) ;  /* 0x0000000000c87947 */ /* 0x000fec0003800000 */
.L_x_464:
[----:B------:R-:W-:-:S13]  /*5f70*/  ISETP.NE.AND P0, PT, R0, 0x1c, PT ;  /* 0x0000001c0000780c */ /* 0x000fda0003f05270 */
[----:B------:R-:W-:Y:S05]  /*5f80*/  @!P0 BRA `(.L_x_473) ;  /* 0x0000000000b08947 */ /* 0x000fea0003800000 */
[----:B------:R-:W-:-:S13]  /*5f90*/  ISETP.NE.AND P0, PT, R0, 0x1d, PT ;  /* 0x0000001d0000780c */ /* 0x000fda0003f05270 */
[----:B------:R-:W-:Y:S05]  /*5fa0*/  @!P0 BRA `(.L_x_474) ;  /* 0x0000000000948947 */ /* 0x000fea0003800000 */
[----:B------:R-:W-:-:S13]  /*5fb0*/  ISETP.NE.AND P0, PT, R0, 0x2c, PT ;  /* 0x0000002c0000780c */ /* 0x000fda0003f05270 */
[----:B------:R-:W-:Y:S05]  /*5fc0*/  @P0 BRA `(.L_x_447) ;  /* 0x0000000000440947 */ /* 0x000fea0003800000 */
[----:B--23--:R-:W-:Y:S02]  /*5fd0*/  IMAD.U32 R4, R3, 0x10000, RZ ;  /* 0x0001000003047824 */ /* 0x00cfe400078e00ff */
[----:B------:R-:W-:-:S03]  /*5fe0*/  IMAD.MOV.U32 R25, RZ, RZ, R23 ;  /* 0x000000ffff197224 */ /* 0x000fc600078e0017 */
        /* <DEDUP_REMOVED lines=15> */
.L_x_447:
[----:B------:R-:W-:Y:S01]  /*60e0*/  MOV R14, 0x0 ;  /* 0x00000000000e7802 */ /* 0x000fe20000000f00 */
[----:B------:R-:W-:Y:S01]  /*60f0*/  ULDC.64 UR4, c[0x4][0x128] ;  /* 0x01004a0000047ab9 */ /* 0x000fe20000000a00 */
[----:B------:R-:W-:Y:S01]  /*6100*/  ULDC.64 UR6, c[0x4][0x130] ;  /* 0x01004c0000067ab9 */ /* 0x000fe20000000a00 */
[----:B---3--:R-:W-:Y:S02]  /*6110*/  IMAD.U32 R4, RZ, RZ, UR4 ;  /* 0x00000004ff047e24 */ /* 0x008fe4000f8e00ff */
        /* <DEDUP_REMOVED lines=11> */
[----:B012-4-:R-:W-:Y:S05]  /*61d0*/  CALL.ABS.NOINC R14 ;  /* 0x000000000e007343 */ /* 0x017fea0003c00000 */
.L_x_475:
[----:B------:R-:W-:Y:S01]  /*61e0*/  IMAD.MOV.U32 R25, RZ, RZ, R23 ;  /* 0x000000ffff197224 */ /* 0x000fe200078e0017 */
[----:B------:R-:W-:Y:S06]  /*61f0*/  BRA `(.L_x_442) ;  /* 0x0000000000247947 */ /* 0x000fec0003800000 */
.L_x_474:
[----:B--23--:R-:W-:Y:S02]  /*6200*/  IMAD.U32 R4, R3, 0x10000, RZ ;  /* 0x0001000003047824 */ /* 0x00cfe400078e00ff */
[----:B------:R-:W-:-:S04]  /*6210*/  IMAD.MOV.U32 R25, RZ, RZ, R23 ;  /* 0x000000ffff197224 */ /* 0x000fc800078e0017 */
[----:B------:R-:W0:Y:S02]  /*6220*/  F2I.U64.TRUNC R4, R4 ;  /* 0x0000000400047311 */ /* 0x000e24000020d800 */
[----:B0-----:R0:W-:Y:S01]  /*6230*/  STG.E.64 desc[UR36][R8.64], R4 ;  /* 0x0000000408007986 */ /* 0x0011e2000c101b24 */
[----:B------:R-:W-:Y:S05]  /*6240*/  BRA `(.L_x_442) ;  /* 0x0000000000107947 */ /* 0x000fea0003800000 */
.L_x_473:
[----:B--2---:R-:W-:Y:S02]  /*6250*/  IMAD.U32 R3, R3, 0x10000, RZ ;  /* 0x0001000003037824 */ /* 0x004fe400078e00ff */
[----:B------:R-:W-:-:S04]  /*6260*/  IMAD.MOV.U32 R25, RZ, RZ, R23 ;  /* 0x000000ffff197224 */ /* 0x000fc800078e0017 */
[----:B------:R-:W0:Y:S02]  /*6270*/  F2I.FTZ.U32.TRUNC.NTZ R3, R3 ;  /* 0x0000000300037305 */ /* 0x000e24000021f000 */
[----:B0-----:R0:W-:Y:S02]  /*6280*/  STG.E desc[UR36][R8.64], R3 ;  /* 0x0000000308007986 */ /* 0x0011e4000c101924 */
.L_x_442:
[----:B------:R-:W-:Y:S05]  /*6290*/  BSYNC B6 ;  /* 0x0000000000067941 */ /* 0x000fea0003800000 */
.L_x_441:
[----:B------:R-:W-:Y:S01]  /*62a0*/  ISETP.GE.AND P0, PT, R25, R16, PT ;  /* 0x000000101900720c */ /* 0x000fe20003f06270 */
[----:B------:R-:W-:-:S12]  /*62b0*/  BSSY B6, `(.L_x_476) ;  /* 0x00001fc000067945 */ /* 0x000fd80003800000 */
[----:B------:R-:W-:Y:S05]  /*62c0*/  @P0 BRA `(.L_x_477) ;  /* 0x0000001c00e80947 */ /* 0x000fea0003800000 */
[----:B0-----:R-:W0:Y:S01]  /*62d0*/  LDC.64 R8, c[0x0][0x218] ;  /* 0x00008600ff087b82 */ /* 0x001e220000000a00 */
[----:B------:R-:W-:Y:S01]  /*62e0*/  IMAD R0, R2, 0x200, R25 ;  /* 0x0000020002007824 */ /* 0x000fe200078e0219 */
[----:B---3--:R-:W-:Y:S01]  /*62f0*/  PRMT R4, R19, 0x9910, RZ ;  /* 0x0000991013047816 */ /* 0x008fe200000000ff */
[----:B------:R-:W-:Y:S02]  /*6300*/  ULDC UR4, c[0x0][0x238] ;  /* 0x00008e0000047ab9 */ /* 0x000fe40000000800 */
[----:B--2---:R-:W-:Y:S02]  /*6310*/  IMAD R3, R0, UR4, RZ ;  /* 0x0000000400037c24 */ /* 0x004fe4000f8e02ff */
        /* <DEDUP_REMOVED lines=13> */
[----:B----4-:R-:W-:-:S04]  /*63f0*/  IMAD.U32 R22, R22, 0x10000, RZ ;  /* 0x0001000016167824 */ /* 0x010fc800078e00ff */
[----:B------:R-:W0:Y:S02]  /*6400*/  F2I.FTZ.TRUNC.NTZ R3, R22 ;  /* 0x0000001600037305 */ /* 0x000e24000021f100 */
[----:B0-----:R0:W-:Y:S01]  /*6410*/  STG.E.U8 desc[UR36][R8.64], R3 ;  /* 0x0000000308007986 */ /* 0x0011e2000c101124 */
[----:B------:R-:W-:Y:S05]  /*6420*/  BRA `(.L_x_483) ;  /* 0x0000000c00947947 */ /* 0x000fea0003800000 */
.L_x_481:
[----:B----4-:R-:W-:-:S06]  /*6430*/  IMAD.U32 R5, R22, 0x10000, RZ ;  /* 0x0001000016057824 */ /* 0x010fcc00078e00ff */
[----:B------:R-:W0:Y:S02]  /*6440*/  F2I.S64.TRUNC R4, R5 ;  /* 0x0000000500047311 */ /* 0x000e24000020d900 */
[----:B0-----:R0:W-:Y:S01]  /*6450*/  STG.E.U8 desc[UR36][R8.64], R4 ;  /* 0x0000000408007986 */ /* 0x0011e2000c101124 */
[----:B------:R-:W-:Y:S05]  /*6460*/  BRA `(.L_x_483) ;  /* 0x0000000c00847947 */ /* 0x000fea0003800000 */
.L_x_480:
[----:B------:R-:W-:-:S13]  /*6470*/  ISETP.NE.AND P0, PT, R0, 0x2, PT ;  /* 0x000000020000780c */ /* 0x000fda0003f05270 */
[----:B------:R-:W-:Y:S05]  /*6480*/  @!P0 BRA `(.L_x_484) ;  /* 0x0000000000308947 */ /* 0x000fea0003800000 */
[----:B------:R-:W-:-:S13]  /*6490*/  ISETP.NE.AND P0, PT, R0, 0x3, PT ;  /* 0x000000030000780c */ /* 0x000fda0003f05270 */
[----:B------:R-:W-:Y:S05]  /*64a0*/  @!P0 BRA `(.L_x_485) ;  /* 0x0000000000188947 */ /* 0x000fea0003800000 */
[----:B------:R-:W-:-:S13]  /*64b0*/  ISETP.NE.AND P0, PT, R0, 0x4, PT ;  /* 0x000000040000780c */ /* 0x000fda0003f05270 */
[----:B------:R-:W-:Y:S05]  /*64c0*/  @P0 BRA `(.L_x_482) ;  /* 0x0000000c000c0947 */ /* 0x000fea0003800000 */
[----:B----4-:R-:W-:-:S06]  /*64d0*/  IMAD.U32 R4, R22, 0x10000, RZ ;  /* 0x0001000016047824 */ /* 0x010fcc00078e00ff */
[----:B------:R-:W0:Y:S02]  /*64e0*/  F2I.S64.TRUNC R4, R4 ;  /* 0x0000000400047311 */ /* 0x000e24000020d900 */
[----:B0-----:R0:W-:Y:S01]  /*64f0*/  STG.E.64 desc[UR36][R8.64], R4 ;  /* 0x0000000408007986 */ /* 0x0011e2000c101b24 */
[----:B------:R-:W-:Y:S05]  /*6500*/  BRA `(.L_x_483) ;  /* 0x0000000c005c7947 */ /* 0x000fea0003800000 */
.L_x_485:
[----:B----4-:R-:W-:-:S04]  /*6510*/  IMAD.U32 R22, R22, 0x10000, RZ ;  /* 0x0001000016167824 */ /* 0x010fc800078e00ff */
[----:B------:R-:W0:Y:S02]  /*6520*/  F2I.FTZ.TRUNC.NTZ R3, R22 ;  /* 0x0000001600037305 */ /* 0x000e24000021f100 */
[----:B0-----:R0:W-:Y:S01]  /*6530*/  STG.E desc[UR36][R8.64], R3 ;  /* 0x0000000308007986 */ /* 0x0011e2000c101924 */
[----:B------:R-:W-:Y:S05]  /*6540*/  BRA `(.L_x_483) ;  /* 0x0000000c004c7947 */ /* 0x000fea0003800000 */
.L_x_484:
[----:B----4-:R-:W-:-:S04]  /*6550*/  IMAD.U32 R22, R22, 0x10000, RZ ;  /* 0x0001000016167824 */ /* 0x010fc800078e00ff */
[----:B------:R-:W0:Y:S02]  /*6560*/  F2I.FTZ.TRUNC.NTZ R3, R22 ;  /* 0x0000001600037305 */ /* 0x000e24000021f100 */
[----:B0-----:R0:W-:Y:S01]  /*6570*/  STG.E.U16 desc[UR36][R8.64], R3 ;  /* 0x0000000308007986 */ /* 0x0011e2000c101524 */
[----:B------:R-:W-:Y:S05]  /*6580*/  BRA `(.L_x_483) ;  /* 0x0000000c003c7947 */ /* 0x000fea0003800000 */
.L_x_479:
[----:B------:R-:W-:-:S13]  /*6590*/  ISETP.GT.AND P0, PT, R0, 0x6, PT ;  /* 0x000000060000780c */ /* 0x000fda0003f04270 */
[----:B------:R-:W-:Y:S05]  /*65a0*/  @P0 BRA `(.L_x_486) ;  /* 0x00000000002c0947 */ /* 0x000fea0003800000 */
[----:B------:R-:W-:-:S13]  /*65b0*/  ISETP.NE.AND P0, PT, R0, 0x5, PT ;  /* 0x000000050000780c */ /* 0x000fda0003f05270 */
[----:B------:R-:W-:Y:S05]  /*65c0*/  @!P0 BRA `(.L_x_487) ;  /* 0x0000000000148947 */ /* 0x000fea0003800000 */
[----:B------:R-:W-:-:S13]  /*65d0*/  ISETP.NE.AND P0, PT, R0, 0x6, PT ;  /* 0x000000060000780c */ /* 0x000fda0003f05270 */
[----:B------:R-:W-:Y:S05]  /*65e0*/  @P0 BRA `(.L_x_482) ;  /* 0x0000000800c40947 */ /* 0x000fea0003800000 */
[----:B----4-:R-:W-:-:S05]  /*65f0*/  IMAD.U32 R3, R22, 0x10000, RZ ;  /* 0x0001000016037824 */ /* 0x010fca00078e00ff */
[----:B------:R0:W-:Y:S01]  /*6600*/  STG.E desc[UR36][R8.64], R3 ;  /* 0x0000000308007986 */ /* 0x0001e2000c101924 */
[----:B------:R-:W-:Y:S05]  /*6610*/  BRA `(.L_x_483) ;  /* 0x0000000c00187947 */ /* 0x000fea0003800000 */
.L_x_487:
[----:B----4-:R-:W-:-:S05]  /*6620*/  IMAD.U32 R0, R22, 0x10000, RZ ;  /* 0x0001000016007824 */ /* 0x010fca00078e00ff */
[----:B------:R-:W-:-:S05]  /*6630*/  F2FP.F16.F32.PACK_AB R0, RZ, R0 ;  /* 0x00000000ff00723e */ /* 0x000fca00000000ff */
[----:B------:R0:W-:Y:S01]  /*6640*/  STG.E.U16 desc[UR36][R8.64], R0 ;  /* 0x0000000008007986 */ /* 0x0001e2000c101524 */
[----:B------:R-:W-:Y:S05]  /*6650*/  BRA `(.L_x_483) ;  /* 0x0000000c00087947 */ /* 0x000fea0003800000 */
.L_x_486:
[----:B------:R-:W-:-:S13]  /*6660*/  ISETP.NE.AND P0, PT, R0, 0x7, PT ;  /* 0x000000070000780c */ /* 0x000fda0003f05270 */
[----:B------:R-:W-:Y:S05]  /*6670*/  @!P0 BRA `(.L_x_488) ;  /* 0x0000000000348947 */ /* 0x000fea0003800000 */
[----:B------:R-:W-:-:S13]  /*6680*/  ISETP.NE.AND P0, PT, R0, 0x8, PT ;  /* 0x000000080000780c */ /* 0x000fda0003f05270 */
[----:B------:R-:W-:Y:S05]  /*6690*/  @!P0 BRA `(.L_x_489) ;  /* 0x0000000000188947 */ /* 0x000fea0003800000 */
[----:B------:R-:W-:-:S13]  /*66a0*/  ISETP.NE.AND P0, PT, R0, 0x9, PT ;  /* 0x000000090000780c */ /* 0x000fda0003f05270 */
[----:B------:R-:W-:Y:S05]  /*66b0*/  @P0 BRA `(.L_x_482) ;  /* 0x0000000800900947 */ /* 0x000fea0003800000 */
[----:B----4-:R-:W-:Y:S02]  /*66c0*/  IMAD.U32 R22, R22, 0x10000, RZ ;  /* 0x0001000016167824 */ /* 0x010fe400078e00ff */
[----:B------:R-:W-:-:S05]  /*66d0*/  IMAD.MOV.U32 R23, RZ, RZ, RZ ;  /* 0x000000ffff177224 */ /* 0x000fca00078e00ff */
[----:B------:R0:W-:Y:S01]  /*66e0*/  STG.E.64 desc[UR36][R8.64], R22 ;  /* 0x0000001608007986 */ /* 0x0001e2000c101b24 */
[----:B------:R-:W-:Y:S05]  /*66f0*/  BRA `(.L_x_483) ;  /* 0x0000000800e07947 */ /* 0x000fea0003800000 */
.L_x_489:
[----:B----4-:R-:W-:-:S05]  /*6700*/  IMAD.U32 R22, R22, 0x10000, RZ ;  /* 0x0001000016167824 */ /* 0x010fca00078e00ff */
[----:B------:R-:W-:-:S04]  /*6710*/  F2FP.F16.F32.PACK_AB R3, RZ, R22 ;  /* 0x00000016ff03723e */ /* 0x000fc800000000ff */
[----:B------:R-:W-:-:S05]  /*6720*/  PRMT R3, R3, 0x5410, RZ ;  /* 0x0000541003037816 */ /* 0x000fca00000000ff */
[----:B------:R0:W-:Y:S01]  /*6730*/  STG.E desc[UR36][R8.64], R3 ;  /* 0x0000000308007986 */ /* 0x0001e2000c101924 */
[----:B------:R-:W-:Y:S05]  /*6740*/  BRA `(.L_x_483) ;  /* 0x0000000800cc7947 */ /* 0x000fea0003800000 */
.L_x_488:
[----:B----4-:R-:W-:-:S04]  /*6750*/  IMAD.U32 R4, R22, 0x10000, RZ ;  /* 0x0001000016047824 */ /* 0x010fc800078e00ff */
[----:B------:R-:W-:-:S06]  /*6760*/  FMUL.FTZ R4, R4, 1 ;  /* 0x3f80000004047820 */ /* 0x000fcc0000410000 */
[----:B------:R-:W0:Y:S02]  /*6770*/  F2F.F64.F32 R4, R4 ;  /* 0x0000000400047310 */ /* 0x000e240000201800 */
[----:B0-----:R0:W-:Y:S01]  /*6780*/  STG.E.64 desc[UR36][R8.64], R4 ;  /* 0x0000000408007986 */ /* 0x0011e2000c101b24 */
[----:B------:R-:W-:Y:S05]  /*6790*/  BRA `(.L_x_483) ;  /* 0x0000000800b87947 */ /* 0x000fea0003800000 */
.L_x_478:
        /* <DEDUP_REMOVED lines=8> */
[----:B----4-:R-:W-:-:S05]  /*6820*/  IMAD.U32 R22, R22, 0x10000, RZ ;  /* 0x0001000016167824 */ /* 0x010fca00078e00ff */
[----:B------:R-:W-:-:S04]  /*6830*/  FSETP.NEU.FTZ.AND P0, PT, R22, RZ, PT ;  /* 0x000000ff1600720b */ /* 0x000fc80003f1d000 */
[----:B------:R-:W-:-:S05]  /*6840*/  SEL R3, RZ, 0x1, !P0 ;  /* 0x00000001ff037807 */ /* 0x000fca0004000000 */
[----:B------:R0:W-:Y:S01]  /*6850*/  STG.E.U8 desc[UR36][R8.64], R3 ;  /* 0x0000000308007986 */ /* 0x0001e2000c101124 */
[----:B------:R-:W-:Y:S05]  /*6860*/  BRA `(.L_x_483) ;  /* 0x0000000800847947 */ /* 0x000fea0003800000 */
.L_x_492:
[----:B----4-:R-:W-:Y:S01]  /*6870*/  IMAD.U32 R22, R22, 0x10000, RZ ;  /* 0x0001000016167824 */ /* 0x010fe200078e00ff */
[----:B------:R-:W-:-:S03]  /*6880*/  CS2R R6, SRZ ;  /* 0x0000000000067805 */ /* 0x000fc6000001ff00 */
[----:B------:R-:W-:-:S06]  /*6890*/  FMUL.FTZ R4, R22, 1 ;  /* 0x3f80000016047820 */ /* 0x000fcc0000410000 */
[----:B------:R-:W0:Y:S02]  /*68a0*/  F2F.F64.F32 R4, R4 ;  /* 0x0000000400047310 */ /* 0x000e240000201800 */
[----:B0-----:R0:W-:Y:S01]  /*68b0*/  STG.E.128 desc[UR36][R8.64], R4 ;  /* 0x0000000408007986 */ /* 0x0011e2000c101d24 */
[----:B------:R-:W-:Y:S05]  /*68c0*/  BRA `(.L_x_483) ;  /* 0x00000008006c7947 */ /* 0x000fea0003800000 */
.L_x_491:
[----:B------:R-:W-:-:S13]  /*68d0*/  ISETP.NE.AND P0, PT, R0, 0xf, PT ;  /* 0x0000000f0000780c */ /* 0x000fda0003f05270 */
[----:B------:R-:W-:Y:S05]  /*68e0*/  @!P0 BRA `(.L_x_493) ;  /* 0x0000000000b48947 */ /* 0x000fea0003800000 */
[----:B------:R-:W-:-:S13]  /*68f0*/  ISETP.NE.AND P0, PT, R0, 0x17, PT ;  /* 0x000000170000780c */ /* 0x000fda0003f05270 */
[----:B------:R-:W-:Y:S05]  /*6900*/  @!P0 BRA `(.L_x_494) ;  /* 0x0000000000548947 */ /* 0x000fea0003800000 */
[----:B------:R-:W-:-:S13]  /*6910*/  ISETP.NE.AND P0, PT, R0, 0x18, PT ;  /* 0x000000180000780c */ /* 0x000fda0003f05270 */
[----:B------:R-:W-:Y:S05]  /*6920*/  @P0 BRA `(.L_x_482) ;  /* 0x0000000400f40947 */ /* 0x000fea0003800000 */
[----:B----4-:R-:W-:Y:S01]  /*6930*/  IMAD.U32 R7, R22, 0x10000, RZ ;  /* 0x0001000016077824 */ /* 0x010fe200078e00ff */
        /* <DEDUP_REMOVED lines=14> */
.L_x_496:
[----:B------:R-:W-:Y:S05]  /*6a20*/  BSYNC B0 ;  /* 0x0000000000007941 */ /* 0x000fea0003800000 */
.L_x_495:
[----:B------:R-:W-:-:S05]  /*6a30*/  LOP3.LUT R5, R0, R5, RZ, 0xfc, !PT ;  /* 0x0000000500057212 */ /* 0x000fca00078efcff */
[----:B------:R0:W-:Y:S01]  /*6a40*/  STG.E.U8 desc[UR36][R8.64], R5 ;  /* 0x0000000508007986 */ /* 0x0001e2000c101124 */
[----:B------:R-:W-:Y:S05]  /*6a50*/  BRA `(.L_x_483) ;  /* 0x0000000800087947 */ /* 0x000fea0003800000 */
.L_x_494:
[----:B----4-:R-:W-:Y:S01]  /*6a60*/  IMAD.U32 R5, R22, 0x10000, RZ ;  /* 0x0001000016057824 */ /* 0x010fe200078e00ff */
        /* <DEDUP_REMOVED lines=12> */
.L_x_498:
[----:B------:R-:W-:Y:S01]  /*6b30*/  IMAD.MOV.U32 R0, RZ, RZ, 0x7f ;  /* 0x0000007fff007424 */ /* 0x000fe200078e00ff */
[----:B------:R-:W-:-:S04]  /*6b40*/  ISETP.GT.U32.AND P0, PT, R3, 0x7f800000, PT ;  /* 0x7f8000000300780c */ /* 0x000fc80003f04070 */
[----:B------:R-:W-:-:S09]  /*6b50*/  SEL R0, R0, 0x7c, P0 ;  /* 0x0000007c00007807 */ /* 0x000fd20000000000 */
.L_x_499:
[----:B------:R-:W-:Y:S05]  /*6b60*/  BSYNC B0 ;  /* 0x0000000000007941 */ /* 0x000fea0003800000 */
.L_x_497:
[----:B------:R-:W-:-:S04]  /*6b70*/  LOP3.LUT R3, R5, 0x80000000, RZ, 0xc0, !PT ;  /* 0x8000000005037812 */ /* 0x000fc800078ec0ff */
[----:B------:R-:W-:-:S04]  /*6b80*/  SHF.R.U32.HI R3, RZ, 0x18, R3 ;  /* 0x00000018ff037819 */ /* 0x000fc80000011603 */
[----:B------:R-:W-:-:S05]  /*6b90*/  LOP3.LUT R3, R0, R3, RZ, 0xfc, !PT ;  /* 0x0000000300037212 */ /* 0x000fca00078efcff */
[----:B------:R0:W-:Y:S01]  /*6ba0*/  STG.E.U8 desc[UR36][R8.64], R3 ;  /* 0x0000000308007986 */ /* 0x0001e2000c101124 */
[----:B------:R-:W-:Y:S05]  /*6bb0*/  BRA `(.L_x_483) ;  /* 0x0000000400b07947 */ /* 0x000fea0003800000 */
.L_x_493:
[----:B----4-:R0:W-:Y:S01]  /*6bc0*/  STG.E.U16 desc[UR36][R8.64], R22 ;  /* 0x0000001608007986 */ /* 0x0101e2000c101524 */
[----:B------:R-:W-:Y:S05]  /*6bd0*/  BRA `(.L_x_483) ;  /* 0x0000000400a87947 */ /* 0x000fea0003800000 */
.L_x_490:
        /* <DEDUP_REMOVED lines=8> */
[----:B----4-:R-:W-:-:S06]  /*6c60*/  IMAD.U32 R3, R22, 0x10000, RZ ;  /* 0x0001000016037824 */ /* 0x010fcc00078e00ff */
[----:B------:R-:W0:Y:S02]  /*6c70*/  F2I.FTZ.U32.TRUNC.NTZ R3, R3 ;  /* 0x0000000300037305 */ /* 0x000e24000021f000 */
[----:B0-----:R0:W-:Y:S01]  /*6c80*/  STG.E.U16 desc[UR36][R8.64], R3 ;  /* 0x0000000308007986 */ /* 0x0011e2000c101524 */
[----:B------:R-:W-:Y:S05]  /*6c90*/  BRA `(.L_x_483) ;  /* 0x0000000400787947 */ /* 0x000fea0003800000 */
.L_x_502:
[----:B----4-:R-:W-:Y:S01]  /*6ca0*/  IMAD.U32 R5, R22, 0x10000, RZ ;  /* 0x0001000016057824 */ /* 0x010fe200078e00ff */
        /* <DEDUP_REMOVED lines=16> */
.L_x_505:
[----:B------:R-:W-:-:S04]  /*6db0*/  LOP3.LUT R3, R5, 0x80000000, RZ, 0xc0, !PT ;  /* 0x8000000005037812 */ /* 0x000fc800078ec0ff */
[----:B------:R-:W-:-:S04]  /*6dc0*/  SHF.R.U32.HI R3, RZ, 0x18, R3 ;  /* 0x00000018ff037819 */ /* 0x000fc80000011603 */
[----:B------:R-:W-:-:S04]  /*6dd0*/  LOP3.LUT R0, R0, R3, RZ, 0xfc, !PT ;  /* 0x0000000300007212 */ /* 0x000fc800078efcff */
[----:B------:R-:W-:-:S07]  /*6de0*/  PRMT R4, R0, 0x7610, R4 ;  /* 0x0000761000047816 */ /* 0x000fce0000000004 */
.L_x_504:
[----:B------:R-:W-:Y:S05]  /*6df0*/  BSYNC B0 ;  /* 0x0000000000007941 */ /* 0x000fea0003800000 */
.L_x_503:
[----:B------:R4:W-:Y:S01]  /*6e00*/  STG.E.U8 desc[UR36][R8.64], R4 ;  /* 0x0000000408007986 */ /* 0x0009e2000c101124 */
[----:B------:R-:W-:Y:S05]  /*6e10*/  BRA `(.L_x_483) ;  /* 0x0000000400187947 */ /* 0x000fea0003800000 */
.L_x_501:
        /* <DEDUP_REMOVED lines=17> */
.L_x_508:
[----:B------:R-:W-:-:S04]  /*6f30*/  LOP3.LUT R3, R5, 0x80000000, RZ, 0xc0, !PT ;  /* 0x8000000005037812 */ /* 0x000fc800078ec0ff */
[----:B------:R-:W-:-:S04]  /*6f40*/  SHF.R.U32.HI R3, RZ, 0x18, R3 ;  /* 0x00000018ff037819 */ /* 0x000fc80000011603 */
[----:B------:R-:W-:-:S04]  /*6f50*/  LOP3.LUT R0, R0, R3, RZ, 0xfc, !PT ;  /* 0x0000000300007212 */ /* 0x000fc800078efcff */
[----:B------:R-:W-:-:S07]  /*6f60*/  PRMT R4, R0, 0x7610, R4 ;  /* 0x0000761000047816 */ /* 0x000fce0000000004 */
.L_x_507:
[----:B------:R-:W-:Y:S05]  /*6f70*/  BSYNC B0 ;  /* 0x0000000000007941 */ /* 0x000fea0003800000 */
.L_x_506:
[----:B------:R0:W-:Y:S01]  /*6f80*/  STG.E.U8 desc[UR36][R8.64], R4 ;  /* 0x0000000408007986 */ /* 0x0001e2000c101124 */
[----:B------:R-:W-:Y:S05]  /*6f90*/  BRA `(.L_x_483) ;  /* 0x0000000000b87947 */ /* 0x000fea0003800000 */
.L_x_500:
[----:B------:R-:W-:-:S13]  /*6fa0*/  ISETP.NE.AND P0, PT, R0, 0x1c, PT ;  /* 0x0000001c0000780c */ /* 0x000fda0003f05270 */
[----:B------:R-:W-:Y:S05]  /*6fb0*/  @!P0 BRA `(.L_x_509) ;  /* 0x0000000000a48947 */ /* 0x000fea0003800000 */
[----:B------:R-:W-:-:S13]  /*6fc0*/  ISETP.NE.AND P0, PT, R0, 0x1d, PT ;  /* 0x0000001d0000780c */ /* 0x000fda0003f05270 */
[----:B------:R-:W-:Y:S05]  /*6fd0*/  @!P0 BRA `(.L_x_510) ;  /* 0x00000000008c8947 */ /* 0x000fea0003800000 */
[----:B------:R-:W-:-:S13]  /*6fe0*/  ISETP.NE.AND P0, PT, R0, 0x2c, PT ;  /* 0x0000002c0000780c */ /* 0x000fda0003f05270 */
[----:B------:R-:W-:Y:S05]  /*6ff0*/  @P0 BRA `(.L_x_482) ;  /* 0x0000000000400947 */ /* 0x000fea0003800000 */
[----:B----4-:R-:W-:-:S05]  /*7000*/  IMAD.U32 R22, R22, 0x10000, RZ ;  /* 0x0001000016167824 */ /* 0x010fca00078e00ff */
        /* <DEDUP_REMOVED lines=15> */
.L_x_482:
        /* <DEDUP_REMOVED lines=15> */
[----:B01--4-:R-:W-:Y:S05]  /*71f0*/  CALL.ABS.NOINC R14 ;  /* 0x000000000e007343 */ /* 0x013fea0003c00000 */
.L_x_511:
[----:B------:R-:W-:Y:S05]  /*7200*/  BRA `(.L_x_483) ;  /* 0x00000000001c7947 */ /* 0x000fea0003800000 */
.L_x_510:
[----:B----4-:R-:W-:-:S06]  /*7210*/  IMAD.U32 R4, R22, 0x10000, RZ ;  /* 0x0001000016047824 */ /* 0x010fcc00078e00ff */
[----:B------:R-:W0:Y:S02]  /*7220*/  F2I.U64.TRUNC R4, R4 ;  /* 0x0000000400047311 */ /* 0x000e24000020d800 */
[----:B0-----:R3:W-:Y:S01]  /*7230*/  STG.E.64 desc[UR36][R8.64], R4 ;  /* 0x0000000408007986 */ /* 0x0017e2000c101b24 */
[----:B------:R-:W-:Y:S05]  /*7240*/  BRA `(.L_x_483) ;  /* 0x00000000000c7947 */ /* 0x000fea0003800000 */
.L_x_509:
[----:B----4-:R-:W-:-:S04]  /*7250*/  IMAD.U32 R22, R22, 0x10000, RZ ;  /* 0x0001000016167824 */ /* 0x010fc800078e00ff */
[----:B------:R-:W0:Y:S02]  /*7260*/  F2I.FTZ.U32.TRUNC.NTZ R3, R22 ;  /* 0x0000001600037305 */ /* 0x000e24000021f000 */
[----:B0-----:R0:W-:Y:S02]  /*7270*/  STG.E desc[UR36][R8.64], R3 ;  /* 0x0000000308007986 */ /* 0x0011e4000c101924 */
.L_x_483:
[----:B------:R-:W-:-:S05]  /*7280*/  VIADD R25, R25, 0x80 ;  /* 0x0000008019197836 */ /* 0x000fca0000000000 */
[----:B------:R-:W-:-:S13]  /*7290*/  ISETP.GE.AND P0, PT, R25, R16, PT ;  /* 0x000000101900720c */ /* 0x000fda0003f06270 */
[----:B------:R-:W-:Y:S05]  /*72a0*/  @P0 BRA `(.L_x_477) ;  /* 0x0000000c00f00947 */ /* 0x000fea0003800000 */
[----:B0-234-:R-:W0:Y:S01]  /*72b0*/  LDC.64 R8, c[0x0][0x218] ;  /* 0x00008600ff087b82 */ /* 0x01de220000000a00 */
        /* <DEDUP_REMOVED lines=17> */
[----:B------:R-:W-:-:S06]  /*73d0*/  IMAD.U32 R17, R17, 0x10000, RZ ;  /* 0x0001000011117824 */ /* 0x000fcc00078e00ff */
[----:B------:R-:W0:Y:S02]  /*73e0*/  F2I.FTZ.TRUNC.NTZ R17, R17 ;  /* 0x0000001100117305 */ /* 0x000e24000021f100 */
[----:B0-----:R0:W-:Y:S01]  /*73f0*/  STG.E.U8 desc[UR36][R8.64], R17 ;  /* 0x0000001108007986 */ /* 0x0011e2000c101124 */
[----:B------:R-:W-:Y:S05]  /*7400*/  BRA `(.L_x_517) ;  /* 0x0000000c00947947 */ /* 0x000fea0003800000 */
.L_x_515:
[----:B------:R-:W-:-:S06]  /*7410*/  IMAD.U32 R5, R17, 0x10000, RZ ;  /* 0x0001000011057824 */ /* 0x000fcc00078e00ff */
[----:B------:R-:W0:Y:S02]  /*7420*/  F2I.S64.TRUNC R4, R5 ;  /* 0x0000000500047311 */ /* 0x000e24000020d900 */
[----:B0-----:R4:W-:Y:S01]  /*7430*/  STG.E.U8 desc[UR36][R8.64], R4 ;  /* 0x0000000408007986 */ /* 0x0019e2000c101124 */
[----:B------:R-:W-:Y:S05]  /*7440*/  BRA `(.L_x_517) ;  /* 0x0000000c00847947 */ /* 0x000fea0003800000 */
.L_x_514:
[----:B------:R-:W-:-:S13]  /*7450*/  ISETP.NE.AND P0, PT, R0, 0x2, PT ;  /* 0x000000020000780c */ /* 0x000fda0003f05270 */
[----:B------:R-:W-:Y:S05]  /*7460*/  @!P0 BRA `(.L_x_518) ;  /* 0x0000000000308947 */ /* 0x000fea0003800000 */
[----:B------:R-:W-:-:S13]  /*7470*/  ISETP.NE.AND P0, PT, R0, 0x3, PT ;  /* 0x000000030000780c */ /* 0x000fda0003f05270 */
[----:B------:R-:W-:Y:S05]  /*7480*/  @!P0 BRA `(.L_x_519) ;  /* 0x0000000000188947 */ /* 0x000fea0003800000 */
[----:B------:R-:W-:-:S13]  /*7490*/  ISETP.NE.AND P0, PT, R0, 0x4, PT ;  /* 0x000000040000780c */ /* 0x000fda0003f05270 */
[----:B------:R-:W-:Y:S05]  /*74a0*/  @P0 BRA `(.L_x_516) ;  /* 0x0000000c000c0947 */ /* 0x000fea0003800000 */
[----:B------:R-:W-:-:S06]  /*74b0*/  IMAD.U32 R4, R17, 0x10000, RZ ;  /* 0x0001000011047824 */ /* 0x000fcc00078e00ff */
[----:B------:R-:W0:Y:S02]  /*74c0*/  F2I.S64.TRUNC R4, R4 ;  /* 0x0000000400047311 */ /* 0x000e24000020d900 */
[----:B0-----:R2:W-:Y:S01]  /*74d0*/  STG.E.64 desc[UR36][R8.64], R4 ;  /* 0x0000000408007986 */ /* 0x0015e2000c101b24 */
[----:B------:R-:W-:Y:S05]  /*74e0*/  BRA `(.L_x_517) ;  /* 0x0000000c005c7947 */ /* 0x000fea0003800000 */
.L_x_519:
[----:B------:R-:W-:-:S06]  /*74f0*/  IMAD.U32 R17, R17, 0x10000, RZ ;  /* 0x0001000011117824 */ /* 0x000fcc00078e00ff */
[----:B------:R-:W0:Y:S02]  /*7500*/  F2I.FTZ.TRUNC.NTZ R17, R17 ;  /* 0x0000001100117305 */ /* 0x000e24000021f100 */
[----:B0-----:R3:W-:Y:S01]  /*7510*/  STG.E desc[UR36][R8.64], R17 ;  /* 0x0000001108007986 */ /* 0x0017e2000c101924 */
[----:B------:R-:W-:Y:S05]  /*7520*/  BRA `(.L_x_517) ;  /* 0x0000000c004c7947 */ /* 0x000fea0003800000 */
.L_x_518:
[----:B------:R-:W-:-:S06]  /*7530*/  IMAD.U32 R17, R17, 0x10000, RZ ;  /* 0x0001000011117824 */ /* 0x000fcc00078e00ff */
[----:B------:R-:W0:Y:S02]  /*7540*/  F2I.FTZ.TRUNC.NTZ R17, R17 ;  /* 0x0000001100117305 */ /* 0x000e24000021f100 */
[----:B0-----:R0:W-:Y:S01]  /*7550*/  STG.E.U16 desc[UR36][R8.64], R17 ;  /* 0x0000001108007986 */ /* 0x0011e2000c101524 */
[----:B------:R-:W-:Y:S05]  /*7560*/  BRA `(.L_x_517) ;  /* 0x0000000c003c7947 */ /* 0x000fea0003800000 */
.L_x_513:
[----:B------:R-:W-:-:S13]  /*7570*/  ISETP.GT.AND P0, PT, R0, 0x6, PT ;  /* 0x000000060000780c */ /* 0x000fda0003f04270 */
[----:B------:R-:W-:Y:S05]  /*7580*/  @P0 BRA `(.L_x_520) ;  /* 0x00000000002c0947 */ /* 0x000fea0003800000 */
[----:B------:R-:W-:-:S13]  /*7590*/  ISETP.NE.AND P0, PT, R0, 0x5, PT ;  /* 0x000000050000780c */ /* 0x000fda0003f05270 */
[----:B------:R-:W-:Y:S05]  /*75a0*/  @!P0 BRA `(.L_x_521) ;  /* 0x0000000000148947 */ /* 0x000fea0003800000 */
[----:B------:R-:W-:-:S13]  /*75b0*/  ISETP.NE.AND P0, PT, R0, 0x6, PT ;  /* 0x000000060000780c */ /* 0x000fda0003f05270 */
[----:B------:R-:W-:Y:S05]  /*75c0*/  @P0 BRA `(.L_x_516) ;  /* 0x0000000800c40947 */ /* 0x000fea0003800000 */
[----:B------:R-:W-:-:S05]  /*75d0*/  IMAD.U32 R17, R17, 0x10000, RZ ;  /* 0x0001000011117824 */ /* 0x000fca00078e00ff */
[----:B------:R0:W-:Y:S01]  /*75e0*/  STG.E desc[UR36][R8.64], R17 ;  /* 0x0000001108007986 */ /* 0x0001e2000c101924 */
[----:B------:R-:W-:Y:S05]  /*75f0*/  BRA `(.L_x_517) ;  /* 0x0000000c00187947 */ /* 0x000fea0003800000 */
.L_x_521:
[----:B------:R-:W-:-:S05]  /*7600*/  IMAD.U32 R0, R17, 0x10000, RZ ;  /* 0x0001000011007824 */ /* 0x000fca00078e00ff */
[----:B------:R-:W-:-:S05]  /*7610*/  F2FP.F16.F32.PACK_AB R0, RZ, R0 ;  /* 0x00000000ff00723e */ /* 0x000fca00000000ff */
[----:B------:R0:W-:Y:S01]  /*7620*/  STG.E.U16 desc[UR36][R8.64], R0 ;  /* 0x0000000008007986 */ /* 0x0001e2000c101524 */
[----:B------:R-:W-:Y:S05]  /*7630*/  BRA `(.L_x_517) ;  /* 0x0000000c00087947 */ /* 0x000fea0003800000 */
.L_x_520:
[----:B------:R-:W-:-:S13]  /*7640*/  ISETP.NE.AND P0, PT, R0, 0x7, PT ;  /* 0x000000070000780c */ /* 0x000fda0003f05270 */
[----:B------:R-:W-:Y:S05]  /*7650*/  @!P0 BRA `(.L_x_522) ;  /* 0x0000000000348947 */ /* 0x000fea0003800000 */
[----:B------:R-:W-:-:S13]  /*7660*/  ISETP.NE.AND P0, PT, R0, 0x8, PT ;  /* 0x000000080000780c */ /* 0x000fda0003f05270 */
[----:B------:R-:W-:Y:S05]  /*7670*/  @!P0 BRA `(.L_x_523) ;  /* 0x0000000000188947 */ /* 0x000fea0003800000 */
[----:B------:R-:W-:-:S13]  /*7680*/  ISETP.NE.AND P0, PT, R0, 0x9, PT ;  /* 0x000000090000780c */ /* 0x000fda0003f05270 */
[----:B------:R-:W-:Y:S05]  /*7690*/  @P0 BRA `(.L_x_516) ;  /* 0x0000000800900947 */ /* 0x000fea0003800000 */
[----:B------:R-:W-:Y:S02]  /*76a0*/  IMAD.U32 R4, R17, 0x10000, RZ ;  /* 0x0001000011047824 */ /* 0x000fe400078e00ff */
[----:B------:R-:W-:-:S05]  /*76b0*/  IMAD.MOV.U32 R5, RZ, RZ, RZ ;  /* 0x000000ffff057224 */ /* 0x000fca00078e00ff */
[----:B------:R0:W-:Y:S01]  /*76c0*/  STG.E.64 desc[UR36][R8.64], R4 ;  /* 0x0000000408007986 */ /* 0x0001e2000c101b24 */
[----:B------:R-:W-:Y:S05]  /*76d0*/  BRA `(.L_x_517) ;  /* 0x0000000800e07947 */ /* 0x000fea0003800000 */
.L_x_523:
[----:B------:R-:W-:-:S05]  /*76e0*/  IMAD.U32 R17, R17, 0x10000, RZ ;  /* 0x0001000011117824 */ /* 0x000fca00078e00ff */
[----:B------:R-:W-:-:S04]  /*76f0*/  F2FP.F16.F32.PACK_AB R3, RZ, R17 ;  /* 0x00000011ff03723e */ /* 0x000fc800000000ff */
[----:B------:R-:W-:-:S05]  /*7700*/  PRMT R3, R3, 0x5410, RZ ;  /* 0x0000541003037816 */ /* 0x000fca00000000ff */
[----:B------:R0:W-:Y:S01]  /*7710*/  STG.E desc[UR36][R8.64], R3 ;  /* 0x0000000308007986 */ /* 0x0001e2000c101924 */
[----:B------:R-:W-:Y:S05]  /*7720*/  BRA `(.L_x_517) ;  /* 0x0000000800cc7947 */ /* 0x000fea0003800000 */
.L_x_522:
[----:B------:R-:W-:-:S04]  /*7730*/  IMAD.U32 R4, R17, 0x10000, RZ ;  /* 0x0001000011047824 */ /* 0x000fc800078e00ff */
[----:B------:R-:W-:-:S06]  /*7740*/  FMUL.FTZ R4, R4, 1 ;  /* 0x3f80000004047820 */ /* 0x000fcc0000410000 */
[----:B------:R-:W0:Y:S02]  /*7750*/  F2F.F64.F32 R4, R4 ;  /* 0x0000000400047310 */ /* 0x000e240000201800 */
[----:B0-----:R0:W-:Y:S01]  /*7760*/  STG.E.64 desc[UR36][R8.64], R4 ;  /* 0x0000000408007986 */ /* 0x0011e2000c101b24 */
[----:B------:R-:W-:Y:S05]  /*7770*/  BRA `(.L_x_517) ;  /* 0x0000000800b87947 */ /* 0x000fea0003800000 */
.L_x_512:
        /* <DEDUP_REMOVED lines=8> */
[----:B------:R-:W-:-:S05]  /*7800*/  IMAD.U32 R17, R17, 0x10000, RZ ;  /* 0x0001000011117824 */ /* 0x000fca00078e00ff */
[----:B------:R-:W-:-:S04]  /*7810*/  FSETP.NEU.FTZ.AND P0, PT, R17, RZ, PT ;  /* 0x000000ff1100720b */ /* 0x000fc80003f1d000 */
[----:B------:R-:W-:-:S05]  /*7820*/  SEL R3, RZ, 0x1, !P0 ;  /* 0x00000001ff037807 */ /* 0x000fca0004000000 */
[----:B------:R0:W-:Y:S01]  /*7830*/  STG.E.U8 desc[UR36][R8.64], R3 ;  /* 0x0000000308007986 */ /* 0x0001e2000c101124 */
[----:B------:R-:W-:Y:S05]  /*7840*/  BRA `(.L_x_517) ;  /* 0x0000000800847947 */ /* 0x000fea0003800000 */
.L_x_526:
[----:B------:R-:W-:Y:S01]  /*7850*/  IMAD.U32 R17, R17, 0x10000, RZ ;  /* 0x0001000011117824 */ /* 0x000fe200078e00ff */
[----:B------:R-:W-:-:S03]  /*7860*/  CS2R R6, SRZ ;  /* 0x0000000000067805 */ /* 0x000fc6000001ff00 */
[----:B------:R-:W-:-:S06]  /*7870*/  FMUL.FTZ R4, R17, 1 ;  /* 0x3f80000011047820 */ /* 0x000fcc0000410000 */
[----:B------:R-:W0:Y:S02]  /*7880*/  F2F.F64.F32 R4, R4 ;  /* 0x0000000400047310 */ /* 0x000e240000201800 */
[----:B0-----:R0:W-:Y:S01]  /*7890*/  STG.E.128 desc[UR36][R8.64], R4 ;  /* 0x0000000408007986 */ /* 0x0011e2000c101d24 */
[----:B------:R-:W-:Y:S05]  /*78a0*/  BRA `(.L_x_517) ;  /* 0x00000008006c7947 */ /* 0x000fea0003800000 */
.L_x_525:
[----:B------:R-:W-:-:S13]  /*78b0*/  ISETP.NE.AND P0, PT, R0, 0xf, PT ;  /* 0x0000000f0000780c */ /* 0x000fda0003f05270 */
[----:B------:R-:W-:Y:S05]  /*78c0*/  @!P0 BRA `(.L_x_527) ;  /* 0x0000000000b48947 */ /* 0x000fea0003800000 */
[----:B------:R-:W-:-:S13]  /*78d0*/  ISETP.NE.AND P0, PT, R0, 0x17, PT ;  /* 0x000000170000780c */ /* 0x000fda0003f05270 */
[----:B------:R-:W-:Y:S05]  /*78e0*/  @!P0 BRA `(.L_x_528) ;  /* 0x0000000000548947 */ /* 0x000fea0003800000 */
[----:B------:R-:W-:-:S13]  /*78f0*/  ISETP.NE.AND P0, PT, R0, 0x18, PT ;  /* 0x000000180000780c */ /* 0x000fda0003f05270 */
[----:B------:R-:W-:Y:S05]  /*7900*/  @P0 BRA `(.L_x_516) ;  /* 0x0000000400f40947 */ /* 0x000fea0003800000 */
[----:B------:R-:W-:Y:S01]  /*7910*/  IMAD.U32 R17, R17, 0x10000, RZ ;  /* 0x0001000011117824 */ /* 0x000fe200078e00ff */
        /* <DEDUP_REMOVED lines=14> */
.L_x_530:
[----:B------:R-:W-:Y:S05]  /*7a00*/  BSYNC B0 ;  /* 0x0000000000007941 */ /* 0x000fea0003800000 */
.L_x_529:
[----:B------:R-:W-:-:S05]  /*7a10*/  LOP3.LUT R5, R0, R5, RZ, 0xfc, !PT ;  /* 0x0000000500057212 */ /* 0x000fca00078efcff */
[----:B------:R0:W-:Y:S01]  /*7a20*/  STG.E.U8 desc[UR36][R8.64], R5 ;  /* 0x0000000508007986 */ /* 0x0001e2000c101124 */
[----:B------:R-:W-:Y:S05]  /*7a30*/  BRA `(.L_x_517) ;  /* 0x0000000800087947 */ /* 0x000fea0003800000 */
.L_x_528:
[----:B------:R-:W-:Y:S01]  /*7a40*/  IMAD.U32 R17, R17, 0x10000, RZ ;  /* 0x0001000011117824 */ /* 0x000fe200078e00ff */
        /* <DEDUP_REMOVED lines=12> */
.L_x_532:
[----:B------:R-:W-:Y:S01]  /*7b10*/  IMAD.MOV.U32 R0, RZ, RZ, 0x7f ;  /* 0x0000007fff007424 */ /* 0x000fe200078e00ff */
[----:B------:R-:W-:-:S04]  /*7b20*/  ISETP.GT.U32.AND P0, PT, R3, 0x7f800000, PT ;  /* 0x7f8000000300780c */ /* 0x000fc80003f04070 */
[----:B------:R-:W-:-:S09]  /*7b30*/  SEL R0, R0, 0x7c, P0 ;  /* 0x0000007c00007807 */ /* 0x000fd20000000000 */
.L_x_533:
[----:B------:R-:W-:Y:S05]  /*7b40*/  BSYNC B0 ;  /* 0x0000000000007941 */ /* 0x000fea0003800000 */
.L_x_531:
[----:B------:R-:W-:-:S04]  /*7b50*/  LOP3.LUT R3, R17, 0x80000000, RZ, 0xc0, !PT ;  /* 0x8000000011037812 */ /* 0x000fc800078ec0ff */
[----:B------:R-:W-:-:S04]  /*7b60*/  SHF.R.U32.HI R3, RZ, 0x18, R3 ;  /* 0x00000018ff037819 */ /* 0x000fc80000011603 */
[----:B------:R-:W-:-:S05]  /*7b70*/  LOP3.LUT R3, R0, R3, RZ, 0xfc, !PT ;  /* 0x0000000300037212 */ /* 0x000fca00078efcff */
[----:B------:R0:W-:Y:S01]  /*7b80*/  STG.E.U8 desc[UR36][R8.64], R3 ;  /* 0x0000000308007986 */ /* 0x0001e2000c101124 */
[----:B------:R-:W-:Y:S05]  /*7b90*/  BRA `(.L_x_517) ;  /* 0x0000000400b07947 */ /* 0x000fea0003800000 */
.L_x_527:
[----:B------:R0:W-:Y:S01]  /*7ba0*/  STG.E.U16 desc[UR36][R8.64], R17 ;  /* 0x0000001108007986 */ /* 0x0001e2000c101524 */
[----:B------:R-:W-:Y:S05]  /*7bb0*/  BRA `(.L_x_517) ;  /* 0x0000000400a87947 */ /* 0x000fea0003800000 */
.L_x_524:
        /* <DEDUP_REMOVED lines=8> */
[----:B------:R-:W-:-:S06]  /*7c40*/  IMAD.U32 R3, R17, 0x10000, RZ ;  /* 0x0001000011037824 */ /* 0x000fcc00078e00ff */
[----:B------:R-:W0:Y:S02]  /*7c50*/  F2I.FTZ.U32.TRUNC.NTZ R3, R3 ;  /* 0x0000000300037305 */ /* 0x000e24000021f000 */
[----:B0-----:R0:W-:Y:S01]  /*7c60*/  STG.E.U16 desc[UR36][R8.64], R3 ;  /* 0x0000000308007986 */ /* 0x0011e2000c101524 */
[----:B------:R-:W-:Y:S05]  /*7c70*/  BRA `(.L_x_517) ;  /* 0x0000000400787947 */ /* 0x000fea0003800000 */
.L_x_536:
[----:B------:R-:W-:Y:S01]  /*7c80*/  IMAD.U32 R17, R17, 0x10000, RZ ;  /* 0x0001000011117824 */ /* 0x000fe200078e00ff */
        /* <DEDUP_REMOVED lines=16> */
.L_x_539:
[----:B------:R-:W-:-:S04]  /*7d90*/  LOP3.LUT R3, R17, 0x80000000, RZ, 0xc0, !PT ;  /* 0x8000000011037812 */ /* 0x000fc800078ec0ff */
[----:B------:R-:W-:-:S04]  /*7da0*/  SHF.R.U32.HI R3, RZ, 0x18, R3 ;  /* 0x00000018ff037819 */ /* 0x000fc80000011603 */
[----:B------:R-:W-:-:S04]  /*7db0*/  LOP3.LUT R0, R0, R3, RZ, 0xfc, !PT ;  /* 0x0000000300007212 */ /* 0x000fc800078efcff */
[----:B------:R-:W-:-:S07]  /*7dc0*/  PRMT R4, R0, 0x7610, R4 ;  /* 0x0000761000047816 */ /* 0x000fce0000000004 */
.L_x_538:
[----:B------:R-:W-:Y:S05]  /*7dd0*/  BSYNC B0 ;  /* 0x0000000000007941 */ /* 0x000fea0003800000 */
.L_x_537:
[----:B------:R0:W-:Y:S01]  /*7de0*/  STG.E.U8 desc[UR36][R8.64], R4 ;  /* 0x0000000408007986 */ /* 0x0001e2000c101124 */
[----:B------:R-:W-:Y:S05]  /*7df0*/  BRA `(.L_x_517) ;  /* 0x0000000400187947 */ /* 0x000fea0003800000 */
.L_x_535:
        /* <DEDUP_REMOVED lines=17> */
.L_x_542:
[----:B------:R-:W-:-:S04]  /*7f10*/  LOP3.LUT R3, R17, 0x80000000, RZ, 0xc0, !PT ;  /* 0x8000000011037812 */ /* 0x000fc800078ec0ff */
[----:B------:R-:W-:-:S04]  /*7f20*/  SHF.R.U32.HI R3, RZ, 0x18, R3 ;  /* 0x00000018ff037819 */ /* 0x000fc80000011603 */
[----:B------:R-:W-:-:S04]  /*7f30*/  LOP3.LUT R0, R0, R3, RZ, 0xfc, !PT ;  /* 0x0000000300007212 */ /* 0x000fc800078efcff */
[----:B------:R-:W-:-:S07]  /*7f40*/  PRMT R4, R0, 0x7610, R4 ;  /* 0x0000761000047816 */ /* 0x000fce0000000004 */
.L_x_541:
[----:B------:R-:W-:Y:S05]  /*7f50*/  BSYNC B0 ;  /* 0x0000000000007941 */ /* 0x000fea0003800000 */
.L_x_540:
[----:B------:R0:W-:Y:S01]  /*7f60*/  STG.E.U8 desc[UR36][R8.64], R4 ;  /* 0x0000000408007986 */ /* 0x0001e2000c101124 */
[----:B------:R-:W-:Y:S05]  /*7f70*/  BRA `(.L_x_517) ;  /* 0x0000000000b87947 */ /* 0x000fea0003800000 */
.L_x_534:
[----:B------:R-:W-:-:S13]  /*7f80*/  ISETP.NE.AND P0, PT, R0, 0x1c, PT ;  /* 0x0000001c0000780c */ /* 0x000fda0003f05270 */
[----:B------:R-:W-:Y:S05]  /*7f90*/  @!P0 BRA `(.L_x_543) ;  /* 0x0000000000a48947 */ /* 0x000fea0003800000 */
[----:B------:R-:W-:-:S13]  /*7fa0*/  ISETP.NE.AND P0, PT, R0, 0x1d, PT ;  /* 0x0000001d0000780c */ /* 0x000fda0003f05270 */
[----:B------:R-:W-:Y:S05]  /*7fb0*/  @!P0 BRA `(.L_x_544) ;  /* 0x00000000008c8947 */ /* 0x000fea0003800000 */
[----:B------:R-:W-:-:S13]  /*7fc0*/  ISETP.NE.AND P0, PT, R0, 0x2c, PT ;  /* 0x0000002c0000780c */ /* 0x000fda0003f05270 */
[----:B------:R-:W-:Y:S05]  /*7fd0*/  @P0 BRA `(.L_x_516) ;  /* 0x0000000000400947 */ /* 0x000fea0003800000 */
[----:B------:R-:W-:-:S05]  /*7fe0*/  IMAD.U32 R4, R17, 0x10000, RZ ;  /* 0x0001000011047824 */ /* 0x000fca00078e00ff */
        /* <DEDUP_REMOVED lines=15> */
.L_x_516:
        /* <DEDUP_REMOVED lines=15> */
[----:B01----:R-:W-:Y:S05]  /*81d0*/  CALL.ABS.NOINC R14 ;  /* 0x000000000e007343 */ /* 0x003fea0003c00000 */
.L_x_545:
[----:B------:R-:W-:Y:S05]  /*81e0*/  BRA `(.L_x_517) ;  /* 0x00000000001c7947 */ /* 0x000fea0003800000 */
.L_x_544:
[----:B------:R-:W-:-:S06]  /*81f0*/  IMAD.U32 R4, R17, 0x10000, RZ ;  /* 0x0001000011047824 */ /* 0x000fcc00078e00ff */
[----:B------:R-:W0:Y:S02]  /*8200*/  F2I.U64.TRUNC R4, R4 ;  /* 0x0000000400047311 */ /* 0x000e24000020d800 */
[----:B0-----:R0:W-:Y:S01]  /*8210*/  STG.E.64 desc[UR36][R8.64], R4 ;  /* 0x0000000408007986 */ /* 0x0011e2000c101b24 */
[----:B------:R-:W-:Y:S05]  /*8220*/  BRA `(.L_x_517) ;  /* 0x00000000000c7947 */ /* 0x000fea0003800000 */
.L_x_543:
[----:B------:R-:W-:-:S06]  /*8230*/  IMAD.U32 R17, R17, 0x10000, RZ ;  /* 0x0001000011117824 */ /* 0x000fcc00078e00ff */
[----:B------:R-:W0:Y:S02]  /*8240*/  F2I.FTZ.U32.TRUNC.NTZ R17, R17 ;  /* 0x0000001100117305 */ /* 0x000e24000021f000 */
[----:B0-----:R0:W-:Y:S02]  /*8250*/  STG.E desc[UR36][R8.64], R17 ;  /* 0x0000001108007986 */ /* 0x0011e4000c101924 */
.L_x_517:
[----:B------:R-:W-:-:S07]  /*8260*/  VIADD R25, R25, 0x80 ;  /* 0x0000008019197836 */ /* 0x000fce0000000000 */
.L_x_477:
[----:B------:R-:W-:Y:S05]  /*8270*/  BSYNC B6 ;  /* 0x0000000000067941 */ /* 0x000fea0003800000 */
.L_x_476:
[----:B------:R-:W-:-:S13]  /*8280*/  ISETP.GE.AND P0, PT, R25, R16, PT ;  /* 0x000000101900720c */ /* 0x000fda0003f06270 */
[----:B------:R-:W-:Y:S05]  /*8290*/  @P0 EXIT ;  /* 0x000000000000094d */ /* 0x000fea0003800000 */
[----:B0-234-:R-:W0:Y:S01]  /*82a0*/  LDC.64 R4, c[0x0][0x218] ;  /* 0x00008600ff047b82 */ /* 0x01de220000000a00 */
        /* <DEDUP_REMOVED lines=16> */
[----:B-1----:R-:W-:-:S04]  /*83b0*/  IMAD.U32 R18, R18, 0x10000, RZ ;  /* 0x0001000012127824 */ /* 0x002fc800078e00ff */
[----:B------:R-:W0:Y:S02]  /*83c0*/  F2I.FTZ.TRUNC.NTZ R5, R18 ;  /* 0x0000001200057305 */ /* 0x000e24000021f100 */
[----:B0-----:R-:W-:Y:S01]  /*83d0*/  STG.E.U8 desc[UR36][R2.64], R5 ;  /* 0x0000000502007986 */ /* 0x001fe2000c101124 */
[----:B------:R-:W-:Y:S05]  /*83e0*/  EXIT ;  /* 0x000000000000794d */ /* 0x000fea0003800000 */
.L_x_549:
[----:B-1----:R-:W-:-:S06]  /*83f0*/  IMAD.U32 R5, R18, 0x10000, RZ ;  /* 0x0001000012057824 */ /* 0x002fcc00078e00ff */
[----:B------:R-:W0:Y:S02]  /*8400*/  F2I.S64.TRUNC R4, R5 ;  /* 0x0000000500047311 */ /* 0x000e24000020d900 */
[----:B0-----:R-:W-:Y:S01]  /*8410*/  STG.E.U8 desc[UR36][R2.64], R4 ;  /* 0x0000000402007986 */ /* 0x001fe2000c101124 */
[----:B------:R-:W-:Y:S05]  /*8420*/  EXIT ;  /* 0x000000000000794d */ /* 0x000fea0003800000 */
.L_x_548:
[----:B------:R-:W-:-:S13]  /*8430*/  ISETP.NE.AND P0, PT, R0, 0x2, PT ;  /* 0x000000020000780c */ /* 0x000fda0003f05270 */
[----:B------:R-:W-:Y:S05]  /*8440*/  @!P0 BRA `(.L_x_551) ;  /* 0x0000000000308947 */ /* 0x000fea0003800000 */
[----:B------:R-:W-:-:S13]  /*8450*/  ISETP.NE.AND P0, PT, R0, 0x3, PT ;  /* 0x000000030000780c */ /* 0x000fda0003f05270 */
[----:B------:R-:W-:Y:S05]  /*8460*/  @!P0 BRA `(.L_x_552) ;  /* 0x0000000000188947 */ /* 0x000fea0003800000 */
[----:B------:R-:W-:-:S13]  /*8470*/  ISETP.NE.AND P0, PT, R0, 0x4, PT ;  /* 0x000000040000780c */ /* 0x000fda0003f05270 */
[----:B------:R-:W-:Y:S05]  /*8480*/  @P0 BRA `(.L_x_550) ;  /* 0x0000000c000c0947 */ /* 0x000fea0003800000 */
[----:B-1----:R-:W-:-:S06]  /*8490*/  IMAD.U32 R4, R18, 0x10000, RZ ;  /* 0x0001000012047824 */ /* 0x002fcc00078e00ff */
[----:B------:R-:W0:Y:S02]  /*84a0*/  F2I.S64.TRUNC R4, R4 ;  /* 0x0000000400047311 */ /* 0x000e24000020d900 */
[----:B0-----:R-:W-:Y:S01]  /*84b0*/  STG.E.64 desc[UR36][R2.64], R4 ;  /* 0x0000000402007986 */ /* 0x001fe2000c101b24 */
[----:B------:R-:W-:Y:S05]  /*84c0*/  EXIT ;  /* 0x000000000000794d */ /* 0x000fea0003800000 */
.L_x_552:
[----:B-1----:R-:W-:-:S04]  /*84d0*/  IMAD.U32 R18, R18, 0x10000, RZ ;  /* 0x0001000012127824 */ /* 0x002fc800078e00ff */
[----:B------:R-:W0:Y:S02]  /*84e0*/  F2I.FTZ.TRUNC.NTZ R5, R18 ;  /* 0x0000001200057305 */ /* 0x000e24000021f100 */
[----:B0-----:R-:W-:Y:S01]  /*84f0*/  STG.E desc[UR36][R2.64], R5 ;  /* 0x0000000502007986 */ /* 0x001fe2000c101924 */
[----:B------:R-:W-:Y:S05]  /*8500*/  EXIT ;  /* 0x000000000000794d */ /* 0x000fea0003800000 */
.L_x_551:
[----:B-1----:R-:W-:-:S04]  /*8510*/  IMAD.U32 R18, R18, 0x10000, RZ ;  /* 0x0001000012127824 */ /* 0x002fc800078e00ff */
[----:B------:R-:W0:Y:S02]  /*8520*/  F2I.FTZ.TRUNC.NTZ R5, R18 ;  /* 0x0000001200057305 */ /* 0x000e24000021f100 */
[----:B0-----:R-:W-:Y:S01]  /*8530*/  STG.E.U16 desc[UR36][R2.64], R5 ;  /* 0x0000000502007986 */ /* 0x001fe2000c101524 */
[----:B------:R-:W-:Y:S05]  /*8540*/  EXIT ;  /* 0x000000000000794d */ /* 0x000fea0003800000 */
.L_x_547:
[----:B------:R-:W-:-:S13]  /*8550*/  ISETP.GT.AND P0, PT, R0, 0x6, PT ;  /* 0x000000060000780c */ /* 0x000fda0003f04270 */
[----:B------:R-:W-:Y:S05]  /*8560*/  @P0 BRA `(.L_x_553) ;  /* 0x00000000002c0947 */ /* 0x000fea0003800000 */
[----:B------:R-:W-:-:S13]  /*8570*/  ISETP.NE.AND P0, PT, R0, 0x5, PT ;  /* 0x000000050000780c */ /* 0x000fda0003f05270 */
[----:B------:R-:W-:Y:S05]  /*8580*/  @!P0 BRA `(.L_x_554) ;  /* 0x0000000000148947 */ /* 0x000fea0003800000 */
[----:B------:R-:W-:-:S13]  /*8590*/  ISETP.NE.AND P0, PT, R0, 0x6, PT ;  /* 0x000000060000780c */ /* 0x000fda0003f05270 */
[----:B------:R-:W-:Y:S05]  /*85a0*/  @P0 BRA `(.L_x_550) ;  /* 0x0000000800c40947 */ /* 0x000fea0003800000 */
[----:B-1----:R-:W-:-:S05]  /*85b0*/  IMAD.U32 R5, R18, 0x10000, RZ ;  /* 0x0001000012057824 */ /* 0x002fca00078e00ff */
[----:B------:R-:W-:Y:S01]  /*85c0*/  STG.E desc[UR36][R2.64], R5 ;  /* 0x0000000502007986 */ /* 0x000fe2000c101924 */
[----:B------:R-:W-:Y:S05]  /*85d0*/  EXIT ;  /* 0x000000000000794d */ /* 0x000fea0003800000 */
.L_x_554:
[----:B-1----:R-:W-:-:S05]  /*85e0*/  IMAD.U32 R0, R18, 0x10000, RZ ;  /* 0x0001000012007824 */ /* 0x002fca00078e00ff */
[----:B------:R-:W-:-:S05]  /*85f0*/  F2FP.F16.F32.PACK_AB R0, RZ, R0 ;  /* 0x00000000ff00723e */ /* 0x000fca00000000ff */
[----:B------:R-:W-:Y:S01]  /*8600*/  STG.E.U16 desc[UR36][R2.64], R0 ;  /* 0x0000000002007986 */ /* 0x000fe2000c101524 */
[----:B------:R-:W-:Y:S05]  /*8610*/  EXIT ;  /* 0x000000000000794d */ /* 0x000fea0003800000 */
.L_x_553:
[----:B------:R-:W-:-:S13]  /*8620*/  ISETP.NE.AND P0, PT, R0, 0x7, PT ;  /* 0x000000070000780c */ /* 0x000fda0003f05270 */
[----:B------:R-:W-:Y:S05]  /*8630*/  @!P0 BRA `(.L_x_555) ;  /* 0x0000000000348947 */ /* 0x000fea0003800000 */
[----:B------:R-:W-:-:S13]  /*8640*/  ISETP.NE.AND P0, PT, R0, 0x8, PT ;  /* 0x000000080000780c */ /* 0x000fda0003f05270 */
[----:B------:R-:W-:Y:S05]  /*8650*/  @!P0 BRA `(.L_x_556) ;  /* 0x0000000000188947 */ /* 0x000fea0003800000 */
[----:B------:R-:W-:-:S13]  /*8660*/  ISETP.NE.AND P0, PT, R0, 0x9, PT ;  /* 0x000000090000780c */ /* 0x000fda0003f05270 */
[----:B------:R-:W-:Y:S05]  /*8670*/  @P0 BRA `(.L_x_550) ;  /* 0x0000000800900947 */ /* 0x000fea0003800000 */
[----:B-1----:R-:W-:Y:S02]  /*8680*/  IMAD.U32 R18, R18, 0x10000, RZ ;  /* 0x0001000012127824 */ /* 0x002fe400078e00ff */
[----:B------:R-:W-:-:S05]  /*8690*/  IMAD.MOV.U32 R19, RZ, RZ, RZ ;  /* 0x000000ffff137224 */ /* 0x000fca00078e00ff */
[----:B------:R-:W-:Y:S01]  /*86a0*/  STG.E.64 desc[UR36][R2.64], R18 ;  /* 0x0000001202007986 */ /* 0x000fe2000c101b24 */
[----:B------:R-:W-:Y:S05]  /*86b0*/  EXIT ;  /* 0x000000000000794d */ /* 0x000fea0003800000 */
.L_x_556:
[----:B-1----:R-:W-:-:S05]  /*86c0*/  IMAD.U32 R18, R18, 0x10000, RZ ;  /* 0x0001000012127824 */ /* 0x002fca00078e00ff */
[----:B------:R-:W-:-:S04]  /*86d0*/  F2FP.F16.F32.PACK_AB R5, RZ, R18 ;  /* 0x00000012ff05723e */ /* 0x000fc800000000ff */
[----:B------:R-:W-:-:S05]  /*86e0*/  PRMT R5, R5, 0x5410, RZ ;  /* 0x0000541005057816 */ /* 0x000fca00000000ff */
[----:B------:R-:W-:Y:S01]  /*86f0*/  STG.E desc[UR36][R2.64], R5 ;  /* 0x0000000502007986 */ /* 0x000fe2000c101924 */
[----:B------:R-:W-:Y:S05]  /*8700*/  EXIT ;  /* 0x000000000000794d */ /* 0x000fea0003800000 */
.L_x_555:
[----:B-1----:R-:W-:-:S04]  /*8710*/  IMAD.U32 R4, R18, 0x10000, RZ ;  /* 0x0001000012047824 */ /* 0x002fc800078e00ff */
[----:B------:R-:W-:-:S06]  /*8720*/  FMUL.FTZ R4, R4, 1 ;  /* 0x3f80000004047820 */ /* 0x000fcc0000410000 */
[----:B------:R-:W0:Y:S02]  /*8730*/  F2F.F64.F32 R4, R4 ;  /* 0x0000000400047310 */ /* 0x000e240000201800 */
[----:B0-----:R-:W-:Y:S01]  /*8740*/  STG.E.64 desc[UR36][R2.64], R4 ;  /* 0x0000000402007986 */ /* 0x001fe2000c101b24 */
[----:B------:R-:W-:Y:S05]  /*8750*/  EXIT ;  /* 0x000000000000794d */ /* 0x000fea0003800000 */
.L_x_546:
        /* <DEDUP_REMOVED lines=8> */
[----:B-1----:R-:W-:-:S05]  /*87e0*/  IMAD.U32 R18, R18, 0x10000, RZ ;  /* 0x0001000012127824 */ /* 0x002fca00078e00ff */
[----:B------:R-:W-:-:S04]  /*87f0*/  FSETP.NEU.FTZ.AND P0, PT, R18, RZ, PT ;  /* 0x000000ff1200720b */ /* 0x000fc80003f1d000 */
[----:B------:R-:W-:-:S05]  /*8800*/  SEL R5, RZ, 0x1, !P0 ;  /* 0x00000001ff057807 */ /* 0x000fca0004000000 */
[----:B------:R-:W-:Y:S01]  /*8810*/  STG.E.U8 desc[UR36][R2.64], R5 ;  /* 0x0000000502007986 */ /* 0x000fe2000c101124 */
[----:B------:R-:W-:Y:S05]  /*8820*/  EXIT ;  /* 0x000000000000794d */ /* 0x000fea0003800000 */
.L_x_559:
[----:B-1----:R-:W-:Y:S01]  /*8830*/  IMAD.U32 R18, R18, 0x10000, RZ ;  /* 0x0001000012127824 */ /* 0x002fe200078e00ff */
[----:B------:R-:W-:-:S03]  /*8840*/  CS2R R6, SRZ ;  /* 0x0000000000067805 */ /* 0x000fc6000001ff00 */
[----:B------:R-:W-:-:S06]  /*8850*/  FMUL.FTZ R4, R18, 1 ;  /* 0x3f80000012047820 */ /* 0x000fcc0000410000 */
[----:B------:R-:W0:Y:S02]  /*8860*/  F2F.F64.F32 R4, R4 ;  /* 0x0000000400047310 */ /* 0x000e240000201800 */
[----:B0-----:R-:W-:Y:S01]  /*8870*/  STG.E.128 desc[UR36][R2.64], R4 ;  /* 0x0000000402007986 */ /* 0x001fe2000c101d24 */
[----:B------:R-:W-:Y:S05]  /*8880*/  EXIT ;  /* 0x000000000000794d */ /* 0x000fea0003800000 */
.L_x_558:
[----:B------:R-:W-:-:S13]  /*8890*/  ISETP.NE.AND P0, PT, R0, 0xf, PT ;  /* 0x0000000f0000780c */ /* 0x000fda0003f05270 */
[----:B------:R-:W-:Y:S05]  /*88a0*/  @!P0 BRA `(.L_x_560) ;  /* 0x0000000000b48947 */ /* 0x000fea0003800000 */
[----:B------:R-:W-:-:S13]  /*88b0*/  ISETP.NE.AND P0, PT, R0, 0x17, PT ;  /* 0x000000170000780c */ /* 0x000fda0003f05270 */
[----:B------:R-:W-:Y:S05]  /*88c0*/  @!P0 BRA `(.L_x_561) ;  /* 0x0000000000548947 */ /* 0x000fea0003800000 */
[----:B------:R-:W-:-:S13]  /*88d0*/  ISETP.NE.AND P0, PT, R0, 0x18, PT ;  /* 0x000000180000780c */ /* 0x000fda0003f05270 */
[----:B------:R-:W-:Y:S05]  /*88e0*/  @P0 BRA `(.L_x_550) ;  /* 0x0000000400f40947 */ /* 0x000fea0003800000 */
[----:B-1----:R-:W-:Y:S01]  /*88f0*/  IMAD.U32 R7, R18, 0x10000, RZ ;  /* 0x0001000012077824 */ /* 0x002fe200078e00ff */
        /* <DEDUP_REMOVED lines=14> */
.L_x_563:
[----:B------:R-:W-:Y:S05]  /*89e0*/  BSYNC B0 ;  /* 0x0000000000007941 */ /* 0x000fea0003800000 */
.L_x_562:
[----:B------:R-:W-:-:S05]  /*89f0*/  LOP3.LUT R5, R0, R5, RZ, 0xfc, !PT ;  /* 0x0000000500057212 */ /* 0x000fca00078efcff */
[----:B------:R-:W-:Y:S01]  /*8a00*/  STG.E.U8 desc[UR36][R2.64], R5 ;  /* 0x0000000502007986 */ /* 0x000fe2000c101124 */
[----:B------:R-:W-:Y:S05]  /*8a10*/  EXIT ;  /* 0x000000000000794d */ /* 0x000fea0003800000 */
.L_x_561:
[----:B-1----:R-:W-:Y:S01]  /*8a20*/  IMAD.U32 R5, R18, 0x10000, RZ ;  /* 0x0001000012057824 */ /* 0x002fe200078e00ff */
        /* <DEDUP_REMOVED lines=12> */
.L_x_565:
[----:B------:R-:W-:Y:S01]  /*8af0*/  IMAD.MOV.U32 R0, RZ, RZ, 0x7f ;  /* 0x0000007fff007424 */ /* 0x000fe200078e00ff */
[----:B------:R-:W-:-:S04]  /*8b00*/  ISETP.GT.U32.AND P0, PT, R4, 0x7f800000, PT ;  /* 0x7f8000000400780c */ /* 0x000fc80003f04070 */
[----:B------:R-:W-:-:S09]  /*8b10*/  SEL R0, R0, 0x7c, P0 ;  /* 0x0000007c00007807 */ /* 0x000fd20000000000 */
.L_x_566:
[----:B------:R-:W-:Y:S05]  /*8b20*/  BSYNC B0 ;  /* 0x0000000000007941 */ /* 0x000fea0003800000 */
.L_x_564:
[----:B------:R-:W-:-:S04]  /*8b30*/  LOP3.LUT R4, R5, 0x80000000, RZ, 0xc0, !PT ;  /* 0x8000000005047812 */ /* 0x000fc800078ec0ff */
[----:B------:R-:W-:-:S04]  /*8b40*/  SHF.R.U32.HI R5, RZ, 0x18, R4 ;  /* 0x00000018ff057819 */ /* 0x000fc80000011604 */
[----:B------:R-:W-:-:S05]  /*8b50*/  LOP3.LUT R5, R0, R5, RZ, 0xfc, !PT ;  /* 0x0000000500057212 */ /* 0x000fca00078efcff */
[----:B------:R-:W-:Y:S01]  /*8b60*/  STG.E.U8 desc[UR36][R2.64], R5 ;  /* 0x0000000502007986 */ /* 0x000fe2000c101124 */
[----:B------:R-:W-:Y:S05]  /*8b70*/  EXIT ;  /* 0x000000000000794d */ /* 0x000fea0003800000 */
.L_x_560:
[----:B-1----:R-:W-:Y:S01]  /*8b80*/  STG.E.U16 desc[UR36][R2.64], R18 ;  /* 0x0000001202007986 */ /* 0x002fe2000c101524 */
[----:B------:R-:W-:Y:S05]  /*8b90*/  EXIT ;  /* 0x000000000000794d */ /* 0x000fea0003800000 */
.L_x_557:
        /* <DEDUP_REMOVED lines=8> */
[----:B-1----:R-:W-:-:S06]  /*8c20*/  IMAD.U32 R5, R18, 0x10000, RZ ;  /* 0x0001000012057824 */ /* 0x002fcc00078e00ff */
[----:B------:R-:W0:Y:S02]  /*8c30*/  F2I.FTZ.U32.TRUNC.NTZ R5, R5 ;  /* 0x0000000500057305 */ /* 0x000e24000021f000 */
[----:B0-----:R-:W-:Y:S01]  /*8c40*/  STG.E.U16 desc[UR36][R2.64], R5 ;  /* 0x0000000502007986 */ /* 0x001fe2000c101524 */
[----:B------:R-:W-:Y:S05]  /*8c50*/  EXIT ;  /* 0x000000000000794d */ /* 0x000fea0003800000 */
.L_x_569:
[----:B-1----:R-:W-:Y:S01]  /*8c60*/  IMAD.U32 R7, R18, 0x10000, RZ ;  /* 0x0001000012077824 */ /* 0x002fe200078e00ff */
        /* <DEDUP_REMOVED lines=12> */
[----:B------:R-:W-:-:S05]  /*8d30*/  FADD.FTZ R0, R5, 8192 ;  /* 0x4600000005007421 */ /* 0x000fca0000010000 */
[----:B------:R-:W-:Y:S02]  /*8d40*/  LOP3.LUT P0, R4, R0, 0xff, RZ, 0xc0, !PT ;  /* 0x000000ff00047812 */ /* 0x000fe4000780c0ff */
[----:B------:R-:W-:-:S11]  /*8d50*/  PRMT R0, RZ, 0x7610, R0 ;  /* 0x00007610ff007816 */ /* 0x000fd60000000000 */
[----:B------:R-:W-:Y:S05]  /*8d60*/  @!P0 BRA `(.L_x_571) ;  /* 0x0000000000108947 */ /* 0x000fea0003800000 */
.L_x_572:
[----:B------:R-:W-:-:S04]  /*8d70*/  LOP3.LUT R0, R7, 0x80000000, RZ, 0xc0, !PT ;  /* 0x8000000007007812 */ /* 0x000fc800078ec0ff */
[----:B------:R-:W-:-:S04]  /*8d80*/  SHF.R.U32.HI R5, RZ, 0x18, R0 ;  /* 0x00000018ff057819 */ /* 0x000fc80000011600 */
[----:B------:R-:W-:-:S04]  /*8d90*/  LOP3.LUT R4, R4, R5, RZ, 0xfc, !PT ;  /* 0x0000000504047212 */ /* 0x000fc800078efcff */
[----:B------:R-:W-:-:S07]  /*8da0*/  PRMT R0, R4, 0x7610, R0 ;  /* 0x0000761004007816 */ /* 0x000fce0000000000 */
.L_x_571:
[----:B------:R-:W-:Y:S05]  /*8db0*/  BSYNC B0 ;  /* 0x0000000000007941 */ /* 0x000fea0003800000 */
.L_x_570:
[----:B------:R-:W-:Y:S01]  /*8dc0*/  STG.E.U8 desc[UR36][R2.64], R0 ;  /* 0x0000000002007986 */ /* 0x000fe2000c101124 */
[----:B------:R-:W-:Y:S05]  /*8dd0*/  EXIT ;  /* 0x000000000000794d */ /* 0x000fea0003800000 */
.L_x_568:
        /* <DEDUP_REMOVED lines=17> */
.L_x_575:
[----:B------:R-:W-:-:S04]  /*8ef0*/  LOP3.LUT R0, R7, 0x80000000, RZ, 0xc0, !PT ;  /* 0x8000000007007812 */ /* 0x000fc800078ec0ff */
[----:B------:R-:W-:-:S04]  /*8f00*/  SHF.R.U32.HI R5, RZ, 0x18, R0 ;  /* 0x00000018ff057819 */ /* 0x000fc80000011600 */
[----:B------:R-:W-:-:S04]  /*8f10*/  LOP3.LUT R4, R4, R5, RZ, 0xfc, !PT ;  /* 0x0000000504047212 */ /* 0x000fc800078efcff */
[----:B------:R-:W-:-:S07]  /*8f20*/  PRMT R0, R4, 0x7610, R0 ;  /* 0x0000761004007816 */ /* 0x000fce0000000000 */
.L_x_574:
[----:B------:R-:W-:Y:S05]  /*8f30*/  BSYNC B0 ;  /* 0x0000000000007941 */ /* 0x000fea0003800000 */
.L_x_573:
[----:B------:R-:W-:Y:S01]  /*8f40*/  STG.E.U8 desc[UR36][R2.64], R0 ;  /* 0x0000000002007986 */ /* 0x000fe2000c101124 */
[----:B------:R-:W-:Y:S05]  /*8f50*/  EXIT ;  /* 0x000000000000794d */ /* 0x000fea0003800000 */
.L_x_567:
[----:B------:R-:W-:-:S13]  /*8f60*/  ISETP.NE.AND P0, PT, R0, 0x1c, PT ;  /* 0x0000001c0000780c */ /* 0x000fda0003f05270 */
[----:B------:R-:W-:Y:S05]  /*8f70*/  @!P0 BRA `(.L_x_576) ;  /* 0x0000000000a48947 */ /* 0x000fea0003800000 */
[----:B------:R-:W-:-:S13]  /*8f80*/  ISETP.NE.AND P0, PT, R0, 0x1d, PT ;  /* 0x0000001d0000780c */ /* 0x000fda0003f05270 */
[----:B------:R-:W-:Y:S05]  /*8f90*/  @!P0 BRA `(.L_x_577) ;  /* 0x00000000008c8947 */ /* 0x000fea0003800000 */
[----:B------:R-:W-:-:S13]  /*8fa0*/  ISETP.NE.AND P0, PT, R0, 0x2c, PT ;  /* 0x0000002c0000780c */ /* 0x000fda0003f05270 */
[----:B------:R-:W-:Y:S05]  /*8fb0*/  @P0 BRA `(.L_x_550) ;  /* 0x0000000000400947 */ /* 0x000fea0003800000 */
[----:B-1----:R-:W-:-:S05]  /*8fc0*/  IMAD.U32 R5, R18, 0x10000, RZ ;  /* 0x0001000012057824 */ /* 0x002fca00078e00ff */
        /* <DEDUP_REMOVED lines=15> */
.L_x_550:
[----:B------:R-:W-:Y:S01]  /*90c0*/  MOV R0, 0x0 ;  /* 0x0000000000007802 */ /* 0x000fe20000000f00 */
[----:B------:R-:W-:Y:S01]  /*90d0*/  ULDC.64 UR4, c[0x4][0x128] ;  /* 0x01004a0000047ab9 */ /* 0x000fe20000000a00 */
[----:B------:R-:W-:Y:S01]  /*90e0*/  ULDC.64 UR6, c[0x4][0x40] ;  /* 0x0100100000067ab9 */ /* 0x000fe20000000a00 */
[----:B------:R-:W-:Y:S01]  /*90f0*/  IMAD.U32 R4, RZ, RZ, UR4 ;  /* 0x00000004ff047e24 */ /* 0x000fe2000f8e00ff */
[----:B------:R0:W2:Y:S01]  /*9100*/  LDC.64 R2, c[0x4][R0] ;  /* 0x0100000000027b82 */ /* 0x0000a20000000a00 */
        /* <DEDUP_REMOVED lines=10> */
[----:B-12---:R-:W-:Y:S05]  /*91b0*/  CALL.ABS.NOINC R2 ;  /* 0x0000000002007343 */ /* 0x006fea0003c00000 */
.L_x_578:
[----:B------:R-:W-:Y:S05]  /*91c0*/  EXIT ;  /* 0x000000000000794d */ /* 0x000fea0003800000 */
.L_x_577:
[----:B-1----:R-:W-:-:S06]  /*91d0*/  IMAD.U32 R4, R18, 0x10000, RZ ;  /* 0x0001000012047824 */ /* 0x002fcc00078e00ff */
[----:B------:R-:W0:Y:S02]  /*91e0*/  F2I.U64.TRUNC R4, R4 ;  /* 0x0000000400047311 */ /* 0x000e24000020d800 */
[----:B0-----:R-:W-:Y:S01]  /*91f0*/  STG.E.64 desc[UR36][R2.64], R4 ;  /* 0x0000000402007986 */ /* 0x001fe2000c101b24 */
[----:B------:R-:W-:Y:S05]  /*9200*/  EXIT ;  /* 0x000000000000794d */ /* 0x000fea0003800000 */
.L_x_576:
[----:B-1----:R-:W-:-:S04]  /*9210*/  IMAD.U32 R18, R18, 0x10000, RZ ;  /* 0x0001000012127824 */ /* 0x002fc800078e00ff */
[----:B------:R-:W0:Y:S02]  /*9220*/  F2I.FTZ.U32.TRUNC.NTZ R5, R18 ;  /* 0x0000001200057305 */ /* 0x000e24000021f000 */
[----:B0-----:R-:W-:Y:S01]  /*9230*/  STG.E desc[UR36][R2.64], R5 ;  /* 0x0000000502007986 */ /* 0x001fe2000c101924 */
[----:B------:R-:W-:Y:S05]  /*9240*/  EXIT ;  /* 0x000000000000794d */ /* 0x000fea0003800000 */
.L_x_579:
        /* <DEDUP_REMOVED lines=11> */
.L_x_3461:


//--------------------- .text._ZN2at6native18elementwise_kernelILi128ELi4EZNS0_22gpu_kernel_impl_nocastIZZZNS0_17atanh_kernel_cudaERNS_18TensorIteratorBaseEENKUlvE0_clEvENKUlvE2_clEvEUlN3c108BFloat16EE_EEvS4_RKT_EUliE_EEviT1_ --------------------------
	.section	.text._ZN2at6native18elementwise_kernelILi128ELi4EZNS0_22gpu_kernel_impl_nocastIZZZNS0_17atanh_kernel_cudaERNS_18TensorIteratorBaseEENKUlvE0_clEvENKUlvE2_clEvEUlN3c108BFloat16EE_EEvS4_RKT_EUliE_EEviT1_,"ax",@progbits
	.align	128
        .global         _ZN2at6native18elementwise_kernelILi128ELi4EZNS0_22gpu_kernel_impl_nocastIZZZNS0_17atanh_kernel_cudaERNS_18TensorIteratorBaseEENKUlvE0_clEvENKUlvE2_clEvEUlN3c108BFloat16EE_EEvS4_RKT_EUliE_EEviT1_
        .type           _ZN2at6native18elementwise_kernelILi128ELi4EZNS0_22gpu_kernel_impl_nocastIZZZNS0_17atanh_kernel_cudaERNS_18TensorIteratorBaseEENKUlvE0_clEvENKUlvE2_clEvEUlN3c108BFloat16EE_EEvS4_RKT_EUliE_EEviT1_,@function
        .size           _ZN2at6native18elementwise_kernelILi128ELi4EZNS0_22gpu_kernel_impl_nocastIZZZNS0_17atanh_kernel_cudaERNS_18TensorIteratorBaseEENKUlvE0_clEvENKUlvE2_clEvEUlN3c108BFloat16EE_EEvS4_RKT_EUliE_EEviT1_,(.L_x_3462 - _ZN2at6native18elementwise_kernelILi128ELi4EZNS0_22gpu_kernel_impl_nocastIZZZNS0_17atanh_kernel_cudaERNS_18TensorIteratorBaseEENKUlvE0_clEvENKUlvE2_clEvEUlN3c108BFloat16EE_EEvS4_RKT_EUliE_EEviT1_)
        .other          _ZN2at6native18elementwise_kernelILi128ELi4EZNS0_22gpu_kernel_impl_nocastIZZZNS0_17atanh_kernel_cudaERNS_18TensorIteratorBaseEENKUlvE0_clEvENKUlvE2_clEvEUlN3c108BFloat16EE_EEvS4_RKT_EUliE_EEviT1_,@"STO_CUDA_ENTRY STV_DEFAULT"
_ZN2at6native18elementwise_kernelILi128ELi4EZNS0_22gpu_kernel_impl_nocastIZZZNS0_17atanh_kernel_cudaERNS_18TensorIteratorBaseEENKUlvE0_clEvENKUlvE2_clEvEUlN3c108BFloat16EE_EEvS4_RKT_EUliE_EEviT1_:
.text._ZN2at6native18elementwise_kernelILi128ELi4EZNS0_22gpu_kernel_impl_nocastIZZZNS0_17atanh_kernel_cudaERNS_18TensorIteratorBaseEENKUlvE0_clEvENKUlvE2_clEvEUlN3c108BFloat16EE_EEvS4_RKT_EUliE_EEviT1_:
[----:B------:R-:W-:Y:S01]  /*0000*/  LDC R1, c[0x0][0x28] ;  /* 0x00000a00ff017b82 */ /* 0x000fe20000000800 */
[----:B------:R-:W0:Y:S01]  /*0010*/  S2R R3, SR_CTAID.X ;  /* 0x0000000000037919 */ /* 0x000e220000002500 */
[----:B------:R-:W-:Y:S01]  /*0020*/  ULDC UR6, c[0x0][0x210] ;  /* 0x0000840000067ab9 */ /* 0x000fe20000000800 */
[----:B------:R-:W-:Y:S01]  /*0030*/  ULDC.64 UR4, c[0x0][0x208] ;  /* 0x0000820000047ab9 */ /* 0x000fe20000000a00 */
[----:B------:R-:W-:Y:S01]  /*0040*/  BSSY B0, `(.L_x_580) ;  /* 0x0000168000007945 */ /* 0x000fe20003800000 */
[----:B------:R-:W0:Y:S02]  /*0050*/  S2R R0, SR_TID.X ;  /* 0x0000000000007919 */ /* 0x000e240000002100 */
[----:B0-----:R-:W-:-:S04]  /*0060*/  LEA R3, R3, R0, 0x9 ;  /* 0x0000000003037211 */ /* 0x001fc800078e48ff */
[----:B------:R-:W-:-:S13]  /*0070*/  ISETP.GE.AND P0, PT, R3, UR6, PT ;  /* 0x0000000603007c0c */ /* 0x000fda000bf06270 */
[----:B------:R-:W-:Y:S05]  /*0080*/  @P0 BRA `(.L_x_581) ;  /* 0x00000014008c0947 */ /* 0x000fea0003800000 */
[----:B------:R-:W0:Y:S01]  /*0090*/  LDC R2, c[0x0][0x218] ;  /* 0x00008600ff027b82 */ /* 0x000e220000000800 */
[----:B------:R-:W-:Y:S01]  /*00a0*/  HFMA2.MMA R0, -RZ, RZ, 0, 0 ;  /* 0x00000000ff007435 */ /* 0x000fe200000001ff */
[----:B------:R-:W-:Y:S02]  /*00b0*/  MOV R5, RZ ;  /* 0x000000ff00057202 */ /* 0x000fe40000000f00 */
[----:B0-----:R-:W-:-:S13]  /*00c0*/  ISETP.NE.AND P0, PT, R2, RZ, PT ;  /* 0x000000ff0200720c */ /* 0x001fda0003f05270 */
[----:B------:R-:W-:Y:S05]  /*00d0*/  @!P0 BRA `(.L_x_582) ;  /* 0x0000001000a88947 */ /* 0x000fea0003800000 */
[----:B------:R-:W-:Y:S01]  /*00e0*/  MOV R4, RZ ;  /* 0x000000ff00047202 */ /* 0x000fe20000000f00 */
[----:B------:R-:W-:Y:S01]  /*00f0*/  ULDC.64 UR8, c[0x0][0x220] ;  /* 0x0000880000087ab9 */ /* 0x000fe20000000a00 */
[----:B------:R-:W-:Y:S01]  /*0100*/  MOV R5, R3 ;  /* 0x0000000300057202 */ /* 0x000fe20000000f00 */
[----:B------:R-:W-:Y:S01]  /*0110*/  ULDC UR7, c[0x0][0x21c] ;  /* 0x0000870000077ab9 */ /* 0x000fe20000000800 */
[----:B------:R-:W-:Y:S01]  /*0120*/  ISETP.NE.AND P0, PT, R2, 0x1, PT ;  /* 0x000000010200780c */ /* 0x000fe20003f05270 */
[----:B------:R-:W-:-:S05]  /*0130*/  IMAD.HI.U32 R6, R3, UR8, R4 ;  /* 0x0000000803067c27 */ /* 0x000fca000f8e0004 */
[----:B------:R-:W-:Y:S01]  /*0140*/  SHF.R.U32.HI R7, RZ, UR9, R6 ;  /* 0x00000009ff077c19 */ /* 0x000fe20008011606 */
[----:B------:R-:W-:-:S03]  /*0150*/  ULDC.64 UR8, c[0x0][0x348] ;  /* 0x0000d20000087ab9 */ /* 0x000fc60000000a00 */
[----:B------:R-:W-:-:S05]  /*0160*/  IADD3 R0, -R7, RZ, RZ ;  /* 0x000000ff07007210 */ /* 0x000fca0007ffe1ff */
[----:B------:R-:W-:-:S04]  /*0170*/  IMAD R0, R0, UR7, R3 ;  /* 0x0000000700007c24 */ /* 0x000fc8000f8e0203 */
[C---:B------:R-:W-:Y:S02]  /*0180*/  IMAD R5, R0.reuse, UR8, RZ ;  /* 0x0000000800057c24 */ /* 0x040fe4000f8e02ff */
[----:B------:R-:W-:Y:S01]  /*0190*/  IMAD R0, R0, UR9, RZ ;  /* 0x0000000900007c24 */ /* 0x000fe2000f8e02ff */
[----:B------:R-:W-:Y:S06]  /*01a0*/  @!P0 BRA `(.L_x_582) ;  /* 0x0000001000748947 */ /* 0x000fec0003800000 */
[----:B------:R-:W-:Y:S01]  /*01b0*/  HFMA2.MMA R6, -RZ, RZ, 0, 0 ;  /* 0x00000000ff067435 */ /* 0x000fe200000001ff */
[----:B------:R-:W-:Y:S01]  /*01c0*/  ULDC.64 UR8, c[0x0][0x228] ;  /* 0x00008a0000087ab9 */ /* 0x000fe20000000a00 */
[----:B------:R-:W-:Y:S01]  /*01d0*/  ULDC UR7, c[0x0][0x230] ;  /* 0x00008c0000077ab9 */ /* 0x000fe20000000800 */
[----:B------:R-:W-:-:S07]  /*01e0*/  ISETP.NE.AND P0, PT, R2, 0x2, PT ;  /* 0x000000020200780c */ /* 0x000fce0003f05270 */
[----:B------:R-:W-:-:S05]  /*01f0*/  IMAD.HI.U32 R8, R7, UR9, R6 ;  /* 0x0000000907087c27 */ /* 0x000fca000f8e0006 */
[----:B------:R-:W-:-:S04]  /*0200*/  SHF.R.U32.HI R9, RZ, UR7, R8 ;  /* 0x00000007ff097c19 */ /* 0x000fc80008011608 */
[----:B------:R-:W-:-:S05]  /*0210*/  IADD3 R6, -R9, RZ, RZ ;  /* 0x000000ff09067210 */ /* 0x000fca0007ffe1ff */
[----:B------:R-:W-:Y:S01]  /*0220*/  IMAD R6, R6, UR8, R7 ;  /* 0x0000000806067c24 */ /* 0x000fe2000f8e0207 */
[----:B------:R-:W-:-:S03]  /*0230*/  ULDC.64 UR8, c[0x0][0x350] ;  /* 0x0000d40000087ab9 */ /* 0x000fc60000000a00 */
[C---:B------:R-:W-:Y:S02]  /*0240*/  IMAD R5, R6.reuse, UR8, R5 ;  /* 0x0000000806057c24 */ /* 0x040fe4000f8e0205 */
[----:B------:R-:W-:Y:S01]  /*0250*/  IMAD R0, R6, UR9, R0 ;  /* 0x0000000906007c24 */ /* 0x000fe2000f8e0200 */
[----:B------:R-:W-:Y:S06]  /*0260*/  @!P0 BRA `(.L_x_582) ;  /* 0x0000001000448947 */ /* 0x000fec0003800000 */
[----:B------:R-:W-:Y:S01]  /*0270*/  MOV R8, RZ ;  /* 0x000000ff00087202 */ /* 0x000fe20000000f00 */
[----:B------:R-:W-:Y:S01]  /*0280*/  ULDC.64 UR8, c[0x0][0x238] ;  /* 0x00008e0000087ab9 */ /* 0x000fe20000000a00 */
[----:B------:R-:W-:Y:S01]  /*0290*/  ISETP.NE.AND P0, PT, R2, 0x3, PT ;  /* 0x000000030200780c */ /* 0x000fe20003f05270 */
[----:B------:R-:W-:Y:S02]  /*02a0*/  ULDC UR7, c[0x0][0x234] ;  /* 0x00008d0000077ab9 */ /* 0x000fe40000000800 */
        /* <DEDUP_REMOVED lines=8> */
[----:B------:R-:W-:Y:S01]  /*0330*/  MOV R6, RZ ;  /* 0x000000ff00067202 */ /* 0x000fe20000000f00 */
[----:B------:R-:W-:Y:S01]  /*0340*/  ULDC.64 UR8, c[0x0][0x240] ;  /* 0x0000900000087ab9 */ /* 0x000fe20000000a00 */
[----:B------:R-:W-:Y:S01]  /*0350*/  ULDC UR7, c[0x0][0x248] ;  /* 0x0000920000077ab9 */ /* 0x000fe20000000800 */
[----:B------:R-:W-:Y:S02]  /*0360*/  ISETP.NE.AND P0, PT, R2, 0x4, PT ;  /* 0x000000040200780c */ /* 0x000fe40003f05270 */
        /* <DEDUP_REMOVED lines=8> */
[----:B------:R-:W-:Y:S01]  /*03f0*/  HFMA2.MMA R8, -RZ, RZ, 0, 0 ;  /* 0x00000000ff087435 */ /* 0x000fe200000001ff */
[----:B------:R-:W-:Y:S01]  /*0400*/  ULDC.64 UR8, c[0x0][0x250] ;  /* 0x0000940000087ab9 */ /* 0x000fe20000000a00 */
[----:B------:R-:W-:Y:S01]  /*0410*/  ISETP.NE.AND P0, PT, R2, 0x5, PT ;  /* 0x000000050200780c */ /* 0x000fe20003f05270 */
[----:B------:R-:W-:-:S07]  /*0420*/  ULDC UR7, c[0x0][0x24c] ;  /* 0x0000930000077ab9 */ /* 0x000fce0000000800 */
        /* <DEDUP_REMOVED lines=61> */
[----:B------:R-:W-:-:S05]  /*0800*/  SHF.R.U32.HI R9, RZ, UR7, R8 ;  /* 0x00000007ff097c19 */ /* 0x000fca0008011608 */
[----:B------:R-:W-:-:S04]  /*0810*/  IMAD.MOV R6, RZ, RZ, -R9 ;  /* 0x000000ffff067224 */ /* 0x000fc800078e0a09 */
        /* <DEDUP_REMOVED lines=161> */
[----:B------:R-:W-:Y:S01]  /*1230*/  ISETP.NE.AND P0, PT, R2, 0x18, PT ;  /* 0x000000180200780c */ /* 0x000fe20003f05270 */
[----:B------:R-:W-:Y:S01]  /*1240*/  ULDC.64 UR8, c[0x0][0x330] ;  /* 0x0000cc0000087ab9 */ /* 0x000fe20000000a00 */
[----:B------:R-:W-:Y:S01]  /*1250*/  MOV R6, RZ ;  /* 0x000000ff00067202 */ /* 0x000fe20000000f00 */
[----:B------:R-:W-:-:S04]  /*1260*/  ULDC UR7, c[0x0][0x338] ;  /* 0x0000ce0000077ab9 */ /* 0x000fc80000000800 */
[----:B------:R-:W-:-:S05]  /*1270*/  IMAD.HI.U32 R10, R7, UR9, R6 ;  /* 0x00000009070a7c27 */ /* 0x000fca000f8e0006 */
[----:B------:R-:W-:Y:S01]  /*1280*/  SHF.R.U32.HI R11, RZ, UR7, R10 ;  /* 0x00000007ff0b7c19 */ /* 0x000fe2000801160a */
[----:B------:R-:W0:Y:S01]  /*1290*/  @P0 LDC.64 R12, c[0x0][0x340] ;  /* 0x0000d000ff0c0b82 */ /* 0x000e220000000a00 */
[----:B------:R-:W-:Y:S02]  /*12a0*/  @P0 MOV R10, RZ ;  /* 0x000000ff000a0202 */ /* 0x000fe40000000f00 */
[----:B------:R-:W-:-:S05]  /*12b0*/  IADD3 R6, -R11, RZ, RZ ;  /* 0x000000ff0b067210 */ /* 0x000fca0007ffe1ff */
[----:B------:R-:W1:Y:S01]  /*12c0*/  @P0 LDC R15, c[0x0][0x33c] ;  /* 0x0000cf00ff0f0b82 */ /* 0x000e620000000800 */
[----:B------:R-:W-:Y:S01]  /*12d0*/  IMAD R6, R6, UR8, R7 ;  /* 0x0000000806067c24 */ /* 0x000fe2000f8e0207 */
[----:B------:R-:W-:-:S03]  /*12e0*/  ULDC.64 UR8, c[0x0][0x400] ;  /* 0x0001000000087ab9 */ /* 0x000fc60000000a00 */
[C---:B------:R-:W-:Y:S02]  /*12f0*/  IMAD R5, R6.reuse, UR8, R5 ;  /* 0x0000000806057c24 */ /* 0x040fe4000f8e0205 */
[----:B------:R-:W-:Y:S01]  /*1300*/  IMAD R0, R6, UR9, R0 ;  /* 0x0000000906007c24 */ /* 0x000fe2000f8e0200 */
[----:B------:R-:W2:Y:S01]  /*1310*/  @P0 LDC.64 R8, c[0x0][0x408] ;  /* 0x00010200ff080b82 */ /* 0x000ea20000000a00 */
[----:B0-----:R-:W-:-:S05]  /*1320*/  @P0 IMAD.HI.U32 R2, R11, R12, R10 ;  /* 0x0000000c0b020227 */ /* 0x001fca00078e000a */
[----:B------:R-:W-:-:S04]  /*1330*/  @P0 SHF.R.U32.HI R2, RZ, R13, R2 ;  /* 0x0000000dff020219 */ /* 0x000fc80000011602 */
[----:B------:R-:W-:-:S05]  /*1340*/  @P0 IADD3 R10, -R2, RZ, RZ ;  /* 0x000000ff020a0210 */ /* 0x000fca0007ffe1ff */
[----:B-1----:R-:W-:-:S04]  /*1350*/  @P0 IMAD R10, R10, R15, R11 ;  /* 0x0000000f0a0a0224 */ /* 0x002fc800078e020b */
[C---:B--2---:R-:W-:Y:S02]  /*1360*/  @P0 IMAD R5, R10.reuse, R8, R5 ;  /* 0x000000080a050224 */ /* 0x044fe400078e0205 */
[----:B------:R-:W-:-:S07]  /*1370*/  @P0 IMAD R0, R10, R9, R0 ;  /* 0x000000090a000224 */ /* 0x000fce00078e0200 */
.L_x_582:
[----:B------:R-:W-:Y:S02]  /*1380*/  ULDC.64 UR8, c[0x0][0x418] ;  /* 0x0001060000087ab9 */ /* 0x000fe40000000a00 */
[----:B------:R-:W-:-:S04]  /*1390*/  IADD3 R6, P0, R0, UR8, RZ ;  /* 0x0000000800067c10 */ /* 0x000fc8000ff1e0ff */
[----:B------:R-:W-:Y:S01]  /*13a0*/  IADD3.X R7, RZ, UR9, RZ, P0, !PT ;  /* 0x00000009ff077c10 */ /* 0x000fe200087fe4ff */
[----:B------:R-:W-:-:S04]  /*13b0*/  ULDC.64 UR8, c[0x0][0x410] ;  /* 0x0001040000087ab9 */ /* 0x000fc80000000a00 */
[----:B------:R-:W2:Y:S01]  /*13c0*/  LDG.E.U16 R0, desc[UR4][R6.64] ;  /* 0x0000000406007981 */ /* 0x000ea2000c1e1500 */
[----:B------:R-:W-:Y:S01]  /*13d0*/  MOV R11, 0x3d39bf78 ;  /* 0x3d39bf78000b7802 */ /* 0x000fe20000000f00 */
[----:B------:R-:W-:Y:S01]  /*13e0*/  BSSY B1, `(.L_x_583) ;  /* 0x0000029000017945 */ /* 0x000fe20003800000 */
[----:B--2---:R-:W-:-:S04]  /*13f0*/  SHF.L.U32 R0, R0, 0x10, RZ ;  /* 0x0000001000007819 */ /* 0x004fc800000006ff */
[C---:B------:R-:W-:Y:S01]  /*1400*/  FSETP.GT.FTZ.AND P0, PT, |R0|.reuse, 8.50705917302346158658e+37, PT ;  /* 0x7e8000000000780b */ /* 0x040fe20003f14200 */
[----:B------:R-:W-:-:S04]  /*1410*/  FADD.FTZ R2, |R0|, -RZ ;  /* 0x800000ff00027221 */ /* 0x000fc80000010200 */
[----:B------:R-:W-:-:S06]  /*1420*/  FADD.FTZ R4, -R2, 1 ;  /* 0x3f80000002047421 */ /* 0x000fcc0000010100 */
[----:B------:R-:W0:Y:S02]  /*1430*/  MUFU.RCP R4, R4 ;  /* 0x0000000400047308 */ /* 0x000e240000001000 */
[----:B0-----:R-:W-:Y:S01]  /*1440*/  FADD.FTZ R9, R4, R4 ;  /* 0x0000000404097221 */ /* 0x001fe20000010000 */
[----:B------:R-:W-:-:S03]  /*1450*/  IADD3 R4, P1, R5, UR8, RZ ;  /* 0x0000000805047c10 */ /* 0x000fc6000ff3e0ff */
[----:B------:R-:W-:Y:S01]  /*1460*/  FMUL.FTZ R2, |R0|, R9 ;  /* 0x0000000900027220 */ /* 0x000fe20000410200 */
[----:B------:R-:W-:Y:S02]  /*1470*/  MOV R9, 0x3e800000 ;  /* 0x3e80000000097802 */ /* 0x000fe40000000f00 */
[----:B------:R-:W-:Y:S02]  /*1480*/  IADD3.X R5, RZ, UR9, RZ, P1, !PT ;  /* 0x00000009ff057c10 */ /* 0x000fe40008ffe4ff */
[----:B------:R-:W-:-:S04]  /*1490*/  FSEL R2, R2, -2, !P0 ;  /* 0xc000000002027808 */ /* 0x000fc80004000000 */
[C---:B------:R-:W-:Y:S01]  /*14a0*/  ISETP.GE.U32.AND P0, PT, R2.reuse, 0x7f800000, PT ;  /* 0x7f8000000200780c */ /* 0x040fe20003f06070 */
[----:B------:R-:W-:-:S05]  /*14b0*/  FADD.FTZ.RZ R8, R2, 1 ;  /* 0x3f80000002087421 */ /* 0x000fca000001c000 */
[----:B------:R-:W-:-:S04]  /*14c0*/  IADD3 R8, R8, -0x3f400000, RZ ;  /* 0xc0c0000008087810 */ /* 0x000fc80007ffe0ff */
[----:B------:R-:W-:-:S04]  /*14d0*/  LOP3.LUT R7, R8, 0xff800000, RZ, 0xc0, !PT ;  /* 0xff80000008077812 */ /* 0x000fc800078ec0ff */
[----:B------:R-:W-:Y:S02]  /*14e0*/  IADD3 R8, -R7, 0x40800000, RZ ;  /* 0x4080000007087810 */ /* 0x000fe40007ffe1ff */
[-C--:B------:R-:W-:Y:S02]  /*14f0*/  IADD3 R6, R2, -R7.reuse, RZ ;  /* 0x8000000702067210 */ /* 0x080fe40007ffe0ff */
[----:B------:R-:W-:Y:S01]  /*1500*/  I2FP.F32.S32 R7, R7 ;  /* 0x0000000700077245 */ /* 0x000fe20000201400 */
[----:B------:R-:W-:-:S04]  /*1510*/  FFMA.FTZ R9, R8, R9, -1 ;  /* 0xbf80000008097423 */ /* 0x000fc80000010009 */
[----:B------:R-:W-:Y:S01]  /*1520*/  FADD.FTZ R6, R6, R9 ;  /* 0x0000000906067221 */ /* 0x000fe20000010000 */
[----:B------:R-:W-:-:S03]  /*1530*/  FMUL.FTZ R7, R7, 1.1920928955078125e-07 ;  /* 0x3400000007077820 */ /* 0x000fc60000410000 */
        /* <DEDUP_REMOVED lines=10> */
[----:B------:R-:W-:-:S03]  /*15e0*/  MOV R9, 0x3f000000 ;  /* 0x3f00000000097802 */ /* 0x000fc60000000f00 */
[----:B------:R-:W-:Y:S01]  /*15f0*/  FFMA.FTZ R6, R7, 0.69314718246459960938, R6 ;  /* 0x3f31721807067823 */ /* 0x000fe20000010006 */
[----:B------:R-:W-:Y:S01]  /*1600*/  LOP3.LUT R9, R9, 0x80000000, R0, 0xb8, !PT ;  /* 0x8000000009097812 */ /* 0x000fe200078eb800 */
[----:B------:R-:W-:Y:S06]  /*1610*/  @!P0 BRA `(.L_x_584) ;  /* 0x0000000000148947 */ /* 0x000fec0003800000 */
[C---:B------:R-:W-:Y:S02]  /*1620*/  ISETP.GE.AND P0, PT, R2.reuse, -0x407fffff, PT ;  /* 0xbf8000010200780c */ /* 0x040fe40003f06270 */
[----:B------:R-:W-:-:S11]  /*1630*/  FSETP.NEU.FTZ.AND P1, PT, R2, RZ, PT ;  /* 0x000000ff0200720b */ /* 0x000fd60003f3d000 */
[----:B------:R-:W-:-:S05]  /*1640*/  @P0 MOV R7, 0x7f800000 ;  /* 0x7f80000000070802 */ /* 0x000fca0000000f00 */
[----:B------:R-:W-:-:S05]  /*1650*/  @P0 FFMA.FTZ R6, R2, R7, +INF ;  /* 0x7f80000002060423 */ /* 0x000fca0000010007 */
[----:B------:R-:W-:-:S07]  /*1660*/  FSEL R6, R6, -RZ, P1 ;  /* 0x800000ff06067208 */ /* 0x000fce0000800000 */
.L_x_584:
[----:B------:R-:W-:Y:S05]  /*1670*/  BSYNC B1 ;  /* 0x0000000000017941 */ /* 0x000fea0003800000 */
.L_x_583:
[----:B------:R-:W-:Y:S01]  /*1680*/  FMUL.FTZ R9, R9, R6 ;  /* 0x0000000609097220 */ /* 0x000fe20000410000 */
[----:B------:R-:W-:-:S04]  /*1690*/  IADD3 R3, R3, 0x80, RZ ;  /* 0x0000008003037810 */ /* 0x000fc80007ffe0ff */
[----:B------:R-:W-:-:S05]  /*16a0*/  F2FP.BF16.F32.PACK_AB R9, RZ, R9 ;  /* 0x00000009ff09723e */ /* 0x000fca00000010ff */
[----:B------:R0:W-:Y:S02]  /*16b0*/  STG.E.U16 desc[UR4][R4.64], R9 ;  /* 0x0000000904007986 */ /* 0x0001e4000c101504 */
.L_x_581:
[----:B------:R-:W-:Y:S05]  /*16c0*/  BSYNC B0 ;  /* 0x0000000000007941 */ /* 0x000fea0003800000 */
.L_x_580:
[----:B------:R-:W-:Y:S01]  /*16d0*/  ISETP.GE.AND P0, PT, R3, UR6, PT ;  /* 0x0000000603007c0c */ /* 0x000fe2000bf06270 */
[----:B------:R-:W-:-:S12]  /*16e0*/  BSSY B0, `(.L_x_585) ;  /* 0x00002c8000007945 */ /* 0x000fd80003800000 */
[----:B------:R-:W-:Y:S05]  /*16f0*/  @P0 BRA `(.L_x_586) ;  /* 0x0000002c00180947 */ /* 0x000fea0003800000 */
[----:B0-----:R-:W0:Y:S01]  /*1700*/  LDC R4, c[0x0][0x218] ;  /* 0x00008600ff047b82 */ /* 0x001e220000000800 */
[----:B------:R-:W-:Y:S01]  /*1710*/  HFMA2.MMA R0, -RZ, RZ, 0, 0 ;  /* 0x00000000ff007435 */ /* 0x000fe200000001ff */
[----:B------:R-:W-:Y:S02]  /*1720*/  MOV R5, RZ ;  /* 0x000000ff00057202 */ /* 0x000fe40000000f00 */
[----:B0-----:R-:W-:-:S13]  /*1730*/  ISETP.NE.AND P0, PT, R4, RZ, PT ;  /* 0x000000ff0400720c */ /* 0x001fda0003f05270 */
[----:B------:R-:W-:Y:S05]  /*1740*/  @!P0 BRA `(.L_x_587) ;  /* 0x0000001000a48947 */ /* 0x000fea0003800000 */
        /* <DEDUP_REMOVED lines=297> */
.L_x_587:
        /* <DEDUP_REMOVED lines=47> */
.L_x_589:
[----:B------:R-:W-:Y:S05]  /*2cd0*/  BSYNC B1 ;  /* 0x0000000000017941 */ /* 0x000fea0003800000 */
.L_x_588:
[----:B------:R-:W-:Y:S01]  /*2ce0*/  FMUL.FTZ R9, R9, R6 ;  /* 0x0000000609097220 */ /* 0x000fe20000410000 */
[----:B------:R-:W-:-:S04]  /*2cf0*/  IADD3 R3, R3, 0x80, RZ ;  /* 0x0000008003037810 */ /* 0x000fc80007ffe0ff */
[----:B------:R-:W-:Y:S02]  /*2d00*/  F2FP.BF16.F32.PACK_AB R9, RZ, R9 ;  /* 0x00000009ff09723e */ /* 0x000fe400000010ff */
[----:B------:R-:W-:-:S03]  /*2d10*/  ISETP.GE.AND P0, PT, R3, UR6, PT ;  /* 0x0000000603007c0c */ /* 0x000fc6000bf06270 */
[----:B------:R1:W-:Y:S10]  /*2d20*/  STG.E.U16 desc[UR4][R4.64], R9 ;  /* 0x0000000904007986 */ /* 0x0003f4000c101504 */
[----:B------:R-:W-:Y:S05]  /*2d30*/  @P0 BRA `(.L_x_586) ;  /* 0x0000001400880947 */ /* 0x000fea0003800000 */
[----:B-1----:R-:W0:Y:S01]  /*2d40*/  LDC R4, c[0x0][0x218] ;  /* 0x00008600ff047b82 */ /* 0x002e220000000800 */
        /* <DEDUP_REMOVED lines=281> */
[----:B------:R-:W-:Y:S01]  /*3ee0*/  HFMA2.MMA R6, -RZ, RZ, 0, 0 ;  /* 0x00000000ff067435 */ /* 0x000fe200000001ff */
[----:B------:R-:W-:Y:S01]  /*3ef0*/  ULDC.64 UR8, c[0x0][0x330] ;  /* 0x0000cc0000087ab9 */ /* 0x000fe20000000a00 */
[----:B------:R-:W-:-:S08]  /*3f00*/  ULDC UR7, c[0x0][0x338] ;  /* 0x0000ce0000077ab9 */ /* 0x000fd00000000800 */
[----:B------:R-:W-:Y:S02]  /*3f10*/  IMAD.HI.U32 R10, R7, UR9, R6 ;  /* 0x00000009070a7c27 */ /* 0x000fe4000f8e0006 */
[----:B------:R-:W0:Y:S03]  /*3f20*/  @P0 LDC.64 R12, c[0x0][0x340] ;  /* 0x0000d000ff0c0b82 */ /* 0x000e260000000a00 */
[----:B------:R-:W-:Y:S02]  /*3f30*/  SHF.R.U32.HI R11, RZ, UR7, R10 ;  /* 0x00000007ff0b7c19 */ /* 0x000fe4000801160a */
[----:B------:R-:W-:Y:S02]  /*3f40*/  @P0 MOV R10, RZ ;  /* 0x000000ff000a0202 */ /* 0x000fe40000000f00 */
[----:B------:R-:W-:Y:S01]  /*3f50*/  IADD3 R6, -R11, RZ, RZ ;  /* 0x000000ff0b067210 */ /* 0x000fe20007ffe1ff */
[----:B------:R-:W1:Y:S04]  /*3f60*/  @P0 LDC R15, c[0x0][0x33c] ;  /* 0x0000cf00ff0f0b82 */ /* 0x000e680000000800 */
[----:B------:R-:W-:Y:S01]  /*3f70*/  IMAD R6, R6, UR8, R7 ;  /* 0x0000000806067c24 */ /* 0x000fe2000f8e0207 */
[----:B------:R-:W-:-:S03]  /*3f80*/  ULDC.64 UR8, c[0x0][0x400] ;  /* 0x0001000000087ab9 */ /* 0x000fc60000000a00 */
[----:B------:R-:W2:Y:S01]  /*3f90*/  @P0 LDC.64 R8, c[0x0][0x408] ;  /* 0x00010200ff080b82 */ /* 0x000ea20000000a00 */
[C---:B------:R-:W-:Y:S02]  /*3fa0*/  IMAD R5, R6.reuse, UR8, R5 ;  /* 0x0000000806057c24 */ /* 0x040fe4000f8e0205 */
[----:B------:R-:W-:Y:S02]  /*3fb0*/  IMAD R0, R6, UR9, R0 ;  /* 0x0000000906007c24 */ /* 0x000fe4000f8e0200 */
[----:B0-----:R-:W-:-:S05]  /*3fc0*/  @P0 IMAD.HI.U32 R2, R11, R12, R10 ;  /* 0x0000000c0b020227 */ /* 0x001fca00078e000a */
[----:B------:R-:W-:-:S04]  /*3fd0*/  @P0 SHF.R.U32.HI R2, RZ, R13, R2 ;  /* 0x0000000dff020219 */ /* 0x000fc80000011602 */
[----:B------:R-:W-:-:S05]  /*3fe0*/  @P0 IADD3 R10, -R2, RZ, RZ ;  /* 0x000000ff020a0210 */ /* 0x000fca0007ffe1ff */
[----:B-1----:R-:W-:-:S04]  /*3ff0*/  @P0 IMAD R10, R15, R10, R11 ;  /* 0x0000000a0f0a0224 */ /* 0x002fc800078e020b */
[C---:B--2---:R-:W-:Y:S02]  /*4000*/  @P0 IMAD R5, R10.reuse, R8, R5 ;  /* 0x000000080a050224 */ /* 0x044fe400078e0205 */
[----:B------:R-:W-:-:S07]  /*4010*/  @P0 IMAD R0, R10, R9, R0 ;  /* 0x000000090a000224 */ /* 0x000fce00078e0200 */
.L_x_590:
        /* <DEDUP_REMOVED lines=19> */
[----:B------:R-:W-:-:S04]  /*4150*/  FADD.FTZ.RZ R8, R2, 1 ;  /* 0x3f80000002087421 */ /* 0x000fc8000001c000 */
[----:B------:R-:W-:-:S05]  /*4160*/  VIADD R8, R8, 0xc0c00000 ;  /* 0xc0c0000008087836 */ /* 0x000fca0000000000 */
        /* <DEDUP_REMOVED lines=26> */
.L_x_592:
[----:B------:R-:W-:Y:S05]  /*4310*/  BSYNC B1 ;  /* 0x0000000000017941 */ /* 0x000fea0003800000 */
.L_x_591:
[----:B------:R-:W-:Y:S01]  /*4320*/  FMUL.FTZ R9, R9, R6 ;  /* 0x0000000609097220 */ /* 0x000fe20000410000 */
[----:B------:R-:W-:-:S04]  /*4330*/  IADD3 R3, R3, 0x80, RZ ;  /* 0x0000008003037810 */ /* 0x000fc80007ffe0ff */
[----:B------:R-:W-:-:S05]  /*4340*/  F2FP.BF16.F32.PACK_AB R9, RZ, R9 ;  /* 0x00000009ff09723e */ /* 0x000fca00000010ff */
[----:B------:R2:W-:Y:S02]  /*4350*/  STG.E.U16 desc[UR4][R4.64], R9 ;  /* 0x0000000904007986 */ /* 0x0005e4000c101504 */
.L_x_586:
[----:B------:R-:W-:Y:S05]  /*4360*/  BSYNC B0 ;  /* 0x0000000000007941 */ /* 0x000fea0003800000 */
.L_x_585:
[----:B------:R-:W-:-:S13]  /*4370*/  ISETP.GE.AND P0, PT, R3, UR6, PT ;  /* 0x0000000603007c0c */ /* 0x000fda000bf06270 */
[----:B------:R-:W-:Y:S05]  /*4380*/  @P0 EXIT ;  /* 0x000000000000094d */ /* 0x000fea0003800000 */
[----:B012---:R-:W0:Y:S01]  /*4390*/  LDC R4, c[0x0][0x218] ;  /* 0x00008600ff047b82 */ /* 0x007e220000000800 */
[----:B------:R-:W-:Y:S01]  /*43a0*/  HFMA2.MMA R0, -RZ, RZ, 0, 0 ;  /* 0x00000000ff007435 */ /* 0x000fe200000001ff */
[----:B------:R-:W-:Y:S02]  /*43b0*/  MOV R5, RZ ;  /* 0x000000ff00057202 */ /* 0x000fe40000000f00 */
[----:B0-----:R-:W-:-:S13]  /*43c0*/  ISETP.NE.AND P0, PT, R4, RZ, PT ;  /* 0x000000ff0400720c */ /* 0x001fda0003f05270 */
[----:B------:R-:W-:Y:S05]  /*43d0*/  @!P0 BRA `(.L_x_593) ;  /* 0x0000001000a48947 */ /* 0x000fea0003800000 */
[----:B------:R-:W-:Y:S01]  /*43e0*/  MOV R2, RZ ;  /* 0x000000ff00027202 */ /* 0x000fe20000000f00 */
[----:B------:R-:W-:Y:S01]  /*43f0*/  ULDC.64 UR6, c[0x0][0x220] ;  /* 0x0000880000067ab9 */ /* 0x000fe20000000a00 */
[----:B------:R-:W-:-:S03]  /*4400*/  ISETP.NE.AND P0, PT, R4, 0x1, PT ;  /* 0x000000010400780c */ /* 0x000fc60003f05270 */
[----:B------:R-:W-:Y:S01]  /*4410*/  IMAD.HI.U32 R6, R3, UR6, R2 ;  /* 0x0000000603067c27 */ /* 0x000fe2000f8e0002 */
[----:B------:R-:W-:-:S04]  /*4420*/  ULDC UR6, c[0x0][0x21c] ;  /* 0x0000870000067ab9 */ /* 0x000fc80000000800 */
[----:B------:R-:W-:-:S04]  /*4430*/  SHF.R.U32.HI R7, RZ, UR7, R6 ;  /* 0x00000007ff077c19 */ /* 0x000fc80008011606 */
[----:B------:R-:W-:-:S05]  /*4440*/  IADD3 R0, -R7, RZ, RZ ;  /* 0x000000ff07007210 */ /* 0x000fca0007ffe1ff */
[----:B------:R-:W-:Y:S01]  /*4450*/  IMAD R0, R0, UR6, R3 ;  /* 0x0000000600007c24 */ /* 0x000fe2000f8e0203 */
[----:B------:R-:W-:-:S03]  /*4460*/  ULDC.64 UR6, c[0x0][0x348] ;  /* 0x0000d20000067ab9 */ /* 0x000fc60000000a00 */
        /* <DEDUP_REMOVED lines=41> */
[----:B------:R-:W-:-:S08]  /*4700*/  ISETP.NE.AND P0, PT, R4, 0x5, PT ;  /* 0x000000050400780c */ /* 0x000fd00003f05270 */
        /* <DEDUP_REMOVED lines=231> */
[----:B------:R-:W-:Y:S01]  /*5580*/  SHF.R.U32.HI R7, RZ, UR6, R6 ;  /* 0x00000006ff077c19 */ /* 0x000fe20008011606 */
[----:B------:R-:W-:Y:S01]  /*5590*/  ULDC.64 UR6, c[0x0][0x400] ;  /* 0x0001000000067ab9 */ /* 0x000fe20000000a00 */
[----:B------:R-:W-:Y:S02]  /*55a0*/  @P0 MOV R6, RZ ;  /* 0x000000ff00060202 */ /* 0x000fe40000000f00 */
[C---:B------:R-:W-:Y:S01]  /*55b0*/  IADD3 R9, -R7.reuse, RZ, RZ ;  /* 0x000000ff07097210 */ /* 0x040fe20007ffe1ff */
[----:B------:R-:W1:Y:S08]  /*55c0*/  @P0 LDC R13, c[0x0][0x33c] ;  /* 0x0000cf00ff0d0b82 */ /* 0x000e700000000800 */
[----:B------:R-:W2:Y:S01]  /*55d0*/  @P0 LDC.64 R14, c[0x0][0x408] ;  /* 0x00010200ff0e0b82 */ /* 0x000ea20000000a00 */
[----:B0-----:R-:W-:-:S05]  /*55e0*/  @P0 IMAD.HI.U32 R2, R7, R10, R6 ;  /* 0x0000000a07020227 */ /* 0x001fca00078e0006 */
[----:B------:R-:W-:Y:S01]  /*55f0*/  @P0 SHF.R.U32.HI R4, RZ, R11, R2 ;  /* 0x0000000bff040219 */ /* 0x000fe20000011602 */
[----:B------:R-:W-:-:S03]  /*5600*/  IMAD R2, R9, UR8, R3 ;  /* 0x0000000809027c24 */ /* 0x000fc6000f8e0203 */
[----:B------:R-:W-:Y:S01]  /*5610*/  @P0 IADD3 R6, -R4, RZ, RZ ;  /* 0x000000ff04060210 */ /* 0x000fe20007ffe1ff */
[C---:B------:R-:W-:Y:S02]  /*5620*/  IMAD R5, R2.reuse, UR6, R5 ;  /* 0x0000000602057c24 */ /* 0x040fe4000f8e0205 */
[----:B------:R-:W-:Y:S02]  /*5630*/  IMAD R0, R2, UR7, R0 ;  /* 0x0000000702007c24 */ /* 0x000fe4000f8e0200 */
[----:B-1----:R-:W-:-:S04]  /*5640*/  @P0 IMAD R6, R13, R6, R7 ;  /* 0x000000060d060224 */ /* 0x002fc800078e0207 */
[C---:B--2---:R-:W-:Y:S02]  /*5650*/  @P0 IMAD R5, R6.reuse, R14, R5 ;  /* 0x0000000e06050224 */ /* 0x044fe400078e0205 */
[----:B------:R-:W-:-:S07]  /*5660*/  @P0 IMAD R0, R6, R15, R0 ;  /* 0x0000000f06000224 */ /* 0x000fce00078e0200 */
.L_x_593:
[----:B------:R-:W-:Y:S02]  /*5670*/  ULDC.64 UR6, c[0x0][0x418] ;  /* 0x0001060000067ab9 */ /* 0x000fe40000000a00 */
[----:B------:R-:W-:-:S04]  /*5680*/  IADD3 R6, P0, R0, UR6, RZ ;  /* 0x0000000600067c10 */ /* 0x000fc8000ff1e0ff */
[----:B------:R-:W-:Y:S01]  /*5690*/  IADD3.X R7, RZ, UR7, RZ, P0, !PT ;  /* 0x00000007ff077c10 */ /* 0x000fe200087fe4ff */
[----:B------:R-:W-:-:S04]  /*56a0*/  ULDC.64 UR6, c[0x0][0x410] ;  /* 0x0001040000067ab9 */ /* 0x000fc80000000a00 */
[----:B------:R-:W2:Y:S01]  /*56b0*/  LDG.E.U16 R0, desc[UR4][R6.64] ;  /* 0x0000000406007981 */ /* 0x000ea2000c1e1500 */
[----:B------:R-:W-:Y:S01]  /*56c0*/  BSSY B0, `(.L_x_594) ;  /* 0x000002a000007945 */ /* 0x000fe20003800000 */
[----:B--2---:R-:W-:-:S04]  /*56d0*/  SHF.L.U32 R0, R0, 0x10, RZ ;  /* 0x0000001000007819 */ /* 0x004fc800000006ff */
[C---:B------:R-:W-:Y:S01]  /*56e0*/  FSETP.GT.FTZ.AND P0, PT, |R0|.reuse, 8.50705917302346158658e+37, PT ;  /* 0x7e8000000000780b */ /* 0x040fe20003f14200 */
[----:B------:R-:W-:-:S04]  /*56f0*/  FADD.FTZ R2, |R0|, -RZ ;  /* 0x800000ff00027221 */ /* 0x000fc80000010200 */
[----:B------:R-:W-:-:S06]  /*5700*/  FADD.FTZ R3, -R2, 1 ;  /* 0x3f80000002037421 */ /* 0x000fcc0000010100 */
[----:B------:R-:W0:Y:S02]  /*5710*/  MUFU.RCP R3, R3 ;  /* 0x0000000300037308 */ /* 0x000e240000001000 */
[----:B0-----:R-:W-:-:S04]  /*5720*/  FADD.FTZ R9, R3, R3 ;  /* 0x0000000303097221 */ /* 0x001fc80000010000 */
[----:B------:R-:W-:Y:S01]  /*5730*/  FMUL.FTZ R2, |R0|, R9 ;  /* 0x0000000900027220 */ /* 0x000fe20000410200 */
[----:B------:R-:W-:-:S04]  /*5740*/  MOV R9, 0x3e800000 ;  /* 0x3e80000000097802 */ /* 0x000fc80000000f00 */
        /* <DEDUP_REMOVED lines=8> */
[----:B------:R-:W-:Y:S01]  /*57d0*/  FFMA.FTZ R3, R6, R9, -1 ;  /* 0xbf80000006037423 */ /* 0x000fe20000010009 */
[----:B------:R-:W-:-:S03]  /*57e0*/  MOV R6, 0x3d39bf78 ;  /* 0x3d39bf7800067802 */ /* 0x000fc60000000f00 */
        /* <DEDUP_REMOVED lines=12> */
[----:B------:R-:W-:Y:S02]  /*58b0*/  IADD3 R4, P1, R5, UR6, RZ ;  /* 0x0000000605047c10 */ /* 0x000fe4000ff3e0ff */
[----:B------:R-:W-:Y:S01]  /*58c0*/  MOV R3, 0x3f000000 ;  /* 0x3f00000000037802 */ /* 0x000fe20000000f00 */
[----:B------:R-:W-:Y:S01]  /*58d0*/  FFMA.FTZ R6, R7, 0.69314718246459960938, R6 ;  /* 0x3f31721807067823 */ /* 0x000fe20000010006 */
[----:B------:R-:W-:Y:S02]  /*58e0*/  IADD3.X R5, RZ, UR7, RZ, P1, !PT ;  /* 0x00000007ff057c10 */ /* 0x000fe40008ffe4ff */
[----:B------:R-:W-:Y:S01]  /*58f0*/  LOP3.LUT R3, R3, 0x80000000, R0, 0xb8, !PT ;  /* 0x8000000003037812 */ /* 0x000fe200078eb800 */
[----:B------:R-:W-:Y:S06]  /*5900*/  @!P0 BRA `(.L_x_595) ;  /* 0x0000000000148947 */ /* 0x000fec0003800000 */
[C---:B------:R-:W-:Y:S02]  /*5910*/  ISETP.GE.AND P0, PT, R2.reuse, -0x407fffff, PT ;  /* 0xbf8000010200780c */ /* 0x040fe40003f06270 */
[----:B------:R-:W-:-:S11]  /*5920*/  FSETP.NEU.FTZ.AND P1, PT, R2, RZ, PT ;  /* 0x000000ff0200720b */ /* 0x000fd60003f3d000 */
[----:B------:R-:W-:-:S05]  /*5930*/  @P0 MOV R7, 0x7f800000 ;  /* 0x7f80000000070802 */ /* 0x000fca0000000f00 */
[----:B------:R-:W-:-:S05]  /*5940*/  @P0 FFMA.FTZ R6, R2, R7, +INF ;  /* 0x7f80000002060423 */ /* 0x000fca0000010007 */
[----:B------:R-:W-:-:S07]  /*5950*/  FSEL R6, R6, -RZ, P1 ;  /* 0x800000ff06067208 */ /* 0x000fce0000800000 */
.L_x_595:
[----:B------:R-:W-:Y:S05]  /*5960*/  BSYNC B0 ;  /* 0x0000000000007941 */ /* 0x000fea0003800000 */
.L_x_594:
[----:B------:R-:W-:-:S05]  /*5970*/  FMUL.FTZ R3, R3, R6 ;  /* 0x0000000603037220 */ /* 0x000fca0000410000 */
[----:B------:R-:W-:-:S05]  /*5980*/  F2FP.BF16.F32.PACK_AB R3, RZ, R3 ;  /* 0x00000003ff03723e */ /* 0x000fca00000010ff */
[----:B------:R-:W-:Y:S01]  /*5990*/  STG.E.U16 desc[UR4][R4.64], R3 ;  /* 0x0000000304007986 */ /* 0x000fe2000c101504 */
[----:B------:R-:W-:Y:S05]  /*59a0*/  EXIT ;  /* 0x000000000000794d */ /* 0x000fea0003800000 */
.L_x_596:
        /* <DEDUP_REMOVED lines=13> */
.L_x_3462:


//--------------------- .text._ZN2at6native27unrolled_elementwise_kernelIZZZNS0_17atanh_kernel_cudaERNS_18TensorIteratorBaseEENKUlvE0_clEvENKUlvE2_clEvEUlN3c108BFloat16EE_St5arrayIPcLm2EELi4E23TrivialOffsetCalculatorILi1EjESD_NS0_6memory15LoadWithoutCastENSE_16StoreWithoutCastEEEviT_T0_T2_T3_T4_T5_ --------------------------
	.section	.text._ZN2at6native27unrolled_elementwise_kernelIZZZNS0_17atanh_kernel_cudaERNS_18TensorIteratorBaseEENKUlvE0_clEvENKUlvE2_clEvEUlN3c108BFloat16EE_St5arrayIPcLm2EELi4E23TrivialOffsetCalculatorILi1EjESD_NS0_6memory15LoadWithoutCastENSE_16StoreWithoutCastEEEviT_T0_T2_T3_T4_T5_,"ax",@progbits
	.align	128
        .global         _ZN2at6native27unrolled_elementwise_kernelIZZZNS0_17atanh_kernel_cudaERNS_18TensorIteratorBaseEENKUlvE0_clEvENKUlvE2_clEvEUlN3c108BFloat16EE_St5arrayIPcLm2EELi4E23TrivialOffsetCalculatorILi1EjESD_NS0_6memory15LoadWithoutCastENSE_16StoreWithoutCastEEEviT_T0_T2_T3_T4_T5_
        .type           _ZN2at6native27unrolled_elementwise_kernelIZZZNS0_17atanh_kernel_cudaERNS_18TensorIteratorBaseEENKUlvE0_clEvENKUlvE2_clEvEUlN3c108BFloat16EE_St5arrayIPcLm2EELi4E23TrivialOffsetCalculatorILi1EjESD_NS0_6memory15LoadWithoutCastENSE_16StoreWithoutCastEEEviT_T0_T2_T3_T4_T5_,@function
        .size           _ZN2at6native27unrolled_elementwise_kernelIZZZNS0_17atanh_kernel_cudaERNS_18TensorIteratorBaseEENKUlvE0_clEvENKUlvE2_clEvEUlN3c108BFloat16EE_St5arrayIPcLm2EELi4E23TrivialOffsetCalculatorILi1EjESD_NS0_6memory15LoadWithoutCastENSE_16StoreWithoutCastEEEviT_T0_T2_T3_T4_T5_,(.L_x_3463 - _ZN2at6native27unrolled_elementwise_kernelIZZZNS0_17atanh_kernel_cudaERNS_18TensorIteratorBaseEENKUlvE0_clEvENKUlvE2_clEvEUlN3c108BFloat16EE_St5arrayIPcLm2EELi4E23TrivialOffsetCalculatorILi1EjESD_NS0_6memory15LoadWithoutCastENSE_16StoreWithoutCastEEEviT_T0_T2_T3_T4_T5_)
        .other          _ZN2at6native27unrolled_elementwise_kernelIZZZNS0_17atanh_kernel_cudaERNS_18TensorIteratorBaseEENKUlvE0_clEvENKUlvE2_clEvEUlN3c108BFloat16EE_St5arrayIPcLm2EELi4E23TrivialOffsetCalculatorILi1EjESD_NS0_6memory15LoadWithoutCastENSE_16StoreWithoutCastEEEviT_T0_T2_T3_T4_T5_,@"STO_CUDA_ENTRY STV_DEFAULT"
_ZN2at6native27unrolled_elementwise_kernelIZZZNS0_17atanh_kernel_cudaERNS_18TensorIteratorBaseEENKUlvE0_clEvENKUlvE2_clEvEUlN3c108BFloat16EE_St5arrayIPcLm2EELi4E23TrivialOffsetCalculatorILi1EjESD_NS0_6memory15LoadWithoutCastENSE_16StoreWithoutCastEEEviT_T0_T2_T3_T4_T5_:
.text._ZN2at6native27unrolled_elementwise_kernelIZZZNS0_17atanh_kernel_cudaERNS_18TensorIteratorBaseEENKUlvE0_clEvENKUlvE2_clEvEUlN3c108BFloat16EE_St5arrayIPcLm2EELi4E23TrivialOffsetCalculatorILi1EjESD_NS0_6memory15LoadWithoutCastENSE_16StoreWithoutCastEEEviT_T0_T2_T3_T4_T5_:
[----:B------:R-:W-:Y:S01]  /*0000*/  LDC R1, c[0x0][0x28] ;  /* 0x00000a00ff017b82 */ /* 0x000fe20000000800 */
[----:B------:R-:W0:Y:S07]  /*0010*/  S2R R0, SR_CTAID.X ;  /* 0x0000000000007919 */ /* 0x000e2e0000002500 */
[----:B------:R-:W0:Y:S01]  /*0020*/  LDC R5, c[0x0][0x210] ;  /* 0x00008400ff057b82 */ /* 0x000e220000000800 */
[----:B------:R-:W-:Y:S01]  /*0030*/  ULDC.64 UR4, c[0x0][0x208] ;  /* 0x0000820000047ab9 */ /* 0x000fe20000000a00 */
[----:B------:R-:W1:Y:S01]  /*0040*/  S2R R3, SR_TID.X ;  /* 0x0000000000037919 */ /* 0x000e620000002100 */
[----:B0-----:R-:W-:Y:S01]  /*0050*/  IMAD R2, R0, -0x200, R5 ;  /* 0xfffffe0000027824 */ /* 0x001fe200078e0205 */
[----:B-1----:R-:W-:-:S04]  /*0060*/  MOV R13, R3 ;  /* 0x00000003000d7202 */ /* 0x002fc80000000f00 */
[----:B------:R-:W-:-:S13]  /*0070*/  ISETP.GE.AND P2, PT, R3, R2, PT ;  /* 0x000000020300720c */ /* 0x000fda0003f46270 */
[----:B------:R-:W-:Y:S01]  /*0080*/  @!P2 LEA R15, R0, R13, 0x9 ;  /* 0x0000000d000fa211 */ /* 0x000fe200078e48ff */
[----:B------:R-:W0:Y:S01]  /*0090*/  @!P2 LDC.64 R4, c[0x0][0x220] ;  /* 0x00008800ff04ab82 */ /* 0x000e220000000a00 */
[----:B------:R-:W-:-:S04]  /*00a0*/  @!P2 IADD3 R13, R13, 0x80, RZ ;  /* 0x000000800d0da810 */ /* 0x000fc80007ffe0ff */
[----:B------:R-:W-:-:S13]  /*00b0*/  ISETP.GE.AND P0, PT, R13, R2, PT ;  /* 0x000000020d00720c */ /* 0x000fda0003f06270 */
[----:B------:R-:W-:Y:S01]  /*00c0*/  @!P0 LEA R17, R0, R13, 0x9 ;  /* 0x0000000d00118211 */ /* 0x000fe200078e48ff */
[----:B------:R-:W1:Y:S01]  /*00d0*/  @!P0 LDC.64 R10, c[0x0][0x220] ;  /* 0x00008800ff0a8b82 */ /* 0x000e620000000a00 */
[----:B------:R-:W-:-:S04]  /*00e0*/  @!P0 IADD3 R13, R13, 0x80, RZ ;  /* 0x000000800d0d8810 */ /* 0x000fc80007ffe0ff */
[----:B------:R-:W-:Y:S01]  /*00f0*/  ISETP.GE.AND P3, PT, R13, R2, PT ;  /* 0x000000020d00720c */ /* 0x000fe20003f66270 */
[----:B0-----:R-:W-:-:S12]  /*0100*/  @!P2 IMAD.WIDE.U32 R4, R15, 0x2, R4 ;  /* 0x000000020f04a825 */ /* 0x001fd800078e0004 */
[----:B------:R-:W-:Y:S01]  /*0110*/  @!P3 LEA R19, R0, R13, 0x9 ;  /* 0x0000000d0013b211 */ /* 0x000fe200078e48ff */
[----:B------:R-:W-:Y:S01]  /*0120*/  @!P3 VIADD R13, R13, 0x80 ;  /* 0x000000800d0db836 */ /* 0x000fe20000000000 */
[----:B------:R-:W0:Y:S04]  /*0130*/  @!P3 LDC.64 R8, c[0x0][0x220] ;  /* 0x00008800ff08bb82 */ /* 0x000e280000000a00 */
[----:B------:R-:W-:Y:S01]  /*0140*/  ISETP.GE.AND P1, PT, R13, R2, PT ;  /* 0x000000020d00720c */ /* 0x000fe20003f26270 */
[----:B-1----:R-:W-:-:S12]  /*0150*/  @!P0 IMAD.WIDE.U32 R10, R17, 0x2, R10 ;  /* 0x00000002110a8825 */ /* 0x002fd800078e000a */
[----:B------:R-:W1:Y:S01]  /*0160*/  @!P1 LDC.64 R6, c[0x0][0x220] ;  /* 0x00008800ff069b82 */ /* 0x000e620000000a00 */
[----:B------:R-:W-:Y:S01]  /*0170*/  @!P1 LEA R13, R0, R13, 0x9 ;  /* 0x0000000d000d9211 */ /* 0x000fe200078e48ff */
[--C-:B0-----:R-:W-:Y:S01]  /*0180*/  @!P3 IMAD.WIDE.U32 R14, R19, 0x2, R8.reuse ;  /* 0x00000002130eb825 */ /* 0x101fe200078e0008 */
[----:B------:R-:W-:Y:S02]  /*0190*/  PRMT R9, RZ, 0x7610, R9 ;  /* 0x00007610ff097816 */ /* 0x000fe40000000009 */
[----:B------:R-:W-:-:S04]  /*01a0*/  PRMT R8, RZ, 0x7610, R8 ;  /* 0x00007610ff087816 */ /* 0x000fc80000000008 */
[----:B------:R0:W5:Y:S04]  /*01b0*/  @!P2 LDG.E.U16 R9, desc[UR4][R4.64] ;  /* 0x000000040409a981 */ /* 0x000168000c1e1500 */
[----:B------:R0:W5:Y:S01]  /*01c0*/  @!P0 LDG.E.U16 R8, desc[UR4][R10.64] ;  /* 0x000000040a088981 */ /* 0x000162000c1e1500 */
[--C-:B-1----:R-:W-:Y:S01]  /*01d0*/  @!P1 IMAD.WIDE.U32 R12, R13, 0x2, R6.reuse ;  /* 0x000000020d0c9825 */ /* 0x102fe200078e0006 */
[----:B------:R-:W-:Y:S02]  /*01e0*/  PRMT R7, RZ, 0x7610, R7 ;  /* 0x00007610ff077816 */ /* 0x000fe40000000007 */
[----:B------:R-:W-:-:S04]  /*01f0*/  PRMT R6, RZ, 0x7610, R6 ;  /* 0x00007610ff067816 */ /* 0x000fc80000000006 */
[----:B------:R0:W5:Y:S04]  /*0200*/  @!P3 LDG.E.U16 R7, desc[UR4][R14.64] ;  /* 0x000000040e07b981 */ /* 0x000168000c1e1500 */
[----:B------:R0:W5:Y:S01]  /*0210*/  @!P1 LDG.E.U16 R6, desc[UR4][R12.64] ;  /* 0x000000040c069981 */ /* 0x000162000c1e1500 */
[----:B------:R-:W-:Y:S04]  /*0220*/  BSSY B0, `(.L_x_597) ;  /* 0x000002d000007945 */ /* 0x000fe80003800000 */
[----:B------:R-:W-:Y:S05]  /*0230*/  @P2 BRA `(.L_x_598) ;  /* 0x0000000000ac2947 */ /* 0x000fea0003800000 */
[----:B0----5:R-:W-:Y:S01]  /*0240*/  SHF.L.U32 R4, R9, 0x10, RZ ;  /* 0x0000001009047819 */ /* 0x021fe200000006ff */
[----:B------:R-:W-:Y:S01]  /*0250*/  HFMA2.MMA R13, -RZ, RZ, 1.625, 0 ;  /* 0x3e800000ff0d7435 */ /* 0x000fe200000001ff */
[----:B------:R-:W-:Y:S01]  /*0260*/  IMAD.MOV.U32 R14, RZ, RZ, 0x3d39bf78 ;  /* 0x3d39bf78ff0e7424 */ /* 0x000fe200078e00ff */
[----:B------:R-:W-:Y:S01]  /*0270*/  BSSY B1, `(.L_x_599) ;  /* 0x0000025000017945 */ /* 0x000fe20003800000 */
[C---:B------:R-:W-:Y:S01]  /*0280*/  FSETP.GT.FTZ.AND P0, PT, |R4|.reuse, 8.50705917302346158658e+37, PT ;  /* 0x7e8000000400780b */ /* 0x040fe20003f14200 */
[----:B------:R-:W-:-:S04]  /*0290*/  FADD.FTZ R5, |R4|, -RZ ;  /* 0x800000ff04057221 */ /* 0x000fc80000010200 */
[----:B------:R-:W-:-:S06]  /*02a0*/  FADD.FTZ R9, -R5, 1 ;  /* 0x3f80000005097421 */ /* 0x000fcc0000010100 */
[----:B------:R-:W0:Y:S02]  /*02b0*/  MUFU.RCP R9, R9 ;  /* 0x0000000900097308 */ /* 0x000e240000001000 */
[----:B0-----:R-:W-:Y:S01]  /*02c0*/  FADD.FTZ R5, R9, R9 ;  /* 0x0000000909057221 */ /* 0x001fe20000010000 */
[----:B------:R-:W-:-:S03]  /*02d0*/  MOV R9, 0x3f000000 ;  /* 0x3f00000000097802 */ /* 0x000fc60000000f00 */
[----:B------:R-:W-:Y:S01]  /*02e0*/  FMUL.FTZ R5, |R4|, R5 ;  /* 0x0000000504057220 */ /* 0x000fe20000410200 */
[----:B------:R-:W-:-:S04]  /*02f0*/  LOP3.LUT R9, R9, 0x80000000, R4, 0xb8, !PT ;  /* 0x8000000009097812 */ /* 0x000fc800078eb804 */
        /* <DEDUP_REMOVED lines=25> */
[----:B------:R-:W-:-:S05]  /*0490*/  @P0 MOV R4, 0x7f800000 ;  /* 0x7f80000000040802 */ /* 0x000fca0000000f00 */
[----:B------:R-:W-:-:S05]  /*04a0*/  @P0 FFMA.FTZ R10, R5, R4, +INF ;  /* 0x7f800000050a0423 */ /* 0x000fca0000010004 */
[----:B------:R-:W-:-:S07]  /*04b0*/  FSEL R10, R10, -RZ, P1 ;  /* 0x800000ff0a0a7208 */ /* 0x000fce0000800000 */
.L_x_600:
[----:B------:R-:W-:Y:S05]  /*04c0*/  BSYNC B1 ;  /* 0x0000000000017941 */ /* 0x000fea0003800000 */
.L_x_599:
[----:B------:R-:W-:-:S05]  /*04d0*/  FMUL.FTZ R4, R9, R10 ;  /* 0x0000000a09047220 */ /* 0x000fca0000410000 */
[----:B------:R-:W-:-:S07]  /*04e0*/  F2FP.BF16.F32.PACK_AB R4, RZ, R4 ;  /* 0x00000004ff04723e */ /* 0x000fce00000010ff */
.L_x_598:
[----:B------:R-:W-:Y:S05]  /*04f0*/  BSYNC B0 ;  /* 0x0000000000007941 */ /* 0x000fea0003800000 */
.L_x_597:
[----:B0-----:R-:W-:Y:S01]  /*0500*/  IADD3 R5, R3, 0x80, RZ ;  /* 0x0000008003057810 */ /* 0x001fe20007ffe0ff */
[----:B------:R-:W-:Y:S03]  /*0510*/  BSSY B0, `(.L_x_601) ;  /* 0x000002e000007945 */ /* 0x000fe60003800000 */
[----:B------:R-:W-:-:S13]  /*0520*/  ISETP.GE.AND P0, PT, R5, R2, PT ;  /* 0x000000020500720c */ /* 0x000fda0003f06270 */
[----:B------:R-:W-:Y:S05]  /*0530*/  @P0 BRA `(.L_x_602) ;  /* 0x0000000000ac0947 */ /* 0x000fea0003800000 */
[----:B-----5:R-:W-:Y:S01]  /*0540*/  SHF.L.U32 R8, R8, 0x10, RZ ;  /* 0x0000001008087819 */ /* 0x020fe200000006ff */
[----:B------:R-:W-:Y:S01]  /*0550*/  IMAD.MOV.U32 R14, RZ, RZ, 0x3e800000 ;  /* 0x3e800000ff0e7424 */ /* 0x000fe200078e00ff */
[----:B------:R-:W-:Y:S02]  /*0560*/  BSSY B1, `(.L_x_603) ;  /* 0x0000026000017945 */ /* 0x000fe40003800000 */
[C---:B------:R-:W-:Y:S01]  /*0570*/  FSETP.GT.FTZ.AND P0, PT, |R8|.reuse, 8.50705917302346158658e+37, PT ;  /* 0x7e8000000800780b */ /* 0x040fe20003f14200 */
[----:B------:R-:W-:-:S04]  /*0580*/  FADD.FTZ R9, |R8|, -RZ ;  /* 0x800000ff08097221 */ /* 0x000fc80000010200 */
[----:B------:R-:W-:-:S06]  /*0590*/  FADD.FTZ R10, -R9, 1 ;  /* 0x3f800000090a7421 */ /* 0x000fcc0000010100 */
[----:B------:R-:W0:Y:S02]  /*05a0*/  MUFU.RCP R10, R10 ;  /* 0x0000000a000a7308 */ /* 0x000e240000001000 */
[----:B0-----:R-:W-:-:S04]  /*05b0*/  FADD.FTZ R9, R10, R10 ;  /* 0x0000000a0a097221 */ /* 0x001fc80000010000 */
[----:B------:R-:W-:-:S05]  /*05c0*/  FMUL.FTZ R9, |R8|, R9 ;  /* 0x0000000908097220 */ /* 0x000fca0000410200 */
        /* <DEDUP_REMOVED lines=9> */
[----:B------:R-:W-:-:S03]  /*0660*/  HFMA2.MMA R13, -RZ, RZ, 1.3056640625, -1.8671875 ;  /* 0x3d39bf78ff0d7435 */ /* 0x000fc600000001ff */
[----:B------:R-:W-:Y:S01]  /*0670*/  FADD.FTZ R10, R11, R10 ;  /* 0x0000000a0b0a7221 */ /* 0x000fe20000010000 */
[----:B------:R-:W-:-:S06]  /*0680*/  FMUL.FTZ R12, R12, 1.1920928955078125e-07 ;  /* 0x340000000c0c7820 */ /* 0x000fcc0000410000 */
[----:B------:R-:W-:Y:S01]  /*0690*/  FFMA.FTZ R11, R10, -R13, 0.10546888411045074463 ;  /* 0x3dd800120a0b7423 */ /* 0x000fe2000001080d */
[----:B------:R-:W-:-:S03]  /*06a0*/  MOV R13, 0x3f000000 ;  /* 0x3f000000000d7802 */ /* 0x000fc60000000f00 */
[----:B------:R-:W-:Y:S01]  /*06b0*/  FFMA.FTZ R11, R10, R11, -0.13229703903198242188 ;  /* 0xbe0778e00a0b7423 */ /* 0x000fe2000001000b */
[----:B------:R-:W-:-:S03]  /*06c0*/  LOP3.LUT R8, R13, 0x80000000, R8, 0xb8, !PT ;  /* 0x800000000d087812 */ /* 0x000fc600078eb808 */
        /* <DEDUP_REMOVED lines=15> */
.L_x_604:
[----:B------:R-:W-:Y:S05]  /*07c0*/  BSYNC B1 ;  /* 0x0000000000017941 */ /* 0x000fea0003800000 */
.L_x_603:
[----:B------:R-:W-:-:S05]  /*07d0*/  FMUL.FTZ R8, R8, R11 ;  /* 0x0000000b08087220 */ /* 0x000fca0000410000 */
[----:B------:R-:W-:-:S07]  /*07e0*/  F2FP.BF16.F32.PACK_AB R8, RZ, R8 ;  /* 0x00000008ff08723e */ /* 0x000fce00000010ff */
.L_x_602:
[----:B------:R-:W-:Y:S05]  /*07f0*/  BSYNC B0 ;  /* 0x0000000000007941 */ /* 0x000fea0003800000 */
.L_x_601:
[----:B-----5:R-:W-:Y:S01]  /*0800*/  IADD3 R9, R3, 0x100, RZ ;  /* 0x0000010003097810 */ /* 0x020fe20007ffe0ff */
[----:B------:R-:W-:Y:S03]  /*0810*/  BSSY B0, `(.L_x_605) ;  /* 0x000002e000007945 */ /* 0x000fe60003800000 */
[----:B------:R-:W-:-:S13]  /*0820*/  ISETP.GE.AND P0, PT, R9, R2, PT ;  /* 0x000000020900720c */ /* 0x000fda0003f06270 */
[----:B------:R-:W-:Y:S05]  /*0830*/  @P0 BRA `(.L_x_606) ;  /* 0x0000000000ac0947 */ /* 0x000fea0003800000 */
[----:B------:R-:W-:Y:S01]  /*0840*/  SHF.L.U32 R7, R7, 0x10, RZ ;  /* 0x0000001007077819 */ /* 0x000fe200000006ff */
[----:B------:R-:W-:Y:S01]  /*0850*/  HFMA2.MMA R14, -RZ, RZ, 1.625, 0 ;  /* 0x3e800000ff0e7435 */ /* 0x000fe200000001ff */
        /* <DEDUP_REMOVED lines=29> */
[----:B------:R-:W-:-:S03]  /*0a30*/  HFMA2.MMA R10, -RZ, RZ, 1.75, 0 ;  /* 0x3f000000ff0a7435 */ /* 0x000fc600000001ff */
[----:B------:R-:W-:-:S07]  /*0a40*/  FFMA.FTZ R11, R12, 0.69314718246459960938, R11 ;  /* 0x3f3172180c0b7823 */ /* 0x000fce000001000b */
[----:B------:R-:W-:Y:S01]  /*0a50*/  LOP3.LUT R10, R10, 0x80000000, R7, 0xb8, !PT ;  /* 0x800000000a0a7812 */ /* 0x000fe200078eb807 */
[----:B------:R-:W-:Y:S06]  /*0a60*/  @!P0 BRA `(.L_x_608) ;  /* 0x0000000000148947 */ /* 0x000fec0003800000 */
[C---:B------:R-:W-:Y:S02]  /*0a70*/  ISETP.GE.AND P0, PT, R9.reuse, -0x407fffff, PT ;  /* 0xbf8000010900780c */ /* 0x040fe40003f06270 */
[----:B------:R-:W-:-:S11]  /*0a80*/  FSETP.NEU.FTZ.AND P1, PT, R9, RZ, PT ;  /* 0x000000ff0900720b */ /* 0x000fd60003f3d000 */
[----:B------:R-:W-:-:S05]  /*0a90*/  @P0 MOV R12, 0x7f800000 ;  /* 0x7f800000000c0802 */ /* 0x000fca0000000f00 */
[----:B------:R-:W-:-:S05]  /*0aa0*/  @P0 FFMA.FTZ R11, R9, R12, +INF ;  /* 0x7f800000090b0423 */ /* 0x000fca000001000c */
[----:B------:R-:W-:-:S07]  /*0ab0*/  FSEL R11, R11, -RZ, P1 ;  /* 0x800000ff0b0b7208 */ /* 0x000fce0000800000 */
.L_x_608:
[----:B------:R-:W-:Y:S05]  /*0ac0*/  BSYNC B1 ;  /* 0x0000000000017941 */ /* 0x000fea0003800000 */
.L_x_607:
[----:B------:R-:W-:-:S05]  /*0ad0*/  FMUL.FTZ R7, R10, R11 ;  /* 0x0000000b0a077220 */ /* 0x000fca0000410000 */
[----:B------:R-:W-:-:S07]  /*0ae0*/  F2FP.BF16.F32.PACK_AB R7, RZ, R7 ;  /* 0x00000007ff07723e */ /* 0x000fce00000010ff */
.L_x_606:
[----:B------:R-:W-:Y:S05]  /*0af0*/  BSYNC B0 ;  /* 0x0000000000007941 */ /* 0x000fea0003800000 */
.L_x_605:
[----:B------:R-:W-:Y:S01]  /*0b00*/  IADD3 R9, R3, 0x180, RZ ;  /* 0x0000018003097810 */ /* 0x000fe20007ffe0ff */
[----:B------:R-:W-:Y:S03]  /*0b10*/  BSSY B0, `(.L_x_609) ;  /* 0x000002e000007945 */ /* 0x000fe60003800000 */
[----:B------:R-:W-:-:S13]  /*0b20*/  ISETP.GE.AND P0, PT, R9, R2, PT ;  /* 0x000000020900720c */ /* 0x000fda0003f06270 */
[----:B------:R-:W-:Y:S05]  /*0b30*/  @P0 BRA `(.L_x_610) ;  /* 0x0000000000ac0947 */ /* 0x000fea0003800000 */
[----:B------:R-:W-:Y:S01]  /*0b40*/  IMAD.U32 R6, R6, 0x10000, RZ ;  /* 0x0001000006067824 */ /* 0x000fe200078e00ff */
[----:B------:R-:W-:Y:S01]  /*0b50*/  MOV R14, 0x3e800000 ;  /* 0x3e800000000e7802 */ /* 0x000fe20000000f00 */
[----:B------:R-:W-:Y:S02]  /*0b60*/  BSSY B1, `(.L_x_611) ;  /* 0x0000026000017945 */ /* 0x000fe40003800000 */
[C---:B------:R-:W-:Y:S01]  /*0b70*/  FADD.FTZ R9, |R6|.reuse, -RZ ;  /* 0x800000ff06097221 */ /* 0x040fe20000010200 */
[----:B------:R-:W-:-:S03]  /*0b80*/  FSETP.GT.FTZ.AND P0, PT, |R6|, 8.50705917302346158658e+37, PT ;  /* 0x7e8000000600780b */ /* 0x000fc60003f14200 */
        /* <DEDUP_REMOVED lines=35> */
.L_x_612:
[----:B------:R-:W-:Y:S05]  /*0dc0*/  BSYNC B1 ;  /* 0x0000000000017941 */ /* 0x000fea0003800000 */
.L_x_611:
[----:B------:R-:W-:-:S05]  /*0dd0*/  FMUL.FTZ R6, R6, R11 ;  /* 0x0000000b06067220 */ /* 0x000fca0000410000 */
[----:B------:R-:W-:-:S07]  /*0de0*/  F2FP.BF16.F32.PACK_AB R6, RZ, R6 ;  /* 0x00000006ff06723e */ /* 0x000fce00000010ff */
.L_x_610:
[----:B------:R-:W-:Y:S05]  /*0df0*/  BSYNC B0 ;  /* 0x0000000000007941 */ /* 0x000fea0003800000 */
.L_x_609:
[----:B------:R-:W-:Y:S01]  /*0e00*/  ISETP.GE.AND P0, PT, R3, R2, PT ;  /* 0x000000020300720c */ /* 0x000fe20003f06270 */
[----:B------:R-:W-:Y:S04]  /*0e10*/  BSSY B0, `(.L_x_613) ;  /* 0x0000017000007945 */ /* 0x000fe80003800000 */
[----:B------:R-:W-:Y:S08]  /*0e20*/  BSSY B1, `(.L_x_614) ;  /* 0x000000f000017945 */ /* 0x000ff00003800000 */
[----:B------:R-:W-:Y:S05]  /*0e30*/  @P0 BRA `(.L_x_615) ;  /* 0x0000000000340947 */ /* 0x000fea0003800000 */
[----:B------:R-:W0:Y:S01]  /*0e40*/  LDC.64 R10, c[0x0][0x218] ;  /* 0x00008600ff0a7b82 */ /* 0x000e220000000a00 */
[----:B------:R-:W-:-:S04]  /*0e50*/  IMAD R3, R0, 0x200, R3 ;  /* 0x0000020000037824 */ /* 0x000fc800078e0203 */
[----:B0-----:R-:W-:Y:S01]  /*0e60*/  IMAD.WIDE.U32 R10, R3, 0x2, R10 ;  /* 0x00000002030a7825 */ /* 0x001fe200078e000a */
[----:B------:R-:W-:-:S04]  /*0e70*/  MOV R3, R5 ;  /* 0x0000000500037202 */ /* 0x000fc80000000f00 */
[----:B------:R0:W-:Y:S01]  /*0e80*/  STG.E.U16 desc[UR4][R10.64], R4 ;  /* 0x000000040a007986 */ /* 0x0001e2000c101504 */
[----:B------:R-:W-:-:S13]  /*0e90*/  ISETP.GE.AND P0, PT, R3, R2, PT ;  /* 0x000000020300720c */ /* 0x000fda0003f06270 */
[----:B------:R-:W-:Y:S05]  /*0ea0*/  @P0 BREAK B1 ;  /* 0x0000000000010942 */ /* 0x000fea0003800000 */
[----:B0-----:R-:W-:Y:S05]  /*0eb0*/  @P0 BRA `(.L_x_616) ;  /* 0x0000000000300947 */ /* 0x001fea0003800000 */
[----:B------:R-:W0:Y:S01]  /*0ec0*/  LDC.64 R4, c[0x0][0x218] ;  /* 0x00008600ff047b82 */ /* 0x000e220000000a00 */
[----:B------:R-:W-:Y:S02]  /*0ed0*/  LEA R9, R0, R3, 0x9 ;  /* 0x0000000300097211 */ /* 0x000fe400078e48ff */
[----:B------:R-:W-:-:S03]  /*0ee0*/  IADD3 R3, R3, 0x80, RZ ;  /* 0x0000008003037810 */ /* 0x000fc60007ffe0ff */
[----:B0-----:R-:W-:-:S05]  /*0ef0*/  IMAD.WIDE.U32 R4, R9, 0x2, R4 ;  /* 0x0000000209047825 */ /* 0x001fca00078e0004 */
[----:B------:R0:W-:Y:S02]  /*0f00*/  STG.E.U16 desc[UR4][R4.64], R8 ;  /* 0x0000000804007986 */ /* 0x0001e4000c101504 */
.L_x_615:
[----:B------:R-:W-:Y:S05]  /*0f10*/  BSYNC B1 ;  /* 0x0000000000017941 */ /* 0x000fea0003800000 */
.L_x_614:
[----:B------:R-:W-:-:S13]  /*0f20*/  ISETP.GE.AND P0, PT, R3, R2, PT ;  /* 0x000000020300720c */ /* 0x000fda0003f06270 */
[----:B0-----:R-:W0:Y:S01]  /*0f30*/  @!P0 LDC.64 R4, c[0x0][0x218] ;  /* 0x00008600ff048b82 */ /* 0x001e220000000a00 */
[----:B------:R-:W-:Y:S02]  /*0f40*/  @!P0 LEA R9, R0, R3, 0x9 ;  /* 0x0000000300098211 */ /* 0x000fe400078e48ff */
[----:B------:R-:W-:-:S03]  /*0f50*/  @!P0 IADD3 R3, R3, 0x80, RZ ;  /* 0x0000008003038810 */ /* 0x000fc60007ffe0ff */
[----:B0-----:R-:W-:-:S05]  /*0f60*/  @!P0 IMAD.WIDE.U32 R4, R9, 0x2, R4 ;  /* 0x0000000209048825 */ /* 0x001fca00078e0004 */
[----:B------:R0:W-:Y:S02]  /*0f70*/  @!P0 STG.E.U16 desc[UR4][R4.64], R7 ;  /* 0x0000000704008986 */ /* 0x0001e4000c101504 */
.L_x_616:
[----:B------:R-:W-:Y:S05]  /*0f80*/  BSYNC B0 ;  /* 0x0000000000007941 */ /* 0x000fea0003800000 */
.L_x_613:
[----:B------:R-:W-:Y:S05]  /*0f90*/  WARPSYNC.ALL ;  /* 0x0000000000007948 */ /* 0x000fea0003800000 */
[----:B------:R-:W-:-:S13]  /*0fa0*/  ISETP.GE.AND P0, PT, R3, R2, PT ;  /* 0x000000020300720c */ /* 0x000fda0003f06270 */
[----:B------:R-:W-:Y:S05]  /*0fb0*/  @P0 EXIT ;  /* 0x000000000000094d */ /* 0x000fea0003800000 */
[----:B0-----:R-:W0:Y:S01]  /*0fc0*/  LDC.64 R4, c[0x0][0x218] ;  /* 0x00008600ff047b82 */ /* 0x001e220000000a00 */
[----:B------:R-:W-:-:S05]  /*0fd0*/  LEA R3, R0, R3, 0x9 ;  /* 0x0000000300037211 */ /* 0x000fca00078e48ff */
[----:B0-----:R-:W-:-:S05]  /*0fe0*/  IMAD.WIDE.U32 R2, R3, 0x2, R4 ;  /* 0x0000000203027825 */ /* 0x001fca00078e0004 */
[----:B------:R-:W-:Y:S01]  /*0ff0*/  STG.E.U16 desc[UR4][R2.64], R6 ;  /* 0x0000000602007986 */ /* 0x000fe2000c101504 */
[----:B------:R-:W-:Y:S05]  /*1000*/  EXIT ;  /* 0x000000000000794d */ /* 0x000fea0003800000 */
.L_x_617:
        /* <DEDUP_REMOVED lines=15> */
.L_x_3463:


//--------------------- .text._ZN2at6native29vectorized_elementwise_kernelILi2EZZZNS0_17atanh_kernel_cudaERNS_18TensorIteratorBaseEENKUlvE0_clEvENKUlvE2_clEvEUlN3c108BFloat16EE_St5arrayIPcLm2EEEEviT0_T1_ --------------------------
	.section	.text._ZN2at6native29vectorized_elementwise_kernelILi2EZZZNS0_17atanh_kernel_cudaERNS_18TensorIteratorBaseEENKUlvE0_clEvENKUlvE2_clEvEUlN3c108BFloat16EE_St5arrayIPcLm2EEEEviT0_T1_,"ax",@progbits
	.align	128
        .global         _ZN2at6native29vectorized_elementwise_kernelILi2EZZZNS0_17atanh_kernel_cudaERNS_18TensorIteratorBaseEENKUlvE0_clEvENKUlvE2_clEvEUlN3c108BFloat16EE_St5arrayIPcLm2EEEEviT0_T1_
        .type           _ZN2at6native29vectorized_elementwise_kernelILi2EZZZNS0_17atanh_kernel_cudaERNS_18TensorIteratorBaseEENKUlvE0_clEvENKUlvE2_clEvEUlN3c108BFloat16EE_St5arrayIPcLm2EEEEviT0_T1_,@function
        .size           _ZN2at6native29vectorized_elementwise_kernelILi2EZZZNS0_17atanh_kernel_cudaERNS_18TensorIteratorBaseEENKUlvE0_clEvENKUlvE2_clEvEUlN3c108BFloat16EE_St5arrayIPcLm2EEEEviT0_T1_,(.L_x_3464 - _ZN2at6native29vectorized_elementwise_kernelILi2EZZZNS0_17atanh_kernel_cudaERNS_18TensorIteratorBaseEENKUlvE0_clEvENKUlvE2_clEvEUlN3c108BFloat16EE_St5arrayIPcLm2EEEEviT0_T1_)
        .other          _ZN2at6native29vectorized_elementwise_kernelILi2EZZZNS0_17atanh_kernel_cudaERNS_18TensorIteratorBaseEENKUlvE0_clEvENKUlvE2_clEvEUlN3c108BFloat16EE_St5arrayIPcLm2EEEEviT0_T1_,@"STO_CUDA_ENTRY STV_DEFAULT"
_ZN2at6native29vectorized_elementwise_kernelILi2EZZZNS0_17atanh_kernel_cudaERNS_18TensorIteratorBaseEENKUlvE0_clEvENKUlvE2_clEvEUlN3c108BFloat16EE_St5arrayIPcLm2EEEEviT0_T1_:
.text._ZN2at6native29vectorized_elementwise_kernelILi2EZZZNS0_17atanh_kernel_cudaERNS_18TensorIteratorBaseEENKUlvE0_clEvENKUlvE2_clEvEUlN3c108BFloat16EE_St5arrayIPcLm2EEEEviT0_T1_:
[----:B------:R-:W-:Y:S01]  /*0000*/  LDC R1, c[0x0][0x28] ;  /* 0x00000a00ff017b82 */ /* 0x000fe20000000800 */
[----:B------:R-:W0:Y:S01]  /*0010*/  S2R R16, SR_CTAID.X ;  /* 0x0000000000107919 */ /* 0x000e220000002500 */
[----:B------:R-:W-:Y:S01]  /*0020*/  ULDC UR4, c[0x0][0x210] ;  /* 0x0000840000047ab9 */ /* 0x000fe20000000800 */
[----:B0-----:R-:W-:-:S04]  /*0030*/  SHF.L.U32 R16, R16, 0xa, RZ ;  /* 0x0000000a10107819 */ /* 0x001fc800000006ff */
[----:B------:R-:W-:Y:S01]  /*0040*/  IADD3 R17, -R16, UR4, RZ ;  /* 0x0000000410117c10 */ /* 0x000fe2000fffe1ff */
[----:B------:R-:W-:-:S03]  /*0050*/  ULDC.64 UR4, c[0x0][0x208] ;  /* 0x0000820000047ab9 */ /* 0x000fc60000000a00 */
[----:B------:R-:W-:-:S13]  /*0060*/  ISETP.GE.U32.AND P0, PT, R17, 0x400, PT ;  /* 0x000004001100780c */ /* 0x000fda0003f06070 */
[----:B------:R-:W-:Y:S05]  /*0070*/  @!P0 BRA `(.L_x_618) ;  /* 0x00000014004c8947 */ /* 0x000fea0003800000 */
[----:B------:R-:W0:Y:S01]  /*0080*/  S2R R3, SR_TID.X ;  /* 0x0000000000037919 */ /* 0x000e220000002100 */
[----:B------:R-:W1:Y:S02]  /*0090*/  LDC.64 R4, c[0x0][0x220] ;  /* 0x00008800ff047b82 */ /* 0x000e640000000a00 */
[----:B-1----:R-:W-:-:S04]  /*00a0*/  IMAD.WIDE R4, R16, 0x2, R4 ;  /* 0x0000000210047825 */ /* 0x002fc800078e0204 */
[----:B0-----:R-:W-:-:S05]  /*00b0*/  IMAD.WIDE.U32 R4, R3, 0x4, R4 ;  /* 0x0000000403047825 */ /* 0x001fca00078e0004 */
[----:B------:R-:W2:Y:S04]  /*00c0*/  LDG.E R15, desc[UR4][R4.64] ;  /* 0x00000004040f7981 */ /* 0x000ea8000c1e1900 */
[----:B------:R-:W3:Y:S04]  /*00d0*/  LDG.E R2, desc[UR4][R4.64+0x200] ;  /* 0x0002000404027981 */ /* 0x000ee8000c1e1900 */
[----:B------:R-:W4:Y:S04]  /*00e0*/  LDG.E R12, desc[UR4][R4.64+0x400] ;  /* 0x00040004040c7981 */ /* 0x000f28000c1e1900 */
[----:B------:R0:W5:Y:S01]  /*00f0*/  LDG.E R10, desc[UR4][R4.64+0x600] ;  /* 0x00060004040a7981 */ /* 0x000162000c1e1900 */
[----:B------:R-:W-:Y:S01]  /*0100*/  BSSY B0, `(.L_x_619) ;  /* 0x000005e000007945 */ /* 0x000fe20003800000 */
[----:B--2---:R-:W-:-:S02]  /*0110*/  SHF.L.U32 R17, R15, 0x10, RZ ;  /* 0x000000100f117819 */ /* 0x004fc400000006ff */
[----:B------:R-:W-:Y:S02]  /*0120*/  PRMT R15, R15, 0x7632, R15 ;  /* 0x000076320f0f7816 */ /* 0x000fe4000000000f */
[C---:B------:R-:W-:Y:S01]  /*0130*/  FSETP.GT.FTZ.AND P0, PT, |R17|.reuse, 8.50705917302346158658e+37, PT ;  /* 0x7e8000001100780b */ /* 0x040fe20003f14200 */
[----:B------:R-:W-:Y:S01]  /*0140*/  FADD.FTZ R0, |R17|, -RZ ;  /* 0x800000ff11007221 */ /* 0x000fe20000010200 */
[----:B------:R-:W-:Y:S02]  /*0150*/  SHF.L.U32 R15, R15, 0x10, RZ ;  /* 0x000000100f0f7819 */ /* 0x000fe400000006ff */
[----:B---3--:R-:W-:Y:S01]  /*0160*/  SHF.L.U32 R13, R2, 0x10, RZ ;  /* 0x00000010020d7819 */ /* 0x008fe200000006ff */
[----:B------:R-:W-:Y:S01]  /*0170*/  FADD.FTZ R6, -R0, 1 ;  /* 0x3f80000000067421 */ /* 0x000fe20000010100 */
[----:B------:R-:W-:Y:S01]  /*0180*/  PRMT R2, R2, 0x7632, R2 ;  /* 0x0000763202027816 */ /* 0x000fe20000000002 */
[----:B------:R-:W-:Y:S02]  /*0190*/  FADD.FTZ R0, |R15|, -RZ ;  /* 0x800000ff0f007221 */ /* 0x000fe40000010200 */
[----:B------:R-:W-:-:S02]  /*01a0*/  FADD.FTZ R8, |R13|, -RZ ;  /* 0x800000ff0d087221 */ /* 0x000fc40000010200 */
[----:B------:R-:W1:Y:S01]  /*01b0*/  MUFU.RCP R6, R6 ;  /* 0x0000000600067308 */ /* 0x000e620000001000 */
[----:B------:R-:W-:Y:S01]  /*01c0*/  FADD.FTZ R7, -R0, 1 ;  /* 0x3f80000000077421 */ /* 0x000fe20000010100 */
[----:B------:R-:W-:-:S06]  /*01d0*/  FADD.FTZ R8, -R8, 1 ;  /* 0x3f80000008087421 */ /* 0x000fcc0000010100 */
[----:B------:R-:W0:Y:S08]  /*01e0*/  MUFU.RCP R7, R7 ;  /* 0x0000000700077308 */ /* 0x000e300000001000 */
[----:B------:R-:W2:Y:S01]  /*01f0*/  MUFU.RCP R8, R8 ;  /* 0x0000000800087308 */ /* 0x000ea20000001000 */
[----:B-1----:R-:W-:-:S04]  /*0200*/  FADD.FTZ R0, R6, R6 ;  /* 0x0000000606007221 */ /* 0x002fc80000010000 */
[----:B------:R-:W-:Y:S01]  /*0210*/  FMUL.FTZ R0, |R17|, R0 ;  /* 0x0000000011007220 */ /* 0x000fe20000410200 */
[----:B0-----:R-:W-:-:S04]  /*0220*/  FADD.FTZ R4, R7, R7 ;  /* 0x0000000707047221 */ /* 0x001fc80000010000 */
[----:B------:R-:W-:Y:S02]  /*0230*/  FSEL R0, R0, -2, !P0 ;  /* 0xc000000000007808 */ /* 0x000fe40004000000 */
[C---:B------:R-:W-:Y:S01]  /*0240*/  FSETP.GT.FTZ.AND P0, PT, |R15|.reuse, 8.50705917302346158658e+37, PT ;  /* 0x7e8000000f00780b */ /* 0x040fe20003f14200 */
[----:B------:R-:W-:Y:S02]  /*0250*/  FMUL.FTZ R9, |R15|, R4 ;  /* 0x000000040f097220 */ /* 0x000fe40000410200 */
[----:B------:R-:W-:Y:S01]  /*0260*/  FADD.FTZ.RZ R4, R0, 1 ;  /* 0x3f80000000047421 */ /* 0x000fe2000001c000 */
[----:B--2---:R-:W-:Y:S02]  /*0270*/  FADD.FTZ R8, R8, R8 ;  /* 0x0000000808087221 */ /* 0x004fe40000010000 */
[----:B------:R-:W-:Y:S02]  /*0280*/  FSEL R9, R9, -2, !P0 ;  /* 0xc000000009097808 */ /* 0x000fe40004000000 */
[----:B------:R-:W-:Y:S01]  /*0290*/  IADD3 R4, R4, -0x3f400000, RZ ;  /* 0xc0c0000004047810 */ /* 0x000fe20007ffe0ff */
[C---:B------:R-:W-:Y:S01]  /*02a0*/  FMUL.FTZ R8, |R13|.reuse, R8 ;  /* 0x000000080d087220 */ /* 0x040fe20000410200 */
[----:B------:R-:W-:Y:S01]  /*02b0*/  FSETP.GT.FTZ.AND P0, PT, |R13|, 8.50705917302346158658e+37, PT ;  /* 0x7e8000000d00780b */ /* 0x000fe20003f14200 */
[----:B------:R-:W-:Y:S01]  /*02c0*/  FADD.FTZ.RZ R5, R9, 1 ;  /* 0x3f80000009057421 */ /* 0x000fe2000001c000 */
[----:B------:R-:W-:Y:S01]  /*02d0*/  LOP3.LUT R7, R4, 0xff800000, RZ, 0xc0, !PT ;  /* 0xff80000004077812 */ /* 0x000fe200078ec0ff */
[----:B------:R-:W-:Y:S01]  /*02e0*/  HFMA2.MMA R4, -RZ, RZ, 1.625, 0 ;  /* 0x3e800000ff047435 */ /* 0x000fe200000001ff */
[----:B------:R-:W-:-:S02]  /*02f0*/  FSEL R8, R8, -2, !P0 ;  /* 0xc000000008087808 */ /* 0x000fc40004000000 */
[----:B------:R-:W-:Y:S02]  /*0300*/  IADD3 R14, R5, -0x3f400000, RZ ;  /* 0xc0c00000050e7810 */ /* 0x000fe40007ffe0ff */
[----:B------:R-:W-:Y:S01]  /*0310*/  IADD3 R5, -R7, 0x40800000, RZ ;  /* 0x4080000007057810 */ /* 0x000fe20007ffe1ff */
[----:B------:R-:W-:Y:S01]  /*0320*/  FADD.FTZ.RZ R18, R8, 1 ;  /* 0x3f80000008127421 */ /* 0x000fe2000001c000 */
[----:B------:R-:W-:Y:S02]  /*0330*/  LOP3.LUT R14, R14, 0xff800000, RZ, 0xc0, !PT ;  /* 0xff8000000e0e7812 */ /* 0x000fe400078ec0ff */
[----:B------:R-:W-:Y:S01]  /*0340*/  IADD3 R6, R0, -R7, RZ ;  /* 0x8000000700067210 */ /* 0x000fe20007ffe0ff */
[----:B------:R-:W-:Y:S01]  /*0350*/  FFMA.FTZ R5, R5, R4, -1 ;  /* 0xbf80000005057423 */ /* 0x000fe20000010004 */
[----:B------:R-:W-:Y:S02]  /*0360*/  IADD3 R11, -R14, 0x40800000, RZ ;  /* 0x408000000e0b7810 */ /* 0x000fe40007ffe1ff */
[----:B------:R-:W-:Y:S01]  /*0370*/  IADD3 R20, R9, -R14, RZ ;  /* 0x8000000e09147210 */ /* 0x000fe20007ffe0ff */
[----:B------:R-:W-:Y:S01]  /*0380*/  FADD.FTZ R6, R6, R5 ;  /* 0x0000000506067221 */ /* 0x000fe20000010000 */
[----:B------:R-:W-:Y:S01]  /*0390*/  MOV R5, 0x3d39bf78 ;  /* 0x3d39bf7800057802 */ /* 0x000fe20000000f00 */
[----:B------:R-:W-:Y:S01]  /*03a0*/  FFMA.FTZ R11, R11, R4, -1 ;  /* 0xbf8000000b0b7423 */ /* 0x000fe20000010004 */
[----:B------:R-:W-:-:S02]  /*03b0*/  IADD3 R18, R18, -0x3f400000, RZ ;  /* 0xc0c0000012127810 */ /* 0x000fc40007ffe0ff */
[----:B------:R-:W-:Y:S01]  /*03c0*/  I2FP.F32.S32 R22, R7 ;  /* 0x0000000700167245 */ /* 0x000fe20000201400 */
[----:B------:R-:W-:Y:S01]  /*03d0*/  FFMA.FTZ R19, R6, -R5, 0.10546888411045074463 ;  /* 0x3dd8001206137423 */ /* 0x000fe20000010805 */
[----:B------:R-:W-:Y:S01]  /*03e0*/  FADD.FTZ R20, R20, R11 ;  /* 0x0000000b14147221 */ /* 0x000fe20000010000 */
[----:B------:R-:W-:Y:S02]  /*03f0*/  SHF.L.U32 R11, R2, 0x10, RZ ;  /* 0x00000010020b7819 */ /* 0x000fe400000006ff */
[----:B------:R-:W-:Y:S01]  /*0400*/  FFMA.FTZ R19, R6, R19, -0.13229703903198242188 ;  /* 0xbe0778e006137423 */ /* 0x000fe20000010013 */
[----:B------:R-:W-:Y:S01]  /*0410*/  FFMA.FTZ R21, R20, -R5, 0.10546888411045074463 ;  /* 0x3dd8001214157423 */ /* 0x000fe20000010805 */
[C---:B------:R-:W-:Y:S01]  /*0420*/  FSETP.GT.FTZ.AND P0, PT, |R11|.reuse, 8.50705917302346158658e+37, PT ;  /* 0x7e8000000b00780b */ /* 0x040fe20003f14200 */
[----:B------:R-:W-:Y:S01]  /*0430*/  FADD.FTZ R2, |R11|, -RZ ;  /* 0x800000ff0b027221 */ /* 0x000fe20000010200 */
[----:B------:R-:W-:Y:S01]  /*0440*/  FFMA.FTZ R19, R6, R19, 0.14491446316242218018 ;  /* 0x3e14647506137423 */ /* 0x000fe20000010013 */
[----:B------:R-:W-:Y:S01]  /*0450*/  FFMA.FTZ R21, R20, R21, -0.13229703903198242188 ;  /* 0xbe0778e014157423 */ /* 0x000fe20000010015 */
[----:B----4-:R-:W-:Y:S01]  /*0460*/  SHF.L.U32 R7, R12, 0x10, RZ ;  /* 0x000000100c077819 */ /* 0x010fe200000006ff */
[----:B------:R-:W-:Y:S01]  /*0470*/  FADD.FTZ R2, -R2, 1 ;  /* 0x3f80000002027421 */ /* 0x000fe20000010100 */
[----:B------:R-:W-:Y:S01]  /*0480*/  FFMA.FTZ R19, R6, R19, -0.16641564667224884033 ;  /* 0xbe2a68dd06137423 */ /* 0x000fe20000010013 */
[----:B------:R-:W-:Y:S01]  /*0490*/  FFMA.FTZ R21, R20, R21, 0.14491446316242218018 ;  /* 0x3e14647514157423 */ /* 0x000fe20000010015 */
[----:B------:R-:W-:-:S02]  /*04a0*/  FMUL.FTZ R22, R22, 1.1920928955078125e-07 ;  /* 0x3400000016167820 */ /* 0x000fc40000410000 */
[----:B------:R-:W-:Y:S01]  /*04b0*/  FFMA.FTZ R19, R6, R19, 0.19988867640495300293 ;  /* 0x3e4caf9e06137423 */ /* 0x000fe20000010013 */
[----:B------:R-:W0:Y:S01]  /*04c0*/  MUFU.RCP R2, R2 ;  /* 0x0000000200027308 */ /* 0x000e220000001000 */
[----:B------:R-:W-:Y:S02]  /*04d0*/  FFMA.FTZ R21, R20, R21, -0.16641564667224884033 ;  /* 0xbe2a68dd14157423 */ /* 0x000fe40000010015 */
[----:B------:R-:W-:Y:S02]  /*04e0*/  FFMA.FTZ R19, R6, R19, -0.25000196695327758789 ;  /* 0xbe80004206137423 */ /* 0x000fe40000010013 */
[----:B------:R-:W-:Y:S02]  /*04f0*/  FFMA.FTZ R21, R20, R21, 0.19988867640495300293 ;  /* 0x3e4caf9e14157423 */ /* 0x000fe40000010015 */
[----:B------:R-:W-:Y:S02]  /*0500*/  FFMA.FTZ R19, R6, R19, 0.33333510160446166992 ;  /* 0x3eaaaae606137423 */ /* 0x000fe40000010013 */
[----:B------:R-:W-:-:S02]  /*0510*/  FFMA.FTZ R21, R20, R21, -0.25000196695327758789 ;  /* 0xbe80004214157423 */ /* 0x000fc40000010015 */
[----:B------:R-:W-:Y:S02]  /*0520*/  FFMA.FTZ R19, R6, R19, -0.5 ;  /* 0xbf00000006137423 */ /* 0x000fe40000010013 */
[----:B------:R-:W-:Y:S02]  /*0530*/  FFMA.FTZ R21, R20, R21, 0.33333510160446166992 ;  /* 0x3eaaaae614157423 */ /* 0x000fe40000010015 */
[----:B------:R-:W-:Y:S01]  /*0540*/  FMUL.FTZ R19, R6, R19 ;  /* 0x0000001306137220 */ /* 0x000fe20000410000 */
[----:B0-----:R-:W-:Y:S01]  /*0550*/  FADD.FTZ R2, R2, R2 ;  /* 0x0000000202027221 */ /* 0x001fe20000010000 */
[----:B------:R-:W-:Y:S02]  /*0560*/  FFMA.FTZ R21, R20, R21, -0.5 ;  /* 0xbf00000014157423 */ /* 0x000fe40000010015 */
[----:B------:R-:W-:Y:S01]  /*0570*/  FFMA.FTZ R19, R6, R19, R6 ;  /* 0x0000001306137223 */ /* 0x000fe20000010006 */
[----:B------:R-:W-:Y:S01]  /*0580*/  FMUL.FTZ R6, |R11|, R2 ;  /* 0x000000020b067220 */ /* 0x000fe20000410200 */
[----:B------:R-:W-:Y:S01]  /*0590*/  FMUL.FTZ R23, R20, R21 ;  /* 0x0000001514177220 */ /* 0x000fe20000410000 */
[----:B------:R-:W-:Y:S01]  /*05a0*/  LOP3.LUT R21, R18, 0xff800000, RZ, 0xc0, !PT ;  /* 0xff80000012157812 */ /* 0x000fe200078ec0ff */
[----:B------:R-:W-:Y:S01]  /*05b0*/  HFMA2.MMA R2, -RZ, RZ, 1.75, 0 ;  /* 0x3f000000ff027435 */ /* 0x000fe200000001ff */
[----:B------:R-:W-:Y:S01]  /*05c0*/  FFMA.FTZ R22, R22, 0.69314718246459960938, R19 ;  /* 0x3f31721816167823 */ /* 0x000fe20000010013 */
[----:B------:R-:W-:Y:S01]  /*05d0*/  FSEL R6, R6, -2, !P0 ;  /* 0xc000000006067808 */ /* 0x000fe20004000000 */
[----:B------:R-:W-:Y:S01]  /*05e0*/  FFMA.FTZ R20, R20, R23, R20 ;  /* 0x0000001714147223 */ /* 0x000fe20000010014 */
[----:B------:R-:W-:-:S02]  /*05f0*/  ISETP.GE.U32.AND P0, PT, R0, 0x7f800000, PT ;  /* 0x7f8000000000780c */ /* 0x000fc40003f06070 */
[----:B------:R-:W-:Y:S01]  /*0600*/  IADD3 R23, -R21, 0x40800000, RZ ;  /* 0x4080000015177810 */ /* 0x000fe20007ffe1ff */
[----:B------:R-:W-:Y:S01]  /*0610*/  FADD.FTZ.RZ R24, R6, 1 ;  /* 0x3f80000006187421 */ /* 0x000fe2000001c000 */
[----:B------:R-:W-:Y:S02]  /*0620*/  IADD3 R18, R8, -R21, RZ ;  /* 0x8000001508127210 */ /* 0x000fe40007ffe0ff */
[----:B------:R-:W-:Y:S01]  /*0630*/  LOP3.LUT R17, R2, 0x80000000, R17, 0xb8, !PT ;  /* 0x8000000002117812 */ /* 0x000fe200078eb811 */
[----:B------:R-:W-:Y:S01]  /*0640*/  FFMA.FTZ R23, R23, R4, -1 ;  /* 0xbf80000017177423 */ /* 0x000fe20000010004 */
[----:B------:R-:W-:-:S03]  /*0650*/  IADD3 R24, R24, -0x3f400000, RZ ;  /* 0xc0c0000018187810 */ /* 0x000fc60007ffe0ff */
[----:B------:R-:W-:Y:S01]  /*0660*/  FADD.FTZ R18, R18, R23 ;  /* 0x0000001712127221 */ /* 0x000fe20000010000 */
[----:B------:R-:W-:Y:S01]  /*0670*/  FADD.FTZ R23, |R7|, -RZ ;  /* 0x800000ff07177221 */ /* 0x000fe20000010200 */
[----:B------:R-:W-:Y:S06]  /*0680*/  @!P0 BRA `(.L_x_620) ;  /* 0x0000000000148947 */ /* 0x000fec0003800000 */
[C---:B------:R-:W-:Y:S02]  /*0690*/  ISETP.GE.AND P0, PT, R0.reuse, -0x407fffff, PT ;  /* 0xbf8000010000780c */ /* 0x040fe40003f06270 */
[----:B------:R-:W-:-:S11]  /*06a0*/  FSETP.NEU.FTZ.AND P1, PT, R0, RZ, PT ;  /* 0x000000ff0000720b */ /* 0x000fd60003f3d000 */
[----:B------:R-:W-:-:S05]  /*06b0*/  @P0 MOV R19, 0x7f800000 ;  /* 0x7f80000000130802 */ /* 0x000fca0000000f00 */
[----:B------:R-:W-:-:S05]  /*06c0*/  @P0 FFMA.FTZ R22, R0, R19, +INF ;  /* 0x7f80000000160423 */ /* 0x000fca0000010013 */
[----:B------:R-:W-:-:S07]  /*06d0*/  FSEL R22, R22, -RZ, P1 ;  /* 0x800000ff16167208 */ /* 0x000fce0000800000 */
.L_x_620:
[----:B------:R-:W-:Y:S05]  /*06e0*/  BSYNC B0 ;  /* 0x0000000000007941 */ /* 0x000fea0003800000 */
.L_x_619:
[----:B------:R-:W-:Y:S01]  /*06f0*/  LOP3.LUT R19, R24, 0xff800000, RZ, 0xc0, !PT ;  /* 0xff80000018137812 */ /* 0x000fe200078ec0ff */
[----:B------:R-:W-:Y:S01]  /*0700*/  FADD.FTZ R24, -R23, 1 ;  /* 0x3f80000017187421 */ /* 0x000fe20000010100 */
[C---:B------:R-:W-:Y:S01]  /*0710*/  FFMA.FTZ R23, R18.reuse, -R5, 0.10546888411045074463 ;  /* 0x3dd8001212177423 */ /* 0x040fe20000010805 */
[----:B------:R-:W-:Y:S01]  /*0720*/  ISETP.GE.U32.AND P0, PT, R9, 0x7f800000, PT ;  /* 0x7f8000000900780c */ /* 0x000fe20003f06070 */
[----:B------:R-:W-:Y:S01]  /*0730*/  FMUL.FTZ R0, R17, R22 ;  /* 0x0000001611007220 */ /* 0x000fe20000410000 */
[----:B------:R-:W-:Y:S01]  /*0740*/  IADD3 R25, -R19, 0x40800000, RZ ;  /* 0x4080000013197810 */ /* 0x000fe20007ffe1ff */
[----:B------:R-:W-:Y:S01]  /*0750*/  FFMA.FTZ R23, R18, R23, -0.13229703903198242188 ;  /* 0xbe0778e012177423 */ /* 0x000fe20000010017 */
[----:B------:R0:W1:Y:S01]  /*0760*/  MUFU.RCP R17, R24 ;  /* 0x0000001800117308 */ /* 0x0000620000001000 */
[----:B------:R-:W-:Y:S01]  /*0770*/  I2FP.F32.S32 R22, R14 ;  /* 0x0000000e00167245 */ /* 0x000fe20000201400 */
[----:B------:R-:W-:Y:S01]  /*0780*/  BSSY B0, `(.L_x_621) ;  /* 0x0000011000007945 */ /* 0x000fe20003800000 */
[----:B------:R-:W-:Y:S01]  /*0790*/  IADD3 R14, R6, -R19, RZ ;  /* 0x80000013060e7210 */ /* 0x000fe20007ffe0ff */
[----:B------:R-:W-:Y:S01]  /*07a0*/  FFMA.FTZ R25, R25, R4, -1 ;  /* 0xbf80000019197423 */ /* 0x000fe20000010004 */
[----:B------:R-:W-:Y:S01]  /*07b0*/  FFMA.FTZ R23, R18, R23, 0.14491446316242218018 ;  /* 0x3e14647512177423 */ /* 0x000fe20000010017 */
[----:B------:R-:W-:-:S02]  /*07c0*/  LOP3.LUT R15, R2, 0x80000000, R15, 0xb8, !PT ;  /* 0x80000000020f7812 */ /* 0x000fc400078eb80f */
[----:B------:R-:W-:Y:S01]  /*07d0*/  FADD.FTZ R14, R14, R25 ;  /* 0x000000190e0e7221 */ /* 0x000fe20000010000 */
[----:B------:R-:W-:Y:S01]  /*07e0*/  FFMA.FTZ R25, R18, R23, -0.16641564667224884033 ;  /* 0xbe2a68dd12197423 */ /* 0x000fe20000010017 */
[----:B------:R-:W-:Y:S02]  /*07f0*/  FMUL.FTZ R23, R22, 1.1920928955078125e-07 ;  /* 0x3400000016177820 */ /* 0x000fe40000410000 */
[----:B------:R-:W-:Y:S01]  /*0800*/  FFMA.FTZ R27, R14, -R5, 0.10546888411045074463 ;  /* 0x3dd800120e1b7423 */ /* 0x000fe20000010805 */
[----:B------:R-:W-:Y:S01]  /*0810*/  FFMA.FTZ R25, R18, R25, 0.19988867640495300293 ;  /* 0x3e4caf9e12197423 */ /* 0x000fe20000010019 */
[----:B------:R-:W-:Y:S01]  /*0820*/  FFMA.FTZ R20, R23, 0.69314718246459960938, R20 ;  /* 0x3f31721817147823 */ /* 0x000fe20000010014 */
[----:B0-----:R-:W-:Y:S06]  /*0830*/  @!P0 BRA `(.L_x_622) ;  /* 0x0000000000148947 */ /* 0x001fec0003800000 */
[C---:B------:R-:W-:Y:S02]  /*0840*/  ISETP.GE.AND P0, PT, R9.reuse, -0x407fffff, PT ;  /* 0xbf8000010900780c */ /* 0x040fe40003f06270 */
[----:B------:R-:W-:-:S11]  /*0850*/  FSETP.NEU.FTZ.AND P1, PT, R9, RZ, PT ;  /* 0x000000ff0900720b */ /* 0x000fd60003f3d000 */
[----:B------:R-:W-:-:S05]  /*0860*/  @P0 MOV R22, 0x7f800000 ;  /* 0x7f80000000160802 */ /* 0x000fca0000000f00 */
[----:B------:R-:W-:-:S05]  /*0870*/  @P0 FFMA.FTZ R20, R9, R22, +INF ;  /* 0x7f80000009140423 */ /* 0x000fca0000010016 */
[----:B------:R-:W-:-:S07]  /*0880*/  FSEL R20, R20, -RZ, P1 ;  /* 0x800000ff14147208 */ /* 0x000fce0000800000 */
.L_x_622:
[----:B------:R-:W-:Y:S05]  /*0890*/  BSYNC B0 ;  /* 0x0000000000007941 */ /* 0x000fea0003800000 */
.L_x_621:
[----:B------:R-:W-:Y:S01]  /*08a0*/  FMUL.FTZ R9, R15, R20 ;  /* 0x000000140f097220 */ /* 0x000fe20000410000 */
[----:B------:R-:W-:Y:S01]  /*08b0*/  PRMT R15, R12, 0x7632, R15 ;  /* 0x000076320c0f7816 */ /* 0x000fe2000000000f */
[----:B------:R-:W-:Y:S01]  /*08c0*/  FFMA.FTZ R27, R14, R27, -0.13229703903198242188 ;  /* 0xbe0778e00e1b7423 */ /* 0x000fe2000001001b */
[----:B-1----:R-:W-:Y:S01]  /*08d0*/  FADD.FTZ R12, R17, R17 ;  /* 0x00000011110c7221 */ /* 0x002fe20000010000 */
[----:B------:R-:W-:Y:S01]  /*08e0*/  FFMA.FTZ R25, R18, R25, -0.25000196695327758789 ;  /* 0xbe80004212197423 */ /* 0x000fe20000010019 */
[C---:B------:R-:W-:Y:S01]  /*08f0*/  FSETP.GT.FTZ.AND P0, PT, |R7|.reuse, 8.50705917302346158658e+37, PT ;  /* 0x7e8000000700780b */ /* 0x040fe20003f14200 */
[----:B------:R-:W-:Y:S01]  /*0900*/  FFMA.FTZ R27, R14, R27, 0.14491446316242218018 ;  /* 0x3e1464750e1b7423 */ /* 0x000fe2000001001b */
[----:B------:R-:W-:Y:S01]  /*0910*/  FMUL.FTZ R12, |R7|, R12 ;  /* 0x0000000c070c7220 */ /* 0x000fe20000410200 */
[----:B------:R-:W-:Y:S01]  /*0920*/  SHF.L.U32 R15, R15, 0x10, RZ ;  /* 0x000000100f0f7819 */ /* 0x000fe200000006ff */
[----:B------:R-:W-:Y:S01]  /*0930*/  FFMA.FTZ R25, R18, R25, 0.33333510160446166992 ;  /* 0x3eaaaae612197423 */ /* 0x000fe20000010019 */
[----:B------:R-:W-:Y:S01]  /*0940*/  FFMA.FTZ R27, R14, R27, -0.16641564667224884033 ;  /* 0xbe2a68dd0e1b7423 */ /* 0x000fe2000001001b */
[----:B------:R-:W-:Y:S01]  /*0950*/  I2FP.F32.S32 R21, R21 ;  /* 0x0000001500157245 */ /* 0x000fe20000201400 */
[----:B------:R-:W-:Y:S01]  /*0960*/  BSSY B0, `(.L_x_623) ;  /* 0x0000022000007945 */ /* 0x000fe20003800000 */
[----:B------:R-:W-:Y:S01]  /*0970*/  FSEL R12, R12, -2, !P0 ;  /* 0xc00000000c0c7808 */ /* 0x000fe20004000000 */
[----:B------:R-:W-:Y:S01]  /*0980*/  FFMA.FTZ R27, R14, R27, 0.19988867640495300293 ;  /* 0x3e4caf9e0e1b7423 */ /* 0x000fe2000001001b */
[----:B------:R-:W-:Y:S01]  /*0990*/  FADD.FTZ R22, |R15|, -RZ ;  /* 0x800000ff0f167221 */ /* 0x000fe20000010200 */
[----:B------:R-:W-:Y:S01]  /*09a0*/  FFMA.FTZ R25, R18, R25, -0.5 ;  /* 0xbf00000012197423 */ /* 0x000fe20000010019 */
[----:B------:R-:W-:Y:S01]  /*09b0*/  ISETP.GE.U32.AND P0, PT, R8, 0x7f800000, PT ;  /* 0x7f8000000800780c */ /* 0x000fe20003f06070 */
[----:B------:R-:W-:Y:S01]  /*09c0*/  FADD.FTZ.RZ R20, R12, 1 ;  /* 0x3f8000000c147421 */ /* 0x000fe2000001c000 */
[----:B------:R-:W-:Y:S01]  /*09d0*/  FFMA.FTZ R27, R14, R27, -0.25000196695327758789 ;  /* 0xbe8000420e1b7423 */ /* 0x000fe2000001001b */
[----:B------:R-:W-:Y:S01]  /*09e0*/  FADD.FTZ R22, -R22, 1 ;  /* 0x3f80000016167421 */ /* 0x000fe20000010100 */
[----:B------:R-:W-:Y:S01]  /*09f0*/  FMUL.FTZ R25, R18, R25 ;  /* 0x0000001912197220 */ /* 0x000fe20000410000 */
[----:B------:R-:W-:Y:S01]  /*0a00*/  FMUL.FTZ R21, R21, 1.1920928955078125e-07 ;  /* 0x3400000015157820 */ /* 0x000fe20000410000 */
[----:B------:R-:W-:Y:S01]  /*0a10*/  IADD3 R23, R20, -0x3f400000, RZ ;  /* 0xc0c0000014177810 */ /* 0x000fe20007ffe0ff */
[----:B------:R-:W-:Y:S01]  /*0a20*/  FFMA.FTZ R27, R14, R27, 0.33333510160446166992 ;  /* 0x3eaaaae60e1b7423 */ /* 0x000fe2000001001b */
[----:B------:R0:W1:Y:S01]  /*0a30*/  MUFU.RCP R20, R22 ;  /* 0x0000001600147308 */ /* 0x0000620000001000 */
[----:B------:R-:W-:Y:S01]  /*0a40*/  FFMA.FTZ R18, R18, R25, R18 ;  /* 0x0000001912127223 */ /* 0x000fe20000010012 */
[----:B-----5:R-:W-:Y:S01]  /*0a50*/  SHF.L.U32 R17, R10, 0x10, RZ ;  /* 0x000000100a117819 */ /* 0x020fe200000006ff */
[----:B------:R-:W-:Y:S01]  /*0a60*/  FFMA.FTZ R27, R14, R27, -0.5 ;  /* 0xbf0000000e1b7423 */ /* 0x000fe2000001001b */
[----:B------:R-:W-:Y:S01]  /*0a70*/  LOP3.LUT R23, R23, 0xff800000, RZ, 0xc0, !PT ;  /* 0xff80000017177812 */ /* 0x000fe200078ec0ff */
[----:B------:R-:W-:Y:S01]  /*0a80*/  FFMA.FTZ R18, R21, 0.69314718246459960938, R18 ;  /* 0x3f31721815127823 */ /* 0x000fe20000010012 */
[----:B------:R-:W-:Y:S01]  /*0a90*/  PRMT R21, R10, 0x7632, R21 ;  /* 0x000076320a157816 */ /* 0x000fe20000000015 */
[----:B------:R-:W-:Y:S01]  /*0aa0*/  FADD.FTZ R10, |R17|, -RZ ;  /* 0x800000ff110a7221 */ /* 0x000fe20000010200 */
[----:B------:R-:W-:Y:S01]  /*0ab0*/  IADD3 R25, -R23, 0x40800000, RZ ;  /* 0x4080000017197810 */ /* 0x000fe20007ffe1ff */
[----:B------:R-:W-:Y:S01]  /*0ac0*/  FMUL.FTZ R27, R14, R27 ;  /* 0x0000001b0e1b7220 */ /* 0x000fe20000410000 */
[----:B------:R-:W-:Y:S01]  /*0ad0*/  SHF.L.U32 R21, R21, 0x10, RZ ;  /* 0x0000001015157819 */ /* 0x000fe200000006ff */
[----:B------:R-:W-:Y:S01]  /*0ae0*/  FADD.FTZ R24, -R10, 1 ;  /* 0x3f8000000a187421 */ /* 0x000fe20000010100 */
[----:B------:R-:W-:Y:S01]  /*0af0*/  IADD3 R10, R12, -R23, RZ ;  /* 0x800000170c0a7210 */ /* 0x000fe20007ffe0ff */
[----:B------:R-:W-:Y:S01]  /*0b00*/  FFMA.FTZ R14, R14, R27, R14 ;  /* 0x0000001b0e0e7223 */ /* 0x000fe2000001000e */
[----:B------:R-:W-:Y:S01]  /*0b10*/  FFMA.FTZ R25, R25, R4, -1 ;  /* 0xbf80000019197423 */ /* 0x000fe20000010004 */
[----:B0-----:R-:W-:Y:S06]  /*0b20*/  @!P0 BRA `(.L_x_624) ;  /* 0x0000000000148947 */ /* 0x001fec0003800000 */
[----:B------:R-:W-:-:S13]  /*0b30*/  ISETP.GE.AND P0, PT, R8, -0x407fffff, PT ;  /* 0xbf8000010800780c */ /* 0x000fda0003f06270 */
[----:B------:R-:W-:-:S05]  /*0b40*/  @P0 MOV R27, 0x7f800000 ;  /* 0x7f800000001b0802 */ /* 0x000fca0000000f00 */
[C---:B------:R-:W-:Y:S01]  /*0b50*/  @P0 FFMA.FTZ R18, R8.reuse, R27, +INF ;  /* 0x7f80000008120423 */ /* 0x040fe2000001001b */
[----:B------:R-:W-:-:S04]  /*0b60*/  FSETP.NEU.FTZ.AND P0, PT, R8, RZ, PT ;  /* 0x000000ff0800720b */ /* 0x000fc80003f1d000 */
[----:B------:R-:W-:-:S09]  /*0b70*/  FSEL R18, R18, -RZ, P0 ;  /* 0x800000ff12127208 */ /* 0x000fd20000000000 */
.L_x_624:
[----:B------:R-:W-:Y:S05]  /*0b80*/  BSYNC B0 ;  /* 0x0000000000007941 */ /* 0x000fea0003800000 */
.L_x_623:
[----:B------:R-:W-:Y:S01]  /*0b90*/  FADD.FTZ R8, |R21|, -RZ ;  /* 0x800000ff15087221 */ /* 0x000fe20000010200 */
[----:B-1----:R-:W-:Y:S01]  /*0ba0*/  FADD.FTZ R20, R20, R20 ;  /* 0x0000001414147221 */ /* 0x002fe20000010000 */
[----:B------:R-:W-:Y:S01]  /*0bb0*/  FADD.FTZ R10, R10, R25 ;  /* 0x000000190a0a7221 */ /* 0x000fe20000010000 */
[----:B------:R-:W-:Y:S01]  /*0bc0*/  ISETP.GE.U32.AND P1, PT, R6, 0x7f800000, PT ;  /* 0x7f8000000600780c */ /* 0x000fe20003f26070 */
[----:B------:R-:W-:Y:S01]  /*0bd0*/  FADD.FTZ R26, -R8, 1 ;  /* 0x3f800000081a7421 */ /* 0x000fe20000010100 */
[C---:B------:R-:W-:Y:S01]  /*0be0*/  FMUL.FTZ R8, |R15|.reuse, R20 ;  /* 0x000000140f087220 */ /* 0x040fe20000410200 */
[----:B------:R0:W1:Y:S01]  /*0bf0*/  MUFU.RCP R22, R24 ;  /* 0x0000001800167308 */ /* 0x0000620000001000 */
[C---:B------:R-:W-:Y:S01]  /*0c00*/  FFMA.FTZ R25, R10.reuse, -R5, 0.10546888411045074463 ;  /* 0x3dd800120a197423 */ /* 0x040fe20000010805 */
[----:B------:R-:W-:Y:S01]  /*0c10*/  FSETP.GT.FTZ.AND P0, PT, |R15|, 8.50705917302346158658e+37, PT ;  /* 0x7e8000000f00780b */ /* 0x000fe20003f14200 */
[----:B------:R-:W-:Y:S01]  /*0c20*/  BSSY B0, `(.L_x_625) ;  /* 0x0000013000007945 */ /* 0x000fe20003800000 */
[----:B------:R-:W-:Y:S01]  /*0c30*/  I2FP.F32.S32 R19, R19 ;  /* 0x0000001300137245 */ /* 0x000fe20000201400 */
[----:B------:R-:W-:Y:S01]  /*0c40*/  FFMA.FTZ R25, R10, R25, -0.13229703903198242188 ;  /* 0xbe0778e00a197423 */ /* 0x000fe20000010019 */
[----:B------:R-:W-:-:S02]  /*0c50*/  LOP3.LUT R13, R2, 0x80000000, R13, 0xb8, !PT ;  /* 0x80000000020d7812 */ /* 0x000fc400078eb80d */
[----:B------:R0:W2:Y:S01]  /*0c60*/  MUFU.RCP R20, R26 ;  /* 0x0000001a00147308 */ /* 0x0000a20000001000 */
[----:B------:R-:W-:Y:S01]  /*0c70*/  FSEL R8, R8, -2, !P0 ;  /* 0xc000000008087808 */ /* 0x000fe20004000000 */
[----:B------:R-:W-:Y:S01]  /*0c80*/  FFMA.FTZ R25, R10, R25, 0.14491446316242218018 ;  /* 0x3e1464750a197423 */ /* 0x000fe20000010019 */
[----:B------:R-:W-:Y:S01]  /*0c90*/  FMUL.FTZ R19, R19, 1.1920928955078125e-07 ;  /* 0x3400000013137820 */ /* 0x000fe20000410000 */
[----:B------:R-:W-:Y:S01]  /*0ca0*/  FMUL.FTZ R13, R13, R18 ;  /* 0x000000120d0d7220 */ /* 0x000fe20000410000 */
[----:B------:R-:W-:Y:S01]  /*0cb0*/  LOP3.LUT R11, R2, 0x80000000, R11, 0xb8, !PT ;  /* 0x80000000020b7812 */ /* 0x000fe200078eb80b */
[----:B------:R-:W-:Y:S01]  /*0cc0*/  FADD.FTZ.RZ R18, R8, 1 ;  /* 0x3f80000008127421 */ /* 0x000fe2000001c000 */
[----:B------:R-:W-:Y:S01]  /*0cd0*/  FFMA.FTZ R25, R10, R25, -0.16641564667224884033 ;  /* 0xbe2a68dd0a197423 */ /* 0x000fe20000010019 */
[----:B------:R-:W-:Y:S01]  /*0ce0*/  FFMA.FTZ R14, R19, 0.69314718246459960938, R14 ;  /* 0x3f317218130e7823 */ /* 0x000fe2000001000e */
[----:B01----:R-:W-:Y:S06]  /*0cf0*/  @!P1 BRA `(.L_x_626) ;  /* 0x0000000000149947 */ /* 0x003fec0003800000 */
[C---:B------:R-:W-:Y:S02]  /*0d00*/  ISETP.GE.AND P0, PT, R6.reuse, -0x407fffff, PT ;  /* 0xbf8000010600780c */ /* 0x040fe40003f06270 */
[----:B------:R-:W-:-:S11]  /*0d10*/  FSETP.NEU.FTZ.AND P1, PT, R6, RZ, PT ;  /* 0x000000ff0600720b */ /* 0x000fd60003f3d000 */
[----:B------:R-:W-:-:S05]  /*0d20*/  @P0 MOV R19, 0x7f800000 ;  /* 0x7f80000000130802 */ /* 0x000fca0000000f00 */
[----:B------:R-:W-:-:S05]  /*0d30*/  @P0 FFMA.FTZ R14, R6, R19, +INF ;  /* 0x7f800000060e0423 */ /* 0x000fca0000010013 */
[----:B------:R-:W-:-:S07]  /*0d40*/  FSEL R14, R14, -RZ, P1 ;  /* 0x800000ff0e0e7208 */ /* 0x000fce0000800000 */
.L_x_626:
[----:B------:R-:W-:Y:S05]  /*0d50*/  BSYNC B0 ;  /* 0x0000000000007941 */ /* 0x000fea0003800000 */
.L_x_625:
[----:B------:R-:W-:Y:S01]  /*0d60*/  IADD3 R18, R18, -0x3f400000, RZ ;  /* 0xc0c0000012127810 */ /* 0x000fe20007ffe0ff */
[----:B------:R-:W-:Y:S01]  /*0d70*/  FMUL.FTZ R6, R11, R14 ;  /* 0x0000000e0b067220 */ /* 0x000fe20000410000 */
[----:B------:R-:W-:Y:S01]  /*0d80*/  FFMA.FTZ R25, R10, R25, 0.19988867640495300293 ;  /* 0x3e4caf9e0a197423 */ /* 0x000fe20000010019 */
[----:B------:R-:W-:Y:S01]  /*0d90*/  FADD.FTZ R22, R22, R22 ;  /* 0x0000001616167221 */ /* 0x000fe20000010000 */
[----:B------:R-:W-:Y:S01]  /*0da0*/  LOP3.LUT R11, R18, 0xff800000, RZ, 0xc0, !PT ;  /* 0xff800000120b7812 */ /* 0x000fe200078ec0ff */
[----:B--2---:R-:W-:Y:S01]  /*0db0*/  FADD.FTZ R14, R20, R20 ;  /* 0x00000014140e7221 */ /* 0x004fe20000010000 */
[C---:B------:R-:W-:Y:S01]  /*0dc0*/  FFMA.FTZ R25, R10.reuse, R25, -0.25000196695327758789 ;  /* 0xbe8000420a197423 */ /* 0x040fe20000010019 */
[----:B------:R-:W-:Y:S01]  /*0dd0*/  FMUL.FTZ R18, |R17|, R22 ;  /* 0x0000001611127220 */ /* 0x000fe20000410200 */
[----:B------:R-:W-:Y:S01]  /*0de0*/  IADD3 R19, -R11, 0x40800000, RZ ;  /* 0x408000000b137810 */ /* 0x000fe20007ffe1ff */
[----:B------:R-:W-:Y:S01]  /*0df0*/  FMUL.FTZ R14, |R21|, R14 ;  /* 0x0000000e150e7220 */ /* 0x000fe20000410200 */
[----:B------:R-:W-:Y:S01]  /*0e00*/  FFMA.FTZ R25, R10, R25, 0.33333510160446166992 ;  /* 0x3eaaaae60a197423 */ /* 0x000fe20000010019 */
[----:B------:R-:W-:Y:S01]  /*0e10*/  IADD3 R20, R8, -R11, RZ ;  /* 0x8000000b08147210 */ /* 0x000fe20007ffe0ff */
[----:B------:R-:W-:Y:S01]  /*0e20*/  BSSY B0, `(.L_x_627) ;  /* 0x0000030000007945 */ /* 0x000fe20003800000 */
[----:B------:R-:W-:Y:S01]  /*0e30*/  FFMA.FTZ R19, R19, R4, -1 ;  /* 0xbf80000013137423 */ /* 0x000fe20000010004 */
[----:B------:R-:W-:Y:S01]  /*0e40*/  FSETP.GT.FTZ.AND P0, PT, |R17|, 8.50705917302346158658e+37, PT ;  /* 0x7e8000001100780b */ /* 0x000fe20003f14200 */
[----:B------:R-:W-:Y:S01]  /*0e50*/  FFMA.FTZ R25, R10, R25, -0.5 ;  /* 0xbf0000000a197423 */ /* 0x000fe20000010019 */
[----:B------:R-:W-:Y:S01]  /*0e60*/  I2FP.F32.S32 R23, R23 ;  /* 0x0000001700177245 */ /* 0x000fe20000201400 */
[----:B------:R-:W-:Y:S01]  /*0e70*/  FADD.FTZ R20, R20, R19 ;  /* 0x0000001314147221 */ /* 0x000fe20000010000 */
[----:B------:R-:W-:Y:S01]  /*0e80*/  FSEL R18, R18, -2, !P0 ;  /* 0xc000000012127808 */ /* 0x000fe20004000000 */
[----:B------:R-:W-:Y:S01]  /*0e90*/  FMUL.FTZ R25, R10, R25 ;  /* 0x000000190a197220 */ /* 0x000fe20000410000 */
[----:B------:R-:W-:Y:S01]  /*0ea0*/  FSETP.GT.FTZ.AND P0, PT, |R21|, 8.50705917302346158658e+37, PT ;  /* 0x7e8000001500780b */ /* 0x000fe20003f14200 */
[----:B------:R-:W-:Y:S01]  /*0eb0*/  FFMA.FTZ R19, R20, -R5, 0.10546888411045074463 ;  /* 0x3dd8001214137423 */ /* 0x000fe20000010805 */
[----:B------:R-:W-:Y:S01]  /*0ec0*/  FMUL.FTZ R23, R23, 1.1920928955078125e-07 ;  /* 0x3400000017177820 */ /* 0x000fe20000410000 */
[----:B------:R-:W-:Y:S01]  /*0ed0*/  FADD.FTZ.RZ R22, R18, 1 ;  /* 0x3f80000012167421 */ /* 0x000fe2000001c000 */
[----:B------:R-:W-:Y:S01]  /*0ee0*/  FFMA.FTZ R10, R10, R25, R10 ;  /* 0x000000190a0a7223 */ /* 0x000fe2000001000a */
[----:B------:R-:W-:Y:S01]  /*0ef0*/  FFMA.FTZ R25, R20, R19, -0.13229703903198242188 ;  /* 0xbe0778e014197423 */ /* 0x000fe20000010013 */
[----:B------:R-:W-:-:S02]  /*0f00*/  FSEL R14, R14, -2, !P0 ;  /* 0xc00000000e0e7808 */ /* 0x000fc40004000000 */
[----:B------:R-:W-:Y:S01]  /*0f10*/  IADD3 R22, R22, -0x3f400000, RZ ;  /* 0xc0c0000016167810 */ /* 0x000fe20007ffe0ff */
[----:B------:R-:W-:Y:S01]  /*0f20*/  FFMA.FTZ R25, R20, R25, 0.14491446316242218018 ;  /* 0x3e14647514197423 */ /* 0x000fe20000010019 */
[----:B------:R-:W-:Y:S01]  /*0f30*/  FFMA.FTZ R24, R23, 0.69314718246459960938, R10 ;  /* 0x3f31721817187823 */ /* 0x000fe2000001000a */
[----:B------:R-:W-:Y:S01]  /*0f40*/  FADD.FTZ.RZ R26, R14, 1 ;  /* 0x3f8000000e1a7421 */ /* 0x000fe2000001c000 */
[----:B------:R-:W-:Y:S01]  /*0f50*/  LOP3.LUT R19, R22, 0xff800000, RZ, 0xc0, !PT ;  /* 0xff80000016137812 */ /* 0x000fe200078ec0ff */
[----:B------:R-:W-:Y:S01]  /*0f60*/  FFMA.FTZ R25, R20, R25, -0.16641564667224884033 ;  /* 0xbe2a68dd14197423 */ /* 0x000fe20000010019 */
[----:B------:R-:W-:Y:S02]  /*0f70*/  ISETP.GE.U32.AND P0, PT, R12, 0x7f800000, PT ;  /* 0x7f8000000c00780c */ /* 0x000fe40003f06070 */
[----:B------:R-:W-:Y:S01]  /*0f80*/  IADD3 R23, R26, -0x3f400000, RZ ;  /* 0xc0c000001a177810 */ /* 0x000fe20007ffe0ff */
[----:B------:R-:W-:Y:S01]  /*0f90*/  FFMA.FTZ R25, R20, R25, 0.19988867640495300293 ;  /* 0x3e4caf9e14197423 */ /* 0x000fe20000010019 */
[----:B------:R-:W-:-:S02]  /*0fa0*/  IADD3 R27, -R19, 0x40800000, RZ ;  /* 0x40800000131b7810 */ /* 0x000fc40007ffe1ff */
[----:B------:R-:W-:Y:S01]  /*0fb0*/  LOP3.LUT R23, R23, 0xff800000, RZ, 0xc0, !PT ;  /* 0xff80000017177812 */ /* 0x000fe200078ec0ff */
[----:B------:R-:W-:Y:S01]  /*0fc0*/  FFMA.FTZ R25, R20, R25, -0.25000196695327758789 ;  /* 0xbe80004214197423 */ /* 0x000fe20000010019 */
[----:B------:R-:W-:Y:S01]  /*0fd0*/  IADD3 R10, R18, -R19, RZ ;  /* 0x80000013120a7210 */ /* 0x000fe20007ffe0ff */
[-C--:B------:R-:W-:Y:S01]  /*0fe0*/  FFMA.FTZ R27, R27, R4.reuse, -1 ;  /* 0xbf8000001b1b7423 */ /* 0x080fe20000010004 */
[----:B------:R-:W-:Y:S01]  /*0ff0*/  IADD3 R29, -R23, 0x40800000, RZ ;  /* 0x40800000171d7810 */ /* 0x000fe20007ffe1ff */
[----:B------:R-:W-:Y:S01]  /*1000*/  FFMA.FTZ R25, R20, R25, 0.33333510160446166992 ;  /* 0x3eaaaae614197423 */ /* 0x000fe20000010019 */
[----:B------:R-:W-:Y:S01]  /*1010*/  IADD3 R22, R14, -R23, RZ ;  /* 0x800000170e167210 */ /* 0x000fe20007ffe0ff */
[----:B------:R-:W-:Y:S02]  /*1020*/  FADD.FTZ R10, R10, R27 ;  /* 0x0000001b0a0a7221 */ /* 0x000fe40000010000 */
[----:B------:R-:W-:Y:S01]  /*1030*/  FFMA.FTZ R29, R29, R4, -1 ;  /* 0xbf8000001d1d7423 */ /* 0x000fe20000010004 */
[----:B------:R-:W-:Y:S01]  /*1040*/  FFMA.FTZ R25, R20, R25, -0.5 ;  /* 0xbf00000014197423 */ /* 0x000fe20000010019 */
[----:B------:R-:W-:-:S02]  /*1050*/  FFMA.FTZ R27, R10, -R5, 0.10546888411045074463 ;  /* 0x3dd800120a1b7423 */ /* 0x000fc40000010805 */
[----:B------:R-:W-:Y:S01]  /*1060*/  FADD.FTZ R22, R22, R29 ;  /* 0x0000001d16167221 */ /* 0x000fe20000010000 */
[----:B------:R-:W-:Y:S01]  /*1070*/  FMUL.FTZ R25, R20, R25 ;  /* 0x0000001914197220 */ /* 0x000fe20000410000 */
[----:B------:R-:W-:Y:S02]  /*1080*/  FFMA.FTZ R27, R10, R27, -0.13229703903198242188 ;  /* 0xbe0778e00a1b7423 */ /* 0x000fe4000001001b */
[----:B------:R-:W-:Y:S01]  /*1090*/  FFMA.FTZ R5, R22, -R5, 0.10546888411045074463 ;  /* 0x3dd8001216057423 */ /* 0x000fe20000010805 */
[----:B------:R-:W-:Y:S01]  /*10a0*/  FFMA.FTZ R20, R20, R25, R20 ;  /* 0x0000001914147223 */ /* 0x000fe20000010014 */
[----:B------:R-:W-:Y:S01]  /*10b0*/  FFMA.FTZ R27, R10, R27, 0.14491446316242218018 ;  /* 0x3e1464750a1b7423 */ /* 0x000fe2000001001b */
[----:B------:R-:W-:Y:S06]  /*10c0*/  @!P0 BRA `(.L_x_628) ;  /* 0x0000000000148947 */ /* 0x000fec0003800000 */
[----:B------:R-:W-:-:S13]  /*10d0*/  ISETP.GE.AND P0, PT, R12, -0x407fffff, PT ;  /* 0xbf8000010c00780c */ /* 0x000fda0003f06270 */
[----:B------:R-:W-:-:S05]  /*10e0*/  @P0 MOV R25, 0x7f800000 ;  /* 0x7f80000000190802 */ /* 0x000fca0000000f00 */
[C---:B------:R-:W-:Y:S01]  /*10f0*/  @P0 FFMA.FTZ R24, R12.reuse, R25, +INF ;  /* 0x7f8000000c180423 */ /* 0x040fe20000010019 */
[----:B------:R-:W-:-:S04]  /*1100*/  FSETP.NEU.FTZ.AND P0, PT, R12, RZ, PT ;  /* 0x000000ff0c00720b */ /* 0x000fc80003f1d000 */
[----:B------:R-:W-:-:S09]  /*1110*/  FSEL R24, R24, -RZ, P0 ;  /* 0x800000ff18187208 */ /* 0x000fd20000000000 */
.L_x_628:
[----:B------:R-:W-:Y:S05]  /*1120*/  BSYNC B0 ;  /* 0x0000000000007941 */ /* 0x000fea0003800000 */
.L_x_627:
[----:B------:R-:W-:Y:S01]  /*1130*/  FFMA.FTZ R25, R22, R5, -0.13229703903198242188 ;  /* 0xbe0778e016197423 */ /* 0x000fe20000010005 */
[----:B------:R-:W-:Y:S01]  /*1140*/  FFMA.FTZ R27, R10, R27, -0.16641564667224884033 ;  /* 0xbe2a68dd0a1b7423 */ /* 0x000fe2000001001b */
[----:B------:R-:W0:Y:S01]  /*1150*/  LDC.64 R4, c[0x0][0x218] ;  /* 0x00008600ff047b82 */ /* 0x000e220000000a00 */
[----:B------:R-:W-:Y:S01]  /*1160*/  ISETP.GE.U32.AND P0, PT, R8, 0x7f800000, PT ;  /* 0x7f8000000800780c */ /* 0x000fe20003f06070 */
[----:B------:R-:W-:Y:S01]  /*1170*/  FFMA.FTZ R25, R22, R25, 0.14491446316242218018 ;  /* 0x3e14647516197423 */ /* 0x000fe20000010019 */
[----:B------:R-:W-:Y:S01]  /*1180*/  FFMA.FTZ R27, R10, R27, 0.19988867640495300293 ;  /* 0x3e4caf9e0a1b7423 */ /* 0x000fe2000001001b */
[----:B------:R-:W-:Y:S01]  /*1190*/  I2FP.F32.S32 R11, R11 ;  /* 0x0000000b000b7245 */ /* 0x000fe20000201400 */
[----:B------:R-:W-:Y:S01]  /*11a0*/  BSSY B0, `(.L_x_629) ;  /* 0x0000013000007945 */ /* 0x000fe20003800000 */
[----:B------:R-:W-:Y:S01]  /*11b0*/  FFMA.FTZ R25, R22, R25, -0.16641564667224884033 ;  /* 0xbe2a68dd16197423 */ /* 0x000fe20000010019 */
[----:B------:R-:W-:Y:S01]  /*11c0*/  FFMA.FTZ R27, R10, R27, -0.25000196695327758789 ;  /* 0xbe8000420a1b7423 */ /* 0x000fe2000001001b */
[----:B------:R-:W-:Y:S01]  /*11d0*/  LOP3.LUT R7, R2, 0x80000000, R7, 0xb8, !PT ;  /* 0x8000000002077812 */ /* 0x000fe200078eb807 */
[----:B------:R-:W-:Y:S01]  /*11e0*/  FMUL.FTZ R11, R11, 1.1920928955078125e-07 ;  /* 0x340000000b0b7820 */ /* 0x000fe20000410000 */
[----:B------:R-:W-:Y:S01]  /*11f0*/  FFMA.FTZ R25, R22, R25, 0.19988867640495300293 ;  /* 0x3e4caf9e16197423 */ /* 0x000fe20000010019 */
[----:B------:R-:W-:Y:S01]  /*1200*/  FFMA.FTZ R27, R10, R27, 0.33333510160446166992 ;  /* 0x3eaaaae60a1b7423 */ /* 0x000fe2000001001b */
[----:B------:R-:W-:Y:S01]  /*1210*/  LOP3.LUT R12, R2, 0x80000000, R15, 0xb8, !PT ;  /* 0x80000000020c7812 */ /* 0x000fe200078eb80f */
[----:B------:R-:W-:Y:S01]  /*1220*/  FMUL.FTZ R24, R7, R24 ;  /* 0x0000001807187220 */ /* 0x000fe20000410000 */
[----:B------:R-:W-:Y:S01]  /*1230*/  FFMA.FTZ R25, R22, R25, -0.25000196695327758789 ;  /* 0xbe80004216197423 */ /* 0x000fe20000010019 */
[----:B------:R-:W-:Y:S01]  /*1240*/  FFMA.FTZ R27, R10, R27, -0.5 ;  /* 0xbf0000000a1b7423 */ /* 0x000fe2000001001b */
[----:B------:R-:W-:-:S03]  /*1250*/  FFMA.FTZ R7, R11, 0.69314718246459960938, R20 ;  /* 0x3f3172180b077823 */ /* 0x000fc60000010014 */
[----:B------:R-:W-:Y:S01]  /*1260*/  FMUL.FTZ R27, R10, R27 ;  /* 0x0000001b0a1b7220 */ /* 0x000fe20000410000 */
[----:B------:R-:W-:Y:S06]  /*1270*/  @!P0 BRA `(.L_x_630) ;  /* 0x0000000000148947 */ /* 0x000fec0003800000 */
[C---:B------:R-:W-:Y:S02]  /*1280*/  ISETP.GE.AND P0, PT, R8.reuse, -0x407fffff, PT ;  /* 0xbf8000010800780c */ /* 0x040fe40003f06270 */
[----:B------:R-:W-:-:S11]  /*1290*/  FSETP.NEU.FTZ.AND P1, PT, R8, RZ, PT ;  /* 0x000000ff0800720b */ /* 0x000fd60003f3d000 */
[----:B------:R-:W-:-:S05]  /*12a0*/  @P0 MOV R11, 0x7f800000 ;  /* 0x7f800000000b0802 */ /* 0x000fca0000000f00 */
[----:B------:R-:W-:-:S05]  /*12b0*/  @P0 FFMA.FTZ R7, R8, R11, +INF ;  /* 0x7f80000008070423 */ /* 0x000fca000001000b */
[----:B------:R-:W-:-:S07]  /*12c0*/  FSEL R7, R7, -RZ, P1 ;  /* 0x800000ff07077208 */ /* 0x000fce0000800000 */
.L_x_630:
[----:B------:R-:W-:Y:S05]  /*12d0*/  BSYNC B0 ;  /* 0x0000000000007941 */ /* 0x000fea0003800000 */
.L_x_629:
[----:B------:R-:W-:Y:S01]  /*12e0*/  ISETP.GE.U32.AND P0, PT, R18, 0x7f800000, PT ;  /* 0x7f8000001200780c */ /* 0x000fe20003f06070 */
[----:B------:R-:W-:Y:S01]  /*12f0*/  FFMA.FTZ R25, R22, R25, 0.33333510160446166992 ;  /* 0x3eaaaae616197423 */ /* 0x000fe20000010019 */
[----:B------:R-:W-:Y:S01]  /*1300*/  I2FP.F32.S32 R19, R19 ;  /* 0x0000001300137245 */ /* 0x000fe20000201400 */
[----:B------:R-:W-:Y:S01]  /*1310*/  FFMA.FTZ R10, R10, R27, R10 ;  /* 0x0000001b0a0a7223 */ /* 0x000fe2000001000a */
[----:B------:R-:W-:Y:S01]  /*1320*/  I2FP.F32.S32 R23, R23 ;  /* 0x0000001700177245 */ /* 0x000fe20000201400 */
[----:B------:R-:W-:Y:S01]  /*1330*/  FFMA.FTZ R25, R22, R25, -0.5 ;  /* 0xbf00000016197423 */ /* 0x000fe20000010019 */
[----:B------:R-:W-:Y:S01]  /*1340*/  BSSY B0, `(.L_x_631) ;  /* 0x0000010000007945 */ /* 0x000fe20003800000 */
[----:B------:R-:W-:Y:S01]  /*1350*/  FMUL.FTZ R19, R19, 1.1920928955078125e-07 ;  /* 0x3400000013137820 */ /* 0x000fe20000410000 */
[----:B------:R-:W-:Y:S01]  /*1360*/  FMUL.FTZ R7, R12, R7 ;  /* 0x000000070c077220 */ /* 0x000fe20000410000 */
[----:B------:R-:W-:Y:S01]  /*1370*/  FMUL.FTZ R25, R22, R25 ;  /* 0x0000001916197220 */ /* 0x000fe20000410000 */
[----:B------:R-:W-:Y:S01]  /*1380*/  ISETP.GE.U32.AND P2, PT, R14, 0x7f800000, PT ;  /* 0x7f8000000e00780c */ /* 0x000fe20003f46070 */
[----:B------:R-:W-:Y:S01]  /*1390*/  FMUL.FTZ R23, R23, 1.1920928955078125e-07 ;  /* 0x3400000017177820 */ /* 0x000fe20000410000 */
[----:B------:R-:W-:Y:S01]  /*13a0*/  LOP3.LUT R17, R2, 0x80000000, R17, 0xb8, !PT ;  /* 0x8000000002117812 */ /* 0x000fe200078eb811 */
[----:B------:R-:W-:Y:S01]  /*13b0*/  FFMA.FTZ R22, R22, R25, R22 ;  /* 0x0000001916167223 */ /* 0x000fe20000010016 */
[----:B------:R-:W-:Y:S01]  /*13c0*/  LOP3.LUT R21, R2, 0x80000000, R21, 0xb8, !PT ;  /* 0x8000000002157812 */ /* 0x000fe200078eb815 */
[----:B------:R-:W-:Y:S01]  /*13d0*/  FFMA.FTZ R10, R19, 0.69314718246459960938, R10 ;  /* 0x3f317218130a7823 */ /* 0x000fe2000001000a */
[----:B------:R-:W-:Y:S07]  /*13e0*/  @!P0 BRA `(.L_x_632) ;  /* 0x0000000000148947 */ /* 0x000fee0003800000 */
[C---:B------:R-:W-:Y:S02]  /*13f0*/  ISETP.GE.AND P0, PT, R18.reuse, -0x407fffff, PT ;  /* 0xbf8000011200780c */ /* 0x040fe40003f06270 */
[----:B------:R-:W-:-:S11]  /*1400*/  FSETP.NEU.FTZ.AND P1, PT, R18, RZ, PT ;  /* 0x000000ff1200720b */ /* 0x000fd60003f3d000 */
[----:B------:R-:W-:-:S05]  /*1410*/  @P0 MOV R11, 0x7f800000 ;  /* 0x7f800000000b0802 */ /* 0x000fca0000000f00 */
[----:B------:R-:W-:-:S05]  /*1420*/  @P0 FFMA.FTZ R10, R18, R11, +INF ;  /* 0x7f800000120a0423 */ /* 0x000fca000001000b */
[----:B------:R-:W-:-:S07]  /*1430*/  FSEL R10, R10, -RZ, P1 ;  /* 0x800000ff0a0a7208 */ /* 0x000fce0000800000 */
.L_x_632:
[----:B------:R-:W-:Y:S05]  /*1440*/  BSYNC B0 ;  /* 0x0000000000007941 */ /* 0x000fea0003800000 */
.L_x_631:
[----:B------:R-:W-:Y:S01]  /*1450*/  BSSY B0, `(.L_x_633) ;  /* 0x000000a000007945 */ /* 0x000fe20003800000 */
[----:B------:R-:W-:Y:S01]  /*1460*/  FMUL.FTZ R10, R17, R10 ;  /* 0x0000000a110a7220 */ /* 0x000fe20000410000 */
[----:B0-----:R-:W-:-:S04]  /*1470*/  IMAD.WIDE.U32 R4, R16, 0x2, R4 ;  /* 0x0000000210047825 */ /* 0x001fc800078e0004 */
[----:B------:R-:W-:Y:S01]  /*1480*/  FFMA.FTZ R22, R23, 0.69314718246459960938, R22 ;  /* 0x3f31721817167823 */ /* 0x000fe20000010016 */
[----:B------:R-:W-:Y:S06]  /*1490*/  @!P2 BRA `(.L_x_634) ;  /* 0x000000000014a947 */ /* 0x000fec0003800000 */
[C---:B------:R-:W-:Y:S02]  /*14a0*/  ISETP.GE.AND P0, PT, R14.reuse, -0x407fffff, PT ;  /* 0xbf8000010e00780c */ /* 0x040fe40003f06270 */
[----:B------:R-:W-:-:S11]  /*14b0*/  FSETP.NEU.FTZ.AND P1, PT, R14, RZ, PT ;  /* 0x000000ff0e00720b */ /* 0x000fd60003f3d000 */
[----:B------:R-:W-:-:S05]  /*14c0*/  @P0 MOV R11, 0x7f800000 ;  /* 0x7f800000000b0802 */ /* 0x000fca0000000f00 */
[----:B------:R-:W-:-:S05]  /*14d0*/  @P0 FFMA.FTZ R22, R14, R11, +INF ;  /* 0x7f8000000e160423 */ /* 0x000fca000001000b */
[----:B------:R-:W-:-:S07]  /*14e0*/  FSEL R22, R22, -RZ, P1 ;  /* 0x800000ff16167208 */ /* 0x000fce0000800000 */
.L_x_634:
[----:B------:R-:W-:Y:S05]  /*14f0*/  BSYNC B0 ;  /* 0x0000000000007941 */ /* 0x000fea0003800000 */
.L_x_633:
[----:B------:R-:W-:Y:S01]  /*1500*/  FMUL.FTZ R21, R21, R22 ;  /* 0x0000001615157220 */ /* 0x000fe20000410000 */
[----:B------:R-:W-:Y:S01]  /*1510*/  F2FP.BF16.F32.PACK_AB R9, R9, R0 ;  /* 0x000000000909723e */ /* 0x000fe200000010ff */
[----:B------:R-:W-:Y:S01]  /*1520*/  IMAD.WIDE R4, R3, 0x4, R4 ;  /* 0x0000000403047825 */ /* 0x000fe200078e0204 */
[----:B------:R-:W-:Y:S02]  /*1530*/  F2FP.BF16.F32.PACK_AB R13, R6, R13 ;  /* 0x0000000d060d723e */ /* 0x000fe400000010ff */
[----:B------:R-:W-:Y:S02]  /*1540*/  F2FP.BF16.F32.PACK_AB R7, R7, R24 ;  /* 0x000000180707723e */ /* 0x000fe400000010ff */
[----:B------:R-:W-:Y:S01]  /*1550*/  F2FP.BF16.F32.PACK_AB R21, R21, R10 ;  /* 0x0000000a1515723e */ /* 0x000fe200000010ff */
[----:B------:R-:W-:Y:S04]  /*1560*/  STG.E desc[UR4][R4.64], R9 ;  /* 0x0000000904007986 */ /* 0x000fe8000c101904 */
[----:B------:R-:W-:Y:S04]  /*1570*/  STG.E desc[UR4][R4.64+0x200], R13 ;  /* 0x0002000d04007986 */ /* 0x000fe8000c101904 */
[----:B------:R-:W-:Y:S04]  /*1580*/  STG.E desc[UR4][R4.64+0x400], R7 ;  /* 0x0004000704007986 */ /* 0x000fe8000c101904 */
[----:B------:R-:W-:Y:S01]  /*1590*/  STG.E desc[UR4][R4.64+0x600], R21 ;  /* 0x0006001504007986 */ /* 0x000fe2000c101904 */
[----:B------:R-:W-:Y:S05]  /*15a0*/  EXIT ;  /* 0x000000000000794d */ /* 0x000fea0003800000 */
.L_x_618:
[----:B------:R-:W0:Y:S01]  /*15b0*/  S2R R18, SR_TID.X ;  /* 0x0000000000127919 */ /* 0x000e220000002100 */
[----:B------:R-:W-:Y:S02]  /*15c0*/  PRMT R0, RZ, 0x7610, R0 ;  /* 0x00007610ff007816 */ /* 0x000fe40000000000 */
[----:B0-----:R-:W-:Y:S02]  /*15d0*/  ISETP.GE.AND P0, PT, R18, R17, PT ;  /* 0x000000111200720c */ /* 0x001fe40003f06270 */
[----:B------:R-:W-:-:S11]  /*15e0*/  MOV R25, R18 ;  /* 0x0000001200197202 */ /* 0x000fd60000000f00 */
[----:B------:R-:W-:Y:S01]  /*15f0*/  @!P0 IADD3 R20, R16, R25, RZ ;  /* 0x0000001910148210 */ /* 0x000fe20007ffe0ff */
[----:B------:R-:W0:Y:S01]  /*1600*/  @!P0 LDC.64 R12, c[0x0][0x220] ;  /* 0x00008800ff0c8b82 */ /* 0x000e220000000a00 */
[----:B------:R-:W-:-:S04]  /*1610*/  @!P0 IADD3 R25, R25, 0x80, RZ ;  /* 0x0000008019198810 */ /* 0x000fc80007ffe0ff */
[----:B------:R-:W-:-:S13]  /*1620*/  ISETP.GE.AND P6, PT, R25, R17, PT ;  /* 0x000000111900720c */ /* 0x000fda0003fc6270 */
[----:B------:R-:W-:Y:S01]  /*1630*/  @!P6 IADD3 R5, R16, R25, RZ ;  /* 0x000000191005e210 */ /* 0x000fe20007ffe0ff */
[----:B------:R-:W1:Y:S01]  /*1640*/  @!P6 LDC.64 R2, c[0x0][0x220] ;  /* 0x00008800ff02eb82 */ /* 0x000e620000000a00 */
[----:B------:R-:W-:-:S04]  /*1650*/  @!P6 IADD3 R25, R25, 0x80, RZ ;  /* 0x000000801919e810 */ /* 0x000fc80007ffe0ff */
[----:B------:R-:W-:-:S13]  /*1660*/  ISETP.GE.AND P5, PT, R25, R17, PT ;  /* 0x000000111900720c */ /* 0x000fda0003fa6270 */
[----:B------:R-:W-:Y:S01]  /*1670*/  @!P5 IADD3 R29, R16, R25, RZ ;  /* 0x00000019101dd210 */ /* 0x000fe20007ffe0ff */
[----:B------:R-:W2:Y:S01]  /*1680*/  @!P5 LDC.64 R14, c[0x0][0x220] ;  /* 0x00008800ff0edb82 */ /* 0x000ea20000000a00 */
[----:B------:R-:W-:-:S04]  /*1690*/  @!P5 IADD3 R25, R25, 0x80, RZ ;  /* 0x000000801919d810 */ /* 0x000fc80007ffe0ff */
[----:B------:R-:W-:Y:S01]  /*16a0*/  ISETP.GE.AND P4, PT, R25, R17, PT ;  /* 0x000000111900720c */ /* 0x000fe20003f86270 */
[----:B-1----:R-:W-:-:S05]  /*16b0*/  @!P6 IMAD.WIDE.U32 R2, R5, 0x2, R2 ;  /* 0x000000020502e825 */ /* 0x002fca00078e0002 */
[----:B------:R1:W5:Y:S07]  /*16c0*/  @!P6 LDG.E.U16 R0, desc[UR4][R2.64] ;  /* 0x000000040200e981 */ /* 0x00036e000c1e1500 */
[----:B------:R-:W-:Y:S01]  /*16d0*/  @!P4 IADD3 R27, R16, R25, RZ ;  /* 0x00000019101bc210 */ /* 0x000fe20007ffe0ff */
[----:B------:R-:W3:Y:S01]  /*16e0*/  @!P4 LDC.64 R10, c[0x0][0x220] ;  /* 0x00008800ff0acb82 */ /* 0x000ee20000000a00 */
[----:B------:R-:W-:-:S04]  /*16f0*/  @!P4 IADD3 R25, R25, 0x80, RZ ;  /* 0x000000801919c810 */ /* 0x000fc80007ffe0ff */
[----:B------:R-:W-:-:S13]  /*1700*/  ISETP.GE.AND P3, PT, R25, R17, PT ;  /* 0x000000111900720c */ /* 0x000fda0003f66270 */
[----:B------:R-:W-:Y:S01]  /*1710*/  @!P3 IADD3 R23, R16, R25, RZ ;  /* 0x000000191017b210 */ /* 0x000fe20007ffe0ff */
[----:B-1----:R-:W1:Y:S01]  /*1720*/  @!P3 LDC.64 R2, c[0x0][0x220] ;  /* 0x00008800ff02bb82 */ /* 0x002e620000000a00 */
[----:B------:R-:W-:-:S04]  /*1730*/  @!P3 IADD3 R25, R25, 0x80, RZ ;  /* 0x000000801919b810 */ /* 0x000fc80007ffe0ff */
[----:B------:R-:W-:-:S13]  /*1740*/  ISETP.GE.AND P2, PT, R25, R17, PT ;  /* 0x000000111900720c */ /* 0x000fda0003f46270 */
[----:B------:R-:W-:Y:S01]  /*1750*/  @!P2 IADD3 R19, R16, R25, RZ ;  /* 0x000000191013a210 */ /* 0x000fe20007ffe0ff */
[----:B------:R-:W4:Y:S01]  /*1760*/  @!P2 LDC.64 R4, c[0x0][0x220] ;  /* 0x00008800ff04ab82 */ /* 0x000f220000000a00 */
[----:B------:R-:W-:-:S04]  /*1770*/  @!P2 IADD3 R25, R25, 0x80, RZ ;  /* 0x000000801919a810 */ /* 0x000fc80007ffe0ff */
[----:B------:R-:W-:-:S13]  /*1780*/  ISETP.GE.AND P1, PT, R25, R17, PT ;  /* 0x000000111900720c */ /* 0x000fda0003f26270 */
[----:B------:R-:W-:Y:S01]  /*1790*/  @!P1 IADD3 R21, R16, R25, RZ ;  /* 0x0000001910159210 */ /* 0x000fe20007ffe0ff */
[----:B------:R-:W2:Y:S01]  /*17a0*/  @!P1 LDC.64 R6, c[0x0][0x220] ;  /* 0x00008800ff069b82 */ /* 0x000ea20000000a00 */
[----:B------:R-:W-:-:S04]  /*17b0*/  @!P1 IADD3 R25, R25, 0x80, RZ ;  /* 0x0000008019199810 */ /* 0x000fc80007ffe0ff */
[----:B------:R-:W-:-:S13]  /*17c0*/  ISETP.GE.AND P6, PT, R25, R17, PT ;  /* 0x000000111900720c */ /* 0x000fda0003fc6270 */
[----:B------:R-:W3:Y:S01]  /*17d0*/  @!P6 LDC.64 R8, c[0x0][0x220] ;  /* 0x00008800ff08eb82 */ /* 0x000ee20000000a00 */
[----:B0-----:R-:W-:Y:S01]  /*17e0*/  @!P0 IMAD.WIDE.U32 R12, R20, 0x2, R12 ;  /* 0x00000002140c8825 */ /* 0x001fe200078e000c */
[----:B------:R-:W-:Y:S02]  /*17f0*/  PRMT R20, RZ, 0x7610, R20 ;  /* 0x00007610ff147816 */ /* 0x000fe40000000014 */
[----:B------:R-:W-:Y:S01]  /*1800*/  @!P6 IADD3 R25, R16, R25, RZ ;  /* 0x000000191019e210 */ /* 0x000fe20007ffe0ff */
[----:B-1----:R-:W-:Y:S01]  /*1810*/  @!P3 IMAD.WIDE.U32 R2, R23, 0x2, R2 ;  /* 0x000000021702b825 */ /* 0x002fe200078e0002 */
[----:B------:R-:W-:Y:S02]  /*1820*/  PRMT R22, RZ, 0x7610, R22 ;  /* 0x00007610ff167816 */ /* 0x000fe40000000016 */
[----:B------:R0:W5:Y:S01]  /*1830*/  @!P0 LDG.E.U16 R20, desc[UR4][R12.64] ;  /* 0x000000040c148981 */ /* 0x000162000c1e1500 */
[----:B----4-:R-:W-:Y:S01]  /*1840*/  @!P2 IMAD.WIDE.U32 R4, R19, 0x2, R4 ;  /* 0x000000021304a825 */ /* 0x010fe200078e0004 */
[----:B------:R-:W-:-:S02]  /*1850*/  PRMT R23, RZ, 0x7610, R23 ;  /* 0x00007610ff177816 */ /* 0x000fc40000000017 */
[----:B------:R-:W-:Y:S01]  /*1860*/  PRMT R19, RZ, 0x7610, R19 ;  /* 0x00007610ff137816 */ /* 0x000fe20000000013 */
[----:B--2---:R-:W-:Y:S01]  /*1870*/  @!P1 IMAD.WIDE.U32 R6, R21, 0x2, R6 ;  /* 0x0000000215069825 */ /* 0x004fe200078e0006 */
[----:B------:R-:W-:-:S03]  /*1880*/  PRMT R21, RZ, 0x7610, R21 ;  /* 0x00007610ff157816 */ /* 0x000fc60000000015 */
[----:B------:R-:W-:Y:S01]  /*1890*/  @!P5 IMAD.WIDE.U32 R14, R29, 0x2, R14 ;  /* 0x000000021d0ed825 */ /* 0x000fe200078e000e */
[----:B0-----:R-:W-:Y:S01]  /*18a0*/  PRMT R13, RZ, 0x7610, R13 ;  /* 0x00007610ff0d7816 */ /* 0x001fe2000000000d */
[----:B------:R0:W5:Y:S01]  /*18b0*/  @!P2 LDG.E.U16 R19, desc[UR4][R4.64] ;  /* 0x000000040413a981 */ /* 0x000162000c1e1500 */
[----:B------:R-:W-:Y:S01]  /*18c0*/  PRMT R12, RZ, 0x7610, R12 ;  /* 0x00007610ff0c7816 */ /* 0x000fe2000000000c */
[----:B---3--:R-:W-:Y:S02]  /*18d0*/  @!P4 IMAD.WIDE.U32 R10, R27, 0x2, R10 ;  /* 0x000000021b0ac825 */ /* 0x008fe400078e000a */
[----:B------:R0:W5:Y:S02]  /*18e0*/  @!P5 LDG.E.U16 R22, desc[UR4][R14.64] ;  /* 0x000000040e16d981 */ /* 0x000164000c1e1500 */
[----:B------:R-:W-:Y:S02]  /*18f0*/  @!P6 IMAD.WIDE.U32 R8, R25, 0x2, R8 ;  /* 0x000000021908e825 */ /* 0x000fe400078e0008 */
[----:B------:R0:W5:Y:S04]  /*1900*/  @!P4 LDG.E.U16 R23, desc[UR4][R10.64] ;  /* 0x000000040a17c981 */ /* 0x000168000c1e1500 */
[----:B------:R0:W5:Y:S04]  /*1910*/  @!P3 LDG.E.U16 R21, desc[UR4][R2.64] ;  /* 0x000000040215b981 */ /* 0x000168000c1e1500 */
[----:B------:R0:W5:Y:S04]  /*1920*/  @!P1 LDG.E.U16 R13, desc[UR4][R6.64] ;  /* 0x00000004060d9981 */ /* 0x000168000c1e1500 */
[----:B------:R0:W5:Y:S01]  /*1930*/  @!P6 LDG.E.U16 R12, desc[UR4][R8.64] ;  /* 0x00000004080ce981 */ /* 0x000162000c1e1500 */
[----:B------:R-:W-:Y:S04]  /*1940*/  BSSY B0, `(.L_x_635) ;  /* 0x000002d000007945 */ /* 0x000fe80003800000 */
[----:B------:R-:W-:Y:S05]  /*1950*/  @P0 BRA `(.L_x_636) ;  /* 0x0000000000ac0947 */ /* 0x000fea0003800000 */
[----:B-----5:R-:W-:Y:S01]  /*1960*/  SHF.L.U32 R20, R20, 0x10, RZ ;  /* 0x0000001014147819 */ /* 0x020fe200000006ff */
[----:B0-----:R-:W-:Y:S01]  /*1970*/  HFMA2.MMA R7, -RZ, RZ, 1.625, 0 ;  /* 0x3e800000ff077435 */ /* 0x001fe200000001ff */
        /* <DEDUP_REMOVED lines=38> */
.L_x_638:
[----:B------:R-:W-:Y:S05]  /*1be0*/  BSYNC B1 ;  /* 0x0000000000017941 */ /* 0x000fea0003800000 */
.L_x_637:
[----:B------:R-:W-:-:S05]  /*1bf0*/  FMUL.FTZ R3, R3, R4 ;  /* 0x0000000403037220 */ /* 0x000fca0000410000 */
[----:B------:R-:W-:-:S07]  /*1c00*/  F2FP.BF16.F32.PACK_AB R3, RZ, R3 ;  /* 0x00000003ff03723e */ /* 0x000fce00000010ff */
.L_x_636:
[----:B------:R-:W-:Y:S05]  /*1c10*/  BSYNC B0 ;  /* 0x0000000000007941 */ /* 0x000fea0003800000 */
.L_x_635:
[----:B0-----:R-:W-:Y:S01]  /*1c20*/  IADD3 R2, R18, 0x80, RZ ;  /* 0x0000008012027810 */ /* 0x001fe20007ffe0ff */
[----:B------:R-:W-:Y:S03]  /*1c30*/  BSSY B0, `(.L_x_639) ;  /* 0x000002e000007945 */ /* 0x000fe60003800000 */
[----:B------:R-:W-:-:S13]  /*1c40*/  ISETP.GE.AND P0, PT, R2, R17, PT ;  /* 0x000000110200720c */ /* 0x000fda0003f06270 */
[----:B------:R-:W-:Y:S05]  /*1c50*/  @P0 BRA `(.L_x_640) ;  /* 0x0000000000ac0947 */ /* 0x000fea0003800000 */
[----:B-----5:R-:W-:Y:S01]  /*1c60*/  SHF.L.U32 R0, R0, 0x10, RZ ;  /* 0x0000001000007819 */ /* 0x020fe200000006ff */
[----:B------:R-:W-:Y:S01]  /*1c70*/  BSSY B1, `(.L_x_641) ;  /* 0x0000027000017945 */ /* 0x000fe20003800000 */
[----:B------:R-:W-:Y:S02]  /*1c80*/  MOV R9, 0x3e800000 ;  /* 0x3e80000000097802 */ /* 0x000fe40000000f00 */
[C---:B------:R-:W-:Y:S01]  /*1c90*/  FSETP.GT.FTZ.AND P0, PT, |R0|.reuse, 8.50705917302346158658e+37, PT ;  /* 0x7e8000000000780b */ /* 0x040fe20003f14200 */
[----:B------:R-:W-:-:S04]  /*1ca0*/  FADD.FTZ R4, |R0|, -RZ ;  /* 0x800000ff00047221 */ /* 0x000fc80000010200 */
[----:B------:R-:W-:-:S06]  /*1cb0*/  FADD.FTZ R6, -R4, 1 ;  /* 0x3f80000004067421 */ /* 0x000fcc0000010100 */
[----:B------:R-:W0:Y:S02]  /*1cc0*/  MUFU.RCP R6, R6 ;  /* 0x0000000600067308 */ /* 0x000e240000001000 */
[----:B0-----:R-:W-:Y:S01]  /*1cd0*/  FADD.FTZ R5, R6, R6 ;  /* 0x0000000606057221 */ /* 0x001fe20000010000 */
[----:B------:R-:W-:-:S03]  /*1ce0*/  HFMA2.MMA R6, -RZ, RZ, 1.3056640625, -1.8671875 ;  /* 0x3d39bf78ff067435 */ /* 0x000fc600000001ff */
        /* <DEDUP_REMOVED lines=31> */
.L_x_642:
[----:B------:R-:W-:Y:S05]  /*1ee0*/  BSYNC B1 ;  /* 0x0000000000017941 */ /* 0x000fea0003800000 */
.L_x_641:
[----:B------:R-:W-:-:S05]  /*1ef0*/  FMUL.FTZ R0, R0, R5 ;  /* 0x0000000500007220 */ /* 0x000fca0000410000 */
[----:B------:R-:W-:-:S07]  /*1f00*/  F2FP.BF16.F32.PACK_AB R0, RZ, R0 ;  /* 0x00000000ff00723e */ /* 0x000fce00000010ff */
.L_x_640:
[----:B------:R-:W-:Y:S05]  /*1f10*/  BSYNC B0 ;  /* 0x0000000000007941 */ /* 0x000fea0003800000 */
.L_x_639:
[----:B------:R-:W-:Y:S01]  /*1f20*/  IADD3 R4, R18, 0x100, RZ ;  /* 0x0000010012047810 */ /* 0x000fe20007ffe0ff */
[----:B------:R-:W-:Y:S03]  /*1f30*/  BSSY B0, `(.L_x_643) ;  /* 0x000002e000007945 */ /* 0x000fe60003800000 */
[----:B------:R-:W-:-:S13]  /*1f40*/  ISETP.GE.AND P0, PT, R4, R17, PT ;  /* 0x000000110400720c */ /* 0x000fda0003f06270 */
[----:B------:R-:W-:Y:S05]  /*1f50*/  @P0 BRA `(.L_x_644) ;  /* 0x0000000000ac0947 */ /* 0x000fea0003800000 */
[----:B-----5:R-:W-:Y:S01]  /*1f60*/  SHF.L.U32 R22, R22, 0x10, RZ ;  /* 0x0000001016167819 */ /* 0x020fe200000006ff */
[----:B------:R-:W-:Y:S01]  /*1f70*/  HFMA2.MMA R9, -RZ, RZ, 1.625, 0 ;  /* 0x3e800000ff097435 */ /* 0x000fe200000001ff */
[----:B------:R-:W-:Y:S02]  /*1f80*/  BSSY B1, `(.L_x_645) ;  /* 0x0000026000017945 */ /* 0x000fe40003800000 */
[C---:B------:R-:W-:Y:S01]  /*1f90*/  FSETP.GT.FTZ.AND P0, PT, |R22|.reuse, 8.50705917302346158658e+37, PT ;  /* 0x7e8000001600780b */ /* 0x040fe20003f14200 */
[----:B------:R-:W-:-:S04]  /*1fa0*/  FADD.FTZ R4, |R22|, -RZ ;  /* 0x800000ff16047221 */ /* 0x000fc80000010200 */
[----:B------:R-:W-:-:S06]  /*1fb0*/  FADD.FTZ R6, -R4, 1 ;  /* 0x3f80000004067421 */ /* 0x000fcc0000010100 */
[----:B------:R-:W0:Y:S02]  /*1fc0*/  MUFU.RCP R6, R6 ;  /* 0x0000000600067308 */ /* 0x000e240000001000 */
[----:B0-----:R-:W-:Y:S01]  /*1fd0*/  FADD.FTZ R5, R6, R6 ;  /* 0x0000000606057221 */ /* 0x001fe20000010000 */
[----:B------:R-:W-:-:S03]  /*1fe0*/  MOV R6, 0x3d39bf78 ;  /* 0x3d39bf7800067802 */ /* 0x000fc60000000f00 */
        /* <DEDUP_REMOVED lines=31> */
.L_x_646:
[----:B------:R-:W-:Y:S05]  /*21e0*/  BSYNC B1 ;  /* 0x0000000000017941 */ /* 0x000fea0003800000 */
.L_x_645:
[----:B------:R-:W-:-:S05]  /*21f0*/  FMUL.FTZ R4, R22, R5 ;  /* 0x0000000516047220 */ /* 0x000fca0000410000 */
[----:B------:R-:W-:-:S07]  /*2200*/  F2FP.BF16.F32.PACK_AB R4, RZ, R4 ;  /* 0x00000004ff04723e */ /* 0x000fce00000010ff */
.L_x_644:
[----:B------:R-:W-:Y:S05]  /*2210*/  BSYNC B0 ;  /* 0x0000000000007941 */ /* 0x000fea0003800000 */
.L_x_643:
[----:B------:R-:W-:Y:S01]  /*2220*/  IADD3 R6, R18, 0x180, RZ ;  /* 0x0000018012067810 */ /* 0x000fe20007ffe0ff */
        /* <DEDUP_REMOVED lines=43> */
.L_x_650:
[----:B------:R-:W-:Y:S05]  /*24e0*/  BSYNC B1 ;  /* 0x0000000000017941 */ /* 0x000fea0003800000 */
.L_x_649:
[----:B------:R-:W-:-:S05]  /*24f0*/  FMUL.FTZ R5, R23, R6 ;  /* 0x0000000617057220 */ /* 0x000fca0000410000 */
[----:B------:R-:W-:-:S07]  /*2500*/  F2FP.BF16.F32.PACK_AB R5, RZ, R5 ;  /* 0x00000005ff05723e */ /* 0x000fce00000010ff */
.L_x_648:
[----:B------:R-:W-:Y:S05]  /*2510*/  BSYNC B0 ;  /* 0x0000000000007941 */ /* 0x000fea0003800000 */
.L_x_647:
        /* <DEDUP_REMOVED lines=24> */
[----:B------:R-:W-:Y:S01]  /*26a0*/  HFMA2.MMA R10, -RZ, RZ, 1.75, 0 ;  /* 0x3f000000ff0a7435 */ /* 0x000fe200000001ff */
[----:B------:R-:W-:Y:S02]  /*26b0*/  FMUL.FTZ R7, R7, 1.1920928955078125e-07 ;  /* 0x3400000007077820 */ /* 0x000fe40000410000 */
[----:B------:R-:W-:-:S04]  /*26c0*/  FFMA.FTZ R8, R9, -R8, 0.10546888411045074463 ;  /* 0x3dd8001209087423 */ /* 0x000fc80000010808 */
[----:B------:R-:W-:-:S03]  /*26d0*/  FFMA.FTZ R8, R9, R8, -0.13229703903198242188 ;  /* 0xbe0778e009087423 */ /* 0x000fc60000010008 */
[----:B------:R-:W-:Y:S01]  /*26e0*/  LOP3.LUT R10, R10, 0x80000000, R21, 0xb8, !PT ;  /* 0x800000000a0a7812 */ /* 0x000fe200078eb815 */
        /* <DEDUP_REMOVED lines=15> */
.L_x_654:
[----:B------:R-:W-:Y:S05]  /*27e0*/  BSYNC B1 ;  /* 0x0000000000017941 */ /* 0x000fea0003800000 */
.L_x_653:
[----:B------:R-:W-:-:S05]  /*27f0*/  FMUL.FTZ R6, R10, R7 ;  /* 0x000000070a067220 */ /* 0x000fca0000410000 */
[----:B------:R-:W-:-:S07]  /*2800*/  F2FP.BF16.F32.PACK_AB R6, RZ, R6 ;  /* 0x00000006ff06723e */ /* 0x000fce00000010ff */
.L_x_652:
[----:B------:R-:W-:Y:S05]  /*2810*/  BSYNC B0 ;  /* 0x0000000000007941 */ /* 0x000fea0003800000 */
.L_x_651:
        /* <DEDUP_REMOVED lines=44> */
.L_x_658:
[----:B------:R-:W-:Y:S05]  /*2ae0*/  BSYNC B1 ;  /* 0x0000000000017941 */ /* 0x000fea0003800000 */
.L_x_657:
[----:B------:R-:W-:-:S05]  /*2af0*/  FMUL.FTZ R7, R19, R8 ;  /* 0x0000000813077220 */ /* 0x000fca0000410000 */
[----:B------:R-:W-:-:S07]  /*2b00*/  F2FP.BF16.F32.PACK_AB R7, RZ, R7 ;  /* 0x00000007ff07723e */ /* 0x000fce00000010ff */
.L_x_656:
[----:B------:R-:W-:Y:S05]  /*2b10*/  BSYNC B0 ;  /* 0x0000000000007941 */ /* 0x000fea0003800000 */
.L_x_655:
        /* <DEDUP_REMOVED lines=44> */
.L_x_662:
[----:B------:R-:W-:Y:S05]  /*2de0*/  BSYNC B1 ;  /* 0x0000000000017941 */ /* 0x000fea0003800000 */
.L_x_661:
[----:B------:R-:W-:-:S05]  /*2df0*/  FMUL.FTZ R8, R14, R9 ;  /* 0x000000090e087220 */ /* 0x000fca0000410000 */
[----:B------:R-:W-:-:S07]  /*2e00*/  F2FP.BF16.F32.PACK_AB R8, RZ, R8 ;  /* 0x00000008ff08723e */ /* 0x000fce00000010ff */
.L_x_660:
[----:B------:R-:W-:Y:S05]  /*2e10*/  BSYNC B0 ;  /* 0x0000000000007941 */ /* 0x000fea0003800000 */
.L_x_659:
[----:B------:R-:W-:Y:S01]  /*2e20*/  IADD3 R10, R18, 0x380, RZ ;  /* 0x00000380120a7810 */ /* 0x000fe20007ffe0ff */
[----:B------:R-:W-:Y:S03]  /*2e30*/  BSSY B0, `(.L_x_663) ;  /* 0x000002e000007945 */ /* 0x000fe60003800000 */
[----:B------:R-:W-:-:S13]  /*2e40*/  ISETP.GE.AND P0, PT, R10, R17, PT ;  /* 0x000000110a00720c */ /* 0x000fda0003f06270 */
[----:B------:R-:W-:Y:S05]  /*2e50*/  @P0 BRA `(.L_x_664) ;  /* 0x0000000000ac0947 */ /* 0x000fea0003800000 */
[----:B-----5:R-:W-:Y:S01]  /*2e60*/  SHF.L.U32 R12, R12, 0x10, RZ ;  /* 0x000000100c0c7819 */ /* 0x020fe200000006ff */
[----:B------:R-:W-:Y:S01]  /*2e70*/  HFMA2.MMA R20, -RZ, RZ, 1.3056640625, -1.8671875 ;  /* 0x3d39bf78ff147435 */ /* 0x000fe200000001ff */
[----:B------:R-:W-:Y:S01]  /*2e80*/  MOV R15, 0x3e800000 ;  /* 0x3e800000000f7802 */ /* 0x000fe20000000f00 */
        /* <DEDUP_REMOVED lines=37> */
.L_x_666:
[----:B------:R-:W-:Y:S05]  /*30e0*/  BSYNC B1 ;  /* 0x0000000000017941 */ /* 0x000fea0003800000 */
.L_x_665:
[----:B------:R-:W-:-:S05]  /*30f0*/  FMUL.FTZ R9, R11, R10 ;  /* 0x0000000a0b097220 */ /* 0x000fca0000410000 */
[----:B------:R-:W-:-:S07]  /*3100*/  F2FP.BF16.F32.PACK_AB R9, RZ, R9 ;  /* 0x00000009ff09723e */ /* 0x000fce00000010ff */
.L_x_664:
[----:B------:R-:W-:Y:S05]  /*3110*/  BSYNC B0 ;  /* 0x0000000000007941 */ /* 0x000fea0003800000 */
.L_x_663:
[----:B------:R-:W-:Y:S01]  /*3120*/  ISETP.GE.AND P0, PT, R18, R17, PT ;  /* 0x000000111200720c */ /* 0x000fe20003f06270 */
[----:B------:R-:W-:Y:S04]  /*3130*/  BSSY B0, `(.L_x_667) ;  /* 0x0000033000007945 */ /* 0x000fe80003800000 */
[----:B------:R-:W-:Y:S08]  /*3140*/  BSSY B1, `(.L_x_668) ;  /* 0x000002b000017945 */ /* 0x000ff00003800000 */
[----:B------:R-:W-:Y:S05]  /*3150*/  @P0 BRA `(.L_x_669) ;  /* 0x0000000000300947 */ /* 0x000fea0003800000 */
[----:B------:R-:W0:Y:S01]  /*3160*/  LDC.64 R10, c[0x0][0x218] ;  /* 0x00008600ff0a7b82 */ /* 0x000e220000000a00 */
[----:B-----5:R-:W-:Y:S02]  /*3170*/  IADD3 R13, R16, R18, RZ ;  /* 0x00000012100d7210 */ /* 0x020fe40007ffe0ff */
[----:B------:R-:W-:-:S04]  /*3180*/  MOV R18, R2 ;  /* 0x0000000200127202 */ /* 0x000fc80000000f00 */
[----:B------:R-:W-:Y:S01]  /*3190*/  ISETP.GE.AND P0, PT, R18, R17, PT ;  /* 0x000000111200720c */ /* 0x000fe20003f06270 */
[----:B0-----:R-:W-:-:S05]  /*31a0*/  IMAD.WIDE.U32 R10, R13, 0x2, R10 ;  /* 0x000000020d0a7825 */ /* 0x001fca00078e000a */
[----:B------:R0:W-:Y:S07]  /*31b0*/  STG.E.U16 desc[UR4][R10.64], R3 ;  /* 0x000000030a007986 */ /* 0x0001ee000c101504 */
[----:B------:R-:W-:Y:S05]  /*31c0*/  @P0 BRA `(.L_x_670) ;  /* 0x0000000000300947 */ /* 0x000fea0003800000 */
[----:B0-----:R-:W0:Y:S01]  /*31d0*/  LDC.64 R2, c[0x0][0x218] ;  /* 0x00008600ff027b82 */ /* 0x001e220000000a00 */
[----:B------:R-:W-:Y:S02]  /*31e0*/  IADD3 R11, R16, R18, RZ ;  /* 0x00000012100b7210 */ /* 0x000fe40007ffe0ff */
[----:B------:R-:W-:-:S03]  /*31f0*/  IADD3 R18, R18, 0x80, RZ ;  /* 0x0000008012127810 */ /* 0x000fc60007ffe0ff */
[----:B0-----:R-:W-:-:S05]  /*3200*/  IMAD.WIDE.U32 R2, R11, 0x2, R2 ;  /* 0x000000020b027825 */ /* 0x001fca00078e0002 */
[----:B------:R0:W-:Y:S02]  /*3210*/  STG.E.U16 desc[UR4][R2.64], R0 ;  /* 0x0000000002007986 */ /* 0x0001e4000c101504 */
.L_x_669:
[----:B------:R-:W-:-:S13]  /*3220*/  ISETP.GE.AND P0, PT, R18, R17, PT ;  /* 0x000000111200720c */ /* 0x000fda0003f06270 */
[----:B------:R-:W-:Y:S05]  /*3230*/  @P0 BRA `(.L_x_671) ;  /* 0x0000000000300947 */ /* 0x000fea0003800000 */
[----:B0-----:R-:W0:Y:S01]  /*3240*/  LDC.64 R2, c[0x0][0x218] ;  /* 0x00008600ff027b82 */ /* 0x001e220000000a00 */
[----:B------:R-:W-:Y:S02]  /*3250*/  IADD3 R11, R16, R18, RZ ;  /* 0x00000012100b7210 */ /* 0x000fe40007ffe0ff */
[----:B------:R-:W-:-:S03]  /*3260*/  IADD3 R18, R18, 0x80, RZ ;  /* 0x0000008012127810 */ /* 0x000fc60007ffe0ff */
[----:B0-----:R-:W-:-:S05]  /*3270*/  IMAD.WIDE.U32 R2, R11, 0x2, R2 ;  /* 0x000000020b027825 */ /* 0x001fca00078e0002 */
[----:B------:R1:W-:Y:S02]  /*3280*/  STG.E.U16 desc[UR4][R2.64], R4 ;  /* 0x0000000402007986 */ /* 0x0003e4000c101504 */
.L_x_670:
[----:B------:R-:W-:-:S13]  /*3290*/  ISETP.GE.AND P0, PT, R18, R17, PT ;  /* 0x000000111200720c */ /* 0x000fda0003f06270 */
[----:B------:R-:W-:Y:S05]  /*32a0*/  @P0 BRA `(.L_x_672) ;  /* 0x0000000000300947 */ /* 0x000fea0003800000 */
[----:B01----:R-:W0:Y:S01]  /*32b0*/  LDC.64 R2, c[0x0][0x218] ;  /* 0x00008600ff027b82 */ /* 0x003e220000000a00 */
[----:B------:R-:W-:Y:S02]  /*32c0*/  IADD3 R11, R16, R18, RZ ;  /* 0x00000012100b7210 */ /* 0x000fe40007ffe0ff */
[----:B------:R-:W-:-:S03]  /*32d0*/  IADD3 R18, R18, 0x80, RZ ;  /* 0x0000008012127810 */ /* 0x000fc60007ffe0ff */
[----:B0-----:R-:W-:-:S05]  /*32e0*/  IMAD.WIDE.U32 R2, R11, 0x2, R2 ;  /* 0x000000020b027825 */ /* 0x001fca00078e0002 */
[----:B------:R1:W-:Y:S02]  /*32f0*/  STG.E.U16 desc[UR4][R2.64], R5 ;  /* 0x0000000502007986 */ /* 0x0003e4000c101504 */
.L_x_671:
[----:B------:R-:W-:-:S13]  /*3300*/  ISETP.GE.AND P0, PT, R18, R17, PT ;  /* 0x000000111200720c */ /* 0x000fda0003f06270 */
[----:B------:R-:W-:Y:S05]  /*3310*/  @P0 BRA `(.L_x_673) ;  /* 0x0000000000340947 */ /* 0x000fea0003800000 */
[----:B01----:R-:W0:Y:S01]  /*3320*/  LDC.64 R2, c[0x0][0x218] ;  /* 0x00008600ff027b82 */ /* 0x003e220000000a00 */
[----:B------:R-:W-:Y:S02]  /*3330*/  IADD3 R5, R16, R18, RZ ;  /* 0x0000001210057210 */ /* 0x000fe40007ffe0ff */
[----:B------:R-:W-:-:S03]  /*3340*/  IADD3 R18, R18, 0x80, RZ ;  /* 0x0000008012127810 */ /* 0x000fc60007ffe0ff */
[----:B0-----:R-:W-:-:S05]  /*3350*/  IMAD.WIDE.U32 R2, R5, 0x2, R2 ;  /* 0x0000000205027825 */ /* 0x001fca00078e0002 */
[----:B------:R2:W-:Y:S02]  /*3360*/  STG.E.U16 desc[UR4][R2.64], R6 ;  /* 0x0000000602007986 */ /* 0x0005e4000c101504 */
.L_x_672:
[----:B------:R-:W-:-:S13]  /*3370*/  ISETP.GE.AND P0, PT, R18, R17, PT ;  /* 0x000000111200720c */ /* 0x000fda0003f06270 */
[----:B------:R-:W-:Y:S05]  /*3380*/  @P0 BREAK B1 ;  /* 0x0000000000010942 */ /* 0x000fea0003800000 */
[----:B------:R-:W-:Y:S05]  /*3390*/  @P0 BRA `(.L_x_674) ;  /* 0x0000000000300947 */ /* 0x000fea0003800000 */
[----:B012---:R-:W0:Y:S01]  /*33a0*/  LDC.64 R2, c[0x0][0x218] ;  /* 0x00008600ff027b82 */ /* 0x007e220000000a00 */
[----:B------:R-:W-:Y:S02]  /*33b0*/  IADD3 R5, R16, R18, RZ ;  /* 0x0000001210057210 */ /* 0x000fe40007ffe0ff */
[----:B------:R-:W-:-:S03]  /*33c0*/  IADD3 R18, R18, 0x80, RZ ;  /* 0x0000008012127810 */ /* 0x000fc60007ffe0ff */
[----:B0-----:R-:W-:-:S05]  /*33d0*/  IMAD.WIDE.U32 R2, R5, 0x2, R2 ;  /* 0x0000000205027825 */ /* 0x001fca00078e0002 */
[----:B------:R2:W-:Y:S02]  /*33e0*/  STG.E.U16 desc[UR4][R2.64], R7 ;  /* 0x0000000702007986 */ /* 0x0005e4000c101504 */
.L_x_673:
[----:B------:R-:W-:Y:S05]  /*33f0*/  BSYNC B1 ;  /* 0x0000000000017941 */ /* 0x000fea0003800000 */
.L_x_668:
[----:B------:R-:W-:-:S13]  /*3400*/  ISETP.GE.AND P0, PT, R18, R17, PT ;  /* 0x000000111200720c */ /* 0x000fda0003f06270 */
[----:B012---:R-:W0:Y:S01]  /*3410*/  @!P0 LDC.64 R2, c[0x0][0x218] ;  /* 0x00008600ff028b82 */ /* 0x007e220000000a00 */
[----:B------:R-:W-:Y:S02]  /*3420*/  @!P0 IADD3 R5, R16, R18, RZ ;  /* 0x0000001210058210 */ /* 0x000fe40007ffe0ff */
[----:B------:R-:W-:-:S03]  /*3430*/  @!P0 IADD3 R18, R18, 0x80, RZ ;  /* 0x0000008012128810 */ /* 0x000fc60007ffe0ff */
[----:B0-----:R-:W-:-:S05]  /*3440*/  @!P0 IMAD.WIDE.U32 R2, R5, 0x2, R2 ;  /* 0x0000000205028825 */ /* 0x001fca00078e0002 */
[----:B------:R3:W-:Y:S02]  /*3450*/  @!P0 STG.E.U16 desc[UR4][R2.64], R8 ;  /* 0x0000000802008986 */ /* 0x0007e4000c101504 */
.L_x_674:
[----:B------:R-:W-:Y:S05]  /*3460*/  BSYNC B0 ;  /* 0x0000000000007941 */ /* 0x000fea0003800000 */
.L_x_667:
[----:B------:R-:W-:Y:S05]  /*3470*/  WARPSYNC.ALL ;  /* 0x0000000000007948 */ /* 0x000fea0003800000 */
[----:B------:R-:W-:-:S13]  /*3480*/  ISETP.GE.AND P0, PT, R18, R17, PT ;  /* 0x000000111200720c */ /* 0x000fda0003f06270 */
[----:B------:R-:W-:Y:S05]  /*3490*/  @P0 EXIT ;  /* 0x000000000000094d */ /* 0x000fea0003800000 */
[----:B0123--:R-:W0:Y:S01]  /*34a0*/  LDC.64 R2, c[0x0][0x218] ;  /* 0x00008600ff027b82 */ /* 0x00fe220000000a00 */
[----:B------:R-:W-:-:S05]  /*34b0*/  IADD3 R5, R16, R18, RZ ;  /* 0x0000001210057210 */ /* 0x000fca0007ffe0ff */
[----:B0-----:R-:W-:-:S05]  /*34c0*/  IMAD.WIDE.U32 R2, R5, 0x2, R2 ;  /* 0x0000000205027825 */ /* 0x001fca00078e0002 */
[----:B------:R-:W-:Y:S01]  /*34d0*/  STG.E.U16 desc[UR4][R2.64], R9 ;  /* 0x0000000902007986 */ /* 0x000fe2000c101504 */
[----:B------:R-:W-:Y:S05]  /*34e0*/  EXIT ;  /* 0x000000000000794d */ /* 0x000fea0003800000 */
.L_x_675:
        /* <DEDUP_REMOVED lines=9> */
.L_x_3464:


//--------------------- .text._ZN2at6native29vectorized_elementwise_kernelILi4EZZZNS0_17atanh_kernel_cudaERNS_18TensorIteratorBaseEENKUlvE0_clEvENKUlvE2_clEvEUlN3c108BFloat16EE_St5arrayIPcLm2EEEEviT0_T1_ --------------------------
	.section	.text._ZN2at6native29vectorized_elementwise_kernelILi4EZZZNS0_17atanh_kernel_cudaERNS_18TensorIteratorBaseEENKUlvE0_clEvENKUlvE2_clEvEUlN3c108BFloat16EE_St5arrayIPcLm2EEEEviT0_T1_,"ax",@progbits
	.align	128
        .global         _ZN2at6native29vectorized_elementwise_kernelILi4EZZZNS0_17atanh_kernel_cudaERNS_18TensorIteratorBaseEENKUlvE0_clEvENKUlvE2_clEvEUlN3c108BFloat16EE_St5arrayIPcLm2EEEEviT0_T1_
        .type           _ZN2at6native29vectorized_elementwise_kernelILi4EZZZNS0_17atanh_kernel_cudaERNS_18TensorIteratorBaseEENKUlvE0_clEvENKUlvE2_clEvEUlN3c108BFloat16EE_St5arrayIPcLm2EEEEviT0_T1_,@function
        .size           _ZN2at6native29vectorized_elementwise_kernelILi4EZZZNS0_17atanh_kernel_cudaERNS_18TensorIteratorBaseEENKUlvE0_clEvENKUlvE2_clEvEUlN3c108BFloat16EE_St5arrayIPcLm2EEEEviT0_T1_,(.L_x_3465 - _ZN2at6native29vectorized_elementwise_kernelILi4EZZZNS0_17atanh_kernel_cudaERNS_18TensorIteratorBaseEENKUlvE0_clEvENKUlvE2_clEvEUlN3c108BFloat16EE_St5arrayIPcLm2EEEEviT0_T1_)
        .other          _ZN2at6native29vectorized_elementwise_kernelILi4EZZZNS0_17atanh_kernel_cudaERNS_18TensorIteratorBaseEENKUlvE0_clEvENKUlvE2_clEvEUlN3c108BFloat16EE_St5arrayIPcLm2EEEEviT0_T1_,@"STO_CUDA_ENTRY STV_DEFAULT"
_ZN2at6native29vectorized_elementwise_kernelILi4EZZZNS0_17atanh_kernel_cudaERNS_18TensorIteratorBaseEENKUlvE0_clEvENKUlvE2_clEvEUlN3c108BFloat16EE_St5arrayIPcLm2EEEEviT0_T1_:
.text._ZN2at6native29vectorized_elementwise_kernelILi4EZZZNS0_17atanh_kernel_cudaERNS_18TensorIteratorBaseEENKUlvE0_clEvENKUlvE2_clEvEUlN3c108BFloat16EE_St5arrayIPcLm2EEEEviT0_T1_:
        /* <DEDUP_REMOVED lines=12> */
[----:B------:R-:W2:Y:S04]  /*00c0*/  LDG.E.64 R22, desc[UR4][R6.64] ;  /* 0x0000000406167981 */ /* 0x000ea8000c1e1b00 */
[----:B------:R0:W3:Y:S01]  /*00d0*/  LDG.E.64 R2, desc[UR4][R6.64+0x400] ;  /* 0x0004000406027981 */ /* 0x0000e2000c1e1b00 */
[----:B------:R-:W-:Y:S01]  /*00e0*/  BSSY B0, `(.L_x_677) ;  /* 0x000007f000007945 */ /* 0x000fe20003800000 */
[C---:B--2---:R-:W-:Y:S02]  /*00f0*/  SHF.L.U32 R18, R22.reuse, 0x10, RZ ;  /* 0x0000001016127819 */ /* 0x044fe400000006ff */
[----:B------:R-:W-:Y:S02]  /*0100*/  SHF.L.U32 R24, R23, 0x10, RZ ;  /* 0x0000001017187819 */ /* 0x000fe400000006ff */
[----:B------:R-:W-:Y:S01]  /*0110*/  PRMT R22, R22, 0x7632, R22 ;  /* 0x0000763216167816 */ /* 0x000fe20000000016 */
[C---:B------:R-:W-:Y:S01]  /*0120*/  FADD.FTZ R5, |R18|.reuse, -RZ ;  /* 0x800000ff12057221 */ /* 0x040fe20000010200 */
[----:B------:R-:W-:Y:S01]  /*0130*/  FSETP.GT.FTZ.AND P0, PT, |R18|, 8.50705917302346158658e+37, PT ;  /* 0x7e8000001200780b */ /* 0x000fe20003f14200 */
[----:B------:R-:W-:Y:S01]  /*0140*/  FADD.FTZ R8, |R24|, -RZ ;  /* 0x800000ff18087221 */ /* 0x000fe20000010200 */
[----:B------:R-:W-:Y:S01]  /*0150*/  SHF.L.U32 R22, R22, 0x10, RZ ;  /* 0x0000001016167819 */ /* 0x000fe200000006ff */
[----:B------:R-:W-:Y:S01]  /*0160*/  FADD.FTZ R5, -R5, 1 ;  /* 0x3f80000005057421 */ /* 0x000fe20000010100 */
[----:B------:R-:W-:Y:S01]  /*0170*/  PRMT R10, R23, 0x7632, R10 ;  /* 0x00007632170a7816 */ /* 0x000fe2000000000a */
[----:B------:R-:W-:-:S02]  /*0180*/  FADD.FTZ R11, -R8, 1 ;  /* 0x3f800000080b7421 */ /* 0x000fc40000010100 */
[----:B0-----:R-:W-:Y:S01]  /*0190*/  FADD.FTZ R6, |R22|, -RZ ;  /* 0x800000ff16067221 */ /* 0x001fe20000010200 */
[----:B------:R-:W-:Y:S01]  /*01a0*/  SHF.L.U32 R10, R10, 0x10, RZ ;  /* 0x000000100a0a7819 */ /* 0x000fe200000006ff */
[----:B------:R-:W0:Y:S02]  /*01b0*/  MUFU.RCP R5, R5 ;  /* 0x0000000500057308 */ /* 0x000e240000001000 */
[----:B------:R-:W-:Y:S01]  /*01c0*/  FADD.FTZ R8, -R6, 1 ;  /* 0x3f80000006087421 */ /* 0x000fe20000010100 */
[C---:B------:R-:W-:Y:S01]  /*01d0*/  FSETP.GT.FTZ.AND P1, PT, |R10|.reuse, 8.50705917302346158658e+37, PT ;  /* 0x7e8000000a00780b */ /* 0x040fe20003f34200 */
[----:B------:R-:W-:-:S04]  /*01e0*/  FADD.FTZ R6, |R10|, -RZ ;  /* 0x800000ff0a067221 */ /* 0x000fc80000010200 */
[----:B------:R-:W1:Y:S08]  /*01f0*/  MUFU.RCP R11, R11 ;  /* 0x0000000b000b7308 */ /* 0x000e700000001000 */
[----:B------:R-:W2:Y:S01]  /*0200*/  MUFU.RCP R8, R8 ;  /* 0x0000000800087308 */ /* 0x000ea20000001000 */
[----:B0-----:R-:W-:-:S04]  /*0210*/  FADD.FTZ R9, R5, R5 ;  /* 0x0000000505097221 */ /* 0x001fc80000010000 */
[----:B------:R-:W-:Y:S01]  /*0220*/  FMUL.FTZ R9, |R18|, R9 ;  /* 0x0000000912097220 */ /* 0x000fe20000410200 */
[----:B-1----:R-:W-:-:S04]  /*0230*/  FADD.FTZ R11, R11, R11 ;  /* 0x0000000b0b0b7221 */ /* 0x002fc80000010000 */
[----:B------:R-:W-:Y:S01]  /*0240*/  FSEL R12, R9, -2, !P0 ;  /* 0xc0000000090c7808 */ /* 0x000fe20004000000 */
[----:B------:R-:W-:Y:S01]  /*0250*/  FADD.FTZ R9, -R6, 1 ;  /* 0x3f80000006097421 */ /* 0x000fe20000010100 */
[C---:B------:R-:W-:Y:S01]  /*0260*/  FSETP.GT.FTZ.AND P0, PT, |R24|.reuse, 8.50705917302346158658e+37, PT ;  /* 0x7e8000001800780b */ /* 0x040fe20003f14200 */
[----:B------:R-:W-:Y:S02]  /*0270*/  FMUL.FTZ R14, |R24|, R11 ;  /* 0x0000000b180e7220 */ /* 0x000fe40000410200 */
[----:B------:R-:W-:Y:S01]  /*0280*/  FADD.FTZ.RZ R5, R12, 1 ;  /* 0x3f8000000c057421 */ /* 0x000fe2000001c000 */
[----:B------:R2:W0:Y:S02]  /*0290*/  MUFU.RCP R13, R9 ;  /* 0x00000009000d7308 */ /* 0x0004240000001000 */
[----:B------:R-:W-:Y:S02]  /*02a0*/  FSEL R14, R14, -2, !P0 ;  /* 0xc00000000e0e7808 */ /* 0x000fe40004000000 */
[----:B------:R-:W-:-:S02]  /*02b0*/  IADD3 R5, R5, -0x3f400000, RZ ;  /* 0xc0c0000005057810 */ /* 0x000fc40007ffe0ff */
[----:B------:R-:W-:Y:S02]  /*02c0*/  FSETP.GT.FTZ.AND P0, PT, |R22|, 8.50705917302346158658e+37, PT ;  /* 0x7e8000001600780b */ /* 0x000fe40003f14200 */
[----:B------:R-:W-:Y:S01]  /*02d0*/  LOP3.LUT R7, R5, 0xff800000, RZ, 0xc0, !PT ;  /* 0xff80000005077812 */ /* 0x000fe200078ec0ff */
[----:B------:R-:W-:Y:S01]  /*02e0*/  HFMA2.MMA R5, -RZ, RZ, 1.625, 0 ;  /* 0x3e800000ff057435 */ /* 0x000fe200000001ff */
[----:B--2---:R-:W-:Y:S02]  /*02f0*/  FADD.FTZ R9, R8, R8 ;  /* 0x0000000808097221 */ /* 0x004fe40000010000 */
[----:B------:R-:W-:Y:S02]  /*0300*/  IADD3 R6, -R7, 0x40800000, RZ ;  /* 0x4080000007067810 */ /* 0x000fe40007ffe1ff */
[----:B------:R-:W-:Y:S01]  /*0310*/  IADD3 R11, R12, -R7, RZ ;  /* 0x800000070c0b7210 */ /* 0x000fe20007ffe0ff */
[----:B------:R-:W-:Y:S01]  /*0320*/  FMUL.FTZ R9, |R22|, R9 ;  /* 0x0000000916097220 */ /* 0x000fe20000410200 */
[----:B------:R-:W-:Y:S01]  /*0330*/  I2FP.F32.S32 R7, R7 ;  /* 0x0000000700077245 */ /* 0x000fe20000201400 */
[----:B0-----:R-:W-:Y:S01]  /*0340*/  FADD.FTZ R15, R13, R13 ;  /* 0x0000000d0d0f7221 */ /* 0x001fe20000010000 */
[----:B------:R-:W-:Y:S01]  /*0350*/  FADD.FTZ.RZ R13, R14, 1 ;  /* 0x3f8000000e0d7421 */ /* 0x000fe2000001c000 */
[----:B------:R-:W-:Y:S01]  /*0360*/  FFMA.FTZ R6, R6, R5, -1 ;  /* 0xbf80000006067423 */ /* 0x000fe20000010005 */
[----:B------:R-:W-:Y:S01]  /*0370*/  FSEL R21, R9, -2, !P0 ;  /* 0xc000000009157808 */ /* 0x000fe20004000000 */
[----:B------:R-:W-:Y:S01]  /*0380*/  FMUL.FTZ R15, |R10|, R15 ;  /* 0x0000000f0a0f7220 */ /* 0x000fe20000410200 */
[----:B------:R-:W-:Y:S01]  /*0390*/  ISETP.GE.U32.AND P0, PT, R12, 0x7f800000, PT ;  /* 0x7f8000000c00780c */ /* 0x000fe20003f06070 */
[----:B------:R-:W-:Y:S01]  /*03a0*/  FADD.FTZ R11, R11, R6 ;  /* 0x000000060b0b7221 */ /* 0x000fe20000010000 */
[----:B------:R-:W-:-:S02]  /*03b0*/  MOV R6, 0x3d39bf78 ;  /* 0x3d39bf7800067802 */ /* 0x000fc40000000f00 */
[----:B------:R-:W-:Y:S02]  /*03c0*/  IADD3 R13, R13, -0x3f400000, RZ ;  /* 0xc0c000000d0d7810 */ /* 0x000fe40007ffe0ff */
[----:B------:R-:W-:Y:S01]  /*03d0*/  FSEL R9, R15, -2, !P1 ;  /* 0xc00000000f097808 */ /* 0x000fe20004800000 */
[----:B------:R-:W-:Y:S01]  /*03e0*/  FFMA.FTZ R8, R11, -R6, 0.10546888411045074463 ;  /* 0x3dd800120b087423 */ /* 0x000fe20000010806 */
[----:B------:R-:W-:Y:S01]  /*03f0*/  LOP3.LUT R19, R13, 0xff800000, RZ, 0xc0, !PT ;  /* 0xff8000000d137812 */ /* 0x000fe200078ec0ff */
[----:B------:R-:W-:Y:S02]  /*0400*/  FADD.FTZ.RZ R13, R21, 1 ;  /* 0x3f800000150d7421 */ /* 0x000fe4000001c000 */
[----:B------:R-:W-:Y:S01]  /*0410*/  FFMA.FTZ R8, R11, R8, -0.13229703903198242188 ;  /* 0xbe0778e00b087423 */ /* 0x000fe20000010008 */
[----:B------:R-:W-:Y:S01]  /*0420*/  IADD3 R16, -R19, 0x40800000, RZ ;  /* 0x4080000013107810 */ /* 0x000fe20007ffe1ff */
[----:B------:R-:W-:Y:S01]  /*0430*/  FADD.FTZ.RZ R17, R9, 1 ;  /* 0x3f80000009117421 */ /* 0x000fe2000001c000 */
[----:B------:R-:W-:Y:S01]  /*0440*/  IADD3 R15, R14, -R19, RZ ;  /* 0x800000130e0f7210 */ /* 0x000fe20007ffe0ff */
[----:B------:R-:W-:Y:S01]  /*0450*/  FFMA.FTZ R8, R11, R8, 0.14491446316242218018 ;  /* 0x3e1464750b087423 */ /* 0x000fe20000010008 */
[----:B------:R-:W-:Y:S01]  /*0460*/  IADD3 R13, R13, -0x3f400000, RZ ;  /* 0xc0c000000d0d7810 */ /* 0x000fe20007ffe0ff */
[----:B------:R-:W-:Y:S01]  /*0470*/  FFMA.FTZ R20, R16, R5, -1 ;  /* 0xbf80000010147423 */ /* 0x000fe20000010005 */
[----:B------:R-:W-:Y:S01]  /*0480*/  IADD3 R17, R17, -0x3f400000, RZ ;  /* 0xc0c0000011117810 */ /* 0x000fe20007ffe0ff */
[----:B------:R-:W-:-:S02]  /*0490*/  FFMA.FTZ R8, R11, R8, -0.16641564667224884033 ;  /* 0xbe2a68dd0b087423 */ /* 0x000fc40000010008 */
[----:B------:R-:W-:Y:S02]  /*04a0*/  FADD.FTZ R15, R15, R20 ;  /* 0x000000140f0f7221 */ /* 0x000fe40000010000 */
[----:B------:R-:W-:Y:S02]  /*04b0*/  FFMA.FTZ R8, R11, R8, 0.19988867640495300293 ;  /* 0x3e4caf9e0b087423 */ /* 0x000fe40000010008 */
[----:B------:R-:W-:Y:S02]  /*04c0*/  FFMA.FTZ R28, R15, -R6, 0.10546888411045074463 ;  /* 0x3dd800120f1c7423 */ /* 0x000fe40000010806 */
[----:B------:R-:W-:Y:S01]  /*04d0*/  FFMA.FTZ R16, R11, R8, -0.25000196695327758789 ;  /* 0xbe8000420b107423 */ /* 0x000fe20000010008 */
[----:B------:R-:W-:Y:S01]  /*04e0*/  LOP3.LUT R8, R13, 0xff800000, RZ, 0xc0, !PT ;  /* 0xff8000000d087812 */ /* 0x000fe200078ec0ff */
[----:B------:R-:W-:Y:S02]  /*04f0*/  FFMA.FTZ R28, R15, R28, -0.13229703903198242188 ;  /* 0xbe0778e00f1c7423 */ /* 0x000fe4000001001c */
[----:B------:R-:W-:Y:S01]  /*0500*/  FFMA.FTZ R20, R11, R16, 0.33333510160446166992 ;  /* 0x3eaaaae60b147423 */ /* 0x000fe20000010010 */
[----:B------:R-:W-:Y:S01]  /*0510*/  IADD3 R26, -R8, 0x40800000, RZ ;  /* 0x40800000081a7810 */ /* 0x000fe20007ffe1ff */
[----:B------:R-:W-:Y:S01]  /*0520*/  FFMA.FTZ R28, R15, R28, 0.14491446316242218018 ;  /* 0x3e1464750f1c7423 */ /* 0x000fe2000001001c */
[----:B------:R-:W-:Y:S01]  /*0530*/  LOP3.LUT R16, R17, 0xff800000, RZ, 0xc0, !PT ;  /* 0xff80000011107812 */ /* 0x000fe200078ec0ff */
[----:B------:R-:W-:Y:S01]  /*0540*/  FFMA.FTZ R20, R11, R20, -0.5 ;  /* 0xbf0000000b147423 */ /* 0x000fe20000010014 */
[----:B------:R-:W-:Y:S01]  /*0550*/  IADD3 R13, R21, -R8, RZ ;  /* 0x80000008150d7210 */ /* 0x000fe20007ffe0ff */
[----:B------:R-:W-:Y:S01]  /*0560*/  FFMA.FTZ R26, R26, R5, -1 ;  /* 0xbf8000001a1a7423 */ /* 0x000fe20000010005 */
[----:B------:R-:W-:Y:S01]  /*0570*/  IADD3 R23, -R16, 0x40800000, RZ ;  /* 0x4080000010177810 */ /* 0x000fe20007ffe1ff */
[----:B------:R-:W-:Y:S01]  /*0580*/  FMUL.FTZ R20, R11, R20 ;  /* 0x000000140b147220 */ /* 0x000fe20000410000 */
[----:B------:R-:W-:Y:S01]  /*0590*/  FFMA.FTZ R28, R15, R28, -0.16641564667224884033 ;  /* 0xbe2a68dd0f1c7423 */ /* 0x000fe2000001001c */
[----:B------:R-:W-:-:S02]  /*05a0*/  FADD.FTZ R13, R13, R26 ;  /* 0x0000001a0d0d7221 */ /* 0x000fc40000010000 */
[----:B------:R-:W-:Y:S01]  /*05b0*/  FFMA.FTZ R17, R11, R20, R11 ;  /* 0x000000140b117223 */ /* 0x000fe2000001000b */
[----:B------:R-:W-:Y:S01]  /*05c0*/  IADD3 R11, R9, -R16, RZ ;  /* 0x80000010090b7210 */ /* 0x000fe20007ffe0ff */
[----:B------:R-:W-:Y:S01]  /*05d0*/  FFMA.FTZ R26, R23, R5, -1 ;  /* 0xbf800000171a7423 */ /* 0x000fe20000010005 */
[----:B------:R-:W-:Y:S01]  /*05e0*/  FFMA.FTZ R20, R13, -R6, 0.10546888411045074463 ;  /* 0x3dd800120d147423 */ /* 0x000fe20000010806 */
[----:B------:R-:W-:Y:S02]  /*05f0*/  FFMA.FTZ R28, R15, R28, 0.19988867640495300293 ;  /* 0x3e4caf9e0f1c7423 */ /* 0x000fe4000001001c */
[----:B------:R-:W-:Y:S01]  /*0600*/  FADD.FTZ R11, R11, R26 ;  /* 0x0000001a0b0b7221 */ /* 0x000fe20000010000 */
[----:B------:R-:W-:Y:S01]  /*0610*/  FFMA.FTZ R20, R13, R20, -0.13229703903198242188 ;  /* 0xbe0778e00d147423 */ /* 0x000fe20000010014 */
[----:B------:R-:W-:Y:S02]  /*0620*/  FFMA.FTZ R28, R15, R28, -0.25000196695327758789 ;  /* 0xbe8000420f1c7423 */ /* 0x000fe4000001001c */
[----:B------:R-:W-:Y:S01]  /*0630*/  FFMA.FTZ R26, R11, -R6, 0.10546888411045074463 ;  /* 0x3dd800120b1a7423 */ /* 0x000fe20000010806 */
[----:B------:R-:W-:Y:S01]  /*0640*/  FFMA.FTZ R20, R13, R20, 0.14491446316242218018 ;  /* 0x3e1464750d147423 */ /* 0x000fe20000010014 */
[----:B------:R-:W-:-:S02]  /*0650*/  FFMA.FTZ R28, R15, R28, 0.33333510160446166992 ;  /* 0x3eaaaae60f1c7423 */ /* 0x000fc4000001001c */
[----:B------:R-:W-:Y:S01]  /*0660*/  FFMA.FTZ R26, R11, R26, -0.13229703903198242188 ;  /* 0xbe0778e00b1a7423 */ /* 0x000fe2000001001a */
[----:B------:R-:W-:Y:S01]  /*0670*/  FFMA.FTZ R20, R13, R20, -0.16641564667224884033 ;  /* 0xbe2a68dd0d147423 */ /* 0x000fe20000010014 */
[----:B------:R-:W-:Y:S02]  /*0680*/  FFMA.FTZ R28, R15, R28, -0.5 ;  /* 0xbf0000000f1c7423 */ /* 0x000fe4000001001c */
[----:B------:R-:W-:Y:S01]  /*0690*/  FFMA.FTZ R26, R11, R26, 0.14491446316242218018 ;  /* 0x3e1464750b1a7423 */ /* 0x000fe2000001001a */
[----:B------:R-:W-:Y:S01]  /*06a0*/  FFMA.FTZ R20, R13, R20, 0.19988867640495300293 ;  /* 0x3e4caf9e0d147423 */ /* 0x000fe20000010014 */
[----:B------:R-:W-:Y:S02]  /*06b0*/  FMUL.FTZ R28, R15, R28 ;  /* 0x0000001c0f1c7220 */ /* 0x000fe40000410000 */
[----:B------:R-:W-:Y:S01]  /*06c0*/  FFMA.FTZ R26, R11, R26, -0.16641564667224884033 ;  /* 0xbe2a68dd0b1a7423 */ /* 0x000fe2000001001a */
[----:B------:R-:W-:Y:S01]  /*06d0*/  FFMA.FTZ R20, R13, R20, -0.25000196695327758789 ;  /* 0xbe8000420d147423 */ /* 0x000fe20000010014 */
[----:B------:R-:W-:-:S02]  /*06e0*/  FFMA.FTZ R15, R15, R28, R15 ;  /* 0x0000001c0f0f7223 */ /* 0x000fc4000001000f */
[----:B------:R-:W-:Y:S01]  /*06f0*/  FFMA.FTZ R26, R11, R26, 0.19988867640495300293 ;  /* 0x3e4caf9e0b1a7423 */ /* 0x000fe2000001001a */
[----:B------:R-:W-:-:S03]  /*0700*/  FFMA.FTZ R20, R13, R20, 0.33333510160446166992 ;  /* 0x3eaaaae60d147423 */ /* 0x000fc60000010014 */
[----:B------:R-:W-:Y:S01]  /*0710*/  FFMA.FTZ R28, R11, R26, -0.25000196695327758789 ;  /* 0xbe8000420b1c7423 */ /* 0x000fe2000001001a */
[----:B------:R-:W-:Y:S01]  /*0720*/  FFMA.FTZ R26, R13, R20, -0.5 ;  /* 0xbf0000000d1a7423 */ /* 0x000fe20000010014 */
[----:B------:R-:W-:Y:S01]  /*0730*/  FMUL.FTZ R20, R7, 1.1920928955078125e-07 ;  /* 0x3400000007147820 */ /* 0x000fe20000410000 */
[----:B---3--:R-:W-:Y:S01]  /*0740*/  SHF.L.U32 R7, R2, 0x10, RZ ;  /* 0x0000001002077819 */ /* 0x008fe200000006ff */
[----:B------:R-:W-:Y:S01]  /*0750*/  FFMA.FTZ R28, R11, R28, 0.33333510160446166992 ;  /* 0x3eaaaae60b1c7423 */ /* 0x000fe2000001001c */
[----:B------:R-:W-:Y:S01]  /*0760*/  FMUL.FTZ R26, R13, R26 ;  /* 0x0000001a0d1a7220 */ /* 0x000fe20000410000 */
[----:B------:R-:W-:Y:S01]  /*0770*/  FFMA.FTZ R17, R20, 0.69314718246459960938, R17 ;  /* 0x3f31721814117823 */ /* 0x000fe20000010011 */
[----:B------:R-:W-:Y:S01]  /*0780*/  PRMT R2, R2, 0x7632, R2 ;  /* 0x0000763202027816 */ /* 0x000fe20000000002 */
[----:B------:R-:W-:Y:S01]  /*0790*/  FADD.FTZ R20, |R7|, -RZ ;  /* 0x800000ff07147221 */ /* 0x000fe20000010200 */
[----:B------:R-:W-:Y:S01]  /*07a0*/  FFMA.FTZ R28, R11, R28, -0.5 ;  /* 0xbf0000000b1c7423 */ /* 0x000fe2000001001c */
[----:B------:R-:W-:Y:S01]  /*07b0*/  FFMA.FTZ R13, R13, R26, R13 ;  /* 0x0000001a0d0d7223 */ /* 0x000fe2000001000d */
[----:B------:R-:W-:Y:S01]  /*07c0*/  SHF.L.U32 R2, R2, 0x10, RZ ;  /* 0x0000001002027819 */ /* 0x000fe200000006ff */
[----:B------:R-:W-:Y:S01]  /*07d0*/  FADD.FTZ R25, -R20, 1 ;  /* 0x3f80000014197421 */ /* 0x000fe20000010100 */
[----:B------:R-:W-:Y:S01]  /*07e0*/  I2FP.F32.S32 R20, R8 ;  /* 0x0000000800147245 */ /* 0x000fe20000201400 */
[----:B------:R-:W-:Y:S01]  /*07f0*/  FMUL.FTZ R28, R11, R28 ;  /* 0x0000001c0b1c7220 */ /* 0x000fe20000410000 */
[----:B------:R-:W-:-:S03]  /*0800*/  SHF.L.U32 R8, R3, 0x10, RZ ;  /* 0x0000001003087819 */ /* 0x000fc600000006ff */
[----:B------:R-:W0:Y:S01]  /*0810*/  MUFU.RCP R25, R25 ;  /* 0x0000001900197308 */ /* 0x000e220000001000 */
[----:B------:R-:W-:Y:S01]  /*0820*/  FMUL.FTZ R20, R20, 1.1920928955078125e-07 ;  /* 0x3400000014147820 */ /* 0x000fe20000410000 */
[----:B------:R-:W-:Y:S01]  /*0830*/  FADD.FTZ R26, |R8|, -RZ ;  /* 0x800000ff081a7221 */ /* 0x000fe20000010200 */
[----:B------:R-:W-:Y:S02]  /*0840*/  FFMA.FTZ R11, R11, R28, R11 ;  /* 0x0000001c0b0b7223 */ /* 0x000fe4000001000b */
[----:B------:R-:W-:Y:S01]  /*0850*/  FFMA.FTZ R23, R20, 0.69314718246459960938, R13 ;  /* 0x3f31721814177823 */ /* 0x000fe2000001000d */
[----:B------:R-:W-:Y:S01]  /*0860*/  FADD.FTZ R29, -R26, 1 ;  /* 0x3f8000001a1d7421 */ /* 0x000fe20000010100 */
[----:B------:R-:W-:Y:S06]  /*0870*/  @!P0 BRA `(.L_x_678) ;  /* 0x0000000000148947 */ /* 0x000fec0003800000 */
[----:B------:R-:W-:-:S13]  /*0880*/  ISETP.GE.AND P0, PT, R12, -0x407fffff, PT ;  /* 0xbf8000010c00780c */ /* 0x000fda0003f06270 */
[----:B------:R-:W-:-:S05]  /*0890*/  @P0 MOV R13, 0x7f800000 ;  /* 0x7f800000000d0802 */ /* 0x000fca0000000f00 */
[C---:B------:R-:W-:Y:S01]  /*08a0*/  @P0 FFMA.FTZ R17, R12.reuse, R13, +INF ;  /* 0x7f8000000c110423 */ /* 0x040fe2000001000d */
[----:B------:R-:W-:-:S04]  /*08b0*/  FSETP.NEU.FTZ.AND P0, PT, R12, RZ, PT ;  /* 0x000000ff0c00720b */ /* 0x000fc80003f1d000 */
[----:B------:R-:W-:-:S09]  /*08c0*/  FSEL R17, R17, -RZ, P0 ;  /* 0x800000ff11117208 */ /* 0x000fd20000000000 */
.L_x_678:
[----:B------:R-:W-:Y:S05]  /*08d0*/  BSYNC B0 ;  /* 0x0000000000007941 */ /* 0x000fea0003800000 */
.L_x_677:
[----:B------:R-:W-:Y:S01]  /*08e0*/  HFMA2.MMA R13, -RZ, RZ, 1.75, 0 ;  /* 0x3f000000ff0d7435 */ /* 0x000fe200000001ff */
[----:B------:R-:W-:Y:S01]  /*08f0*/  FADD.FTZ R20, |R2|, -RZ ;  /* 0x800000ff02147221 */ /* 0x000fe20000010200 */
[----:B------:R-:W-:Y:S01]  /*0900*/  ISETP.GE.U32.AND P1, PT, R21, 0x7f800000, PT ;  /* 0x7f8000001500780c */ /* 0x000fe20003f26070 */
[----:B------:R1:W2:Y:S01]  /*0910*/  MUFU.RCP R12, R29 ;  /* 0x0000001d000c7308 */ /* 0x0002a20000001000 */
[----:B------:R-:W-:Y:S01]  /*0920*/  PRMT R3, R3, 0x7632, R3 ;  /* 0x0000763203037816 */ /* 0x000fe20000000003 */
[----:B------:R-:W-:Y:S01]  /*0930*/  FADD.FTZ R27, -R20, 1 ;  /* 0x3f800000141b7421 */ /* 0x000fe20000010100 */
[----:B0-----:R-:W-:Y:S01]  /*0940*/  FADD.FTZ R28, R25, R25 ;  /* 0x00000019191c7221 */ /* 0x001fe20000010000 */
[----:B------:R-:W-:Y:S01]  /*0950*/  FSETP.GT.FTZ.AND P0, PT, |R7|, 8.50705917302346158658e+37, PT ;  /* 0x7e8000000700780b */ /* 0x000fe20003f14200 */
[----:B------:R-:W-:Y:S01]  /*0960*/  BSSY B0, `(.L_x_679) ;  /* 0x0000010000007945 */ /* 0x000fe20003800000 */
[----:B------:R-:W-:Y:S02]  /*0970*/  SHF.L.U32 R20, R3, 0x10, RZ ;  /* 0x0000001003147819 */ /* 0x000fe400000006ff */
[----:B------:R-:W-:-:S02]  /*0980*/  LOP3.LUT R26, R13, 0x80000000, R18, 0xb8, !PT ;  /* 0x800000000d1a7812 */ /* 0x000fc400078eb812 */
[----:B------:R1:W0:Y:S01]  /*0990*/  MUFU.RCP R18, R27 ;  /* 0x0000001b00127308 */ /* 0x0002220000001000 */
[----:B------:R-:W-:Y:S01]  /*09a0*/  FADD.FTZ R25, |R20|, -RZ ;  /* 0x800000ff14197221 */ /* 0x000fe20000010200 */
[----:B------:R-:W-:Y:S01]  /*09b0*/  LOP3.LUT R22, R13, 0x80000000, R22, 0xb8, !PT ;  /* 0x800000000d167812 */ /* 0x000fe200078eb816 */
[----:B------:R-:W-:Y:S01]  /*09c0*/  FMUL.FTZ R3, R26, R17 ;  /* 0x000000111a037220 */ /* 0x000fe20000410000 */
[----:B------:R-:W-:Y:S01]  /*09d0*/  FMUL.FTZ R17, |R7|, R28 ;  /* 0x0000001c07117220 */ /* 0x000fe20000410200 */
[----:B------:R-:W-:-:S04]  /*09e0*/  FADD.FTZ R25, -R25, 1 ;  /* 0x3f80000019197421 */ /* 0x000fc80000010100 */
[----:B------:R-:W-:Y:S01]  /*09f0*/  FSEL R17, R17, -2, !P0 ;  /* 0xc000000011117808 */ /* 0x000fe20004000000 */
[----:B-12---:R-:W-:Y:S06]  /*0a00*/  @!P1 BRA `(.L_x_680) ;  /* 0x0000000000149947 */ /* 0x006fec0003800000 */
[----:B------:R-:W-:-:S13]  /*0a10*/  ISETP.GE.AND P0, PT, R21, -0x407fffff, PT ;  /* 0xbf8000011500780c */ /* 0x000fda0003f06270 */
[----:B------:R-:W-:-:S05]  /*0a20*/  @P0 MOV R26, 0x7f800000 ;  /* 0x7f800000001a0802 */ /* 0x000fca0000000f00 */
[C---:B------:R-:W-:Y:S01]  /*0a30*/  @P0 FFMA.FTZ R23, R21.reuse, R26, +INF ;  /* 0x7f80000015170423 */ /* 0x040fe2000001001a */
[----:B------:R-:W-:-:S04]  /*0a40*/  FSETP.NEU.FTZ.AND P0, PT, R21, RZ, PT ;  /* 0x000000ff1500720b */ /* 0x000fc80003f1d000 */
[----:B------:R-:W-:-:S09]  /*0a50*/  FSEL R23, R23, -RZ, P0 ;  /* 0x800000ff17177208 */ /* 0x000fd20000000000 */
.L_x_680:
[----:B------:R-:W-:Y:S05]  /*0a60*/  BSYNC B0 ;  /* 0x0000000000007941 */ /* 0x000fea0003800000 */
.L_x_679:
[----:B------:R-:W-:Y:S01]  /*0a70*/  ISETP.GE.U32.AND P0, PT, R14, 0x7f800000, PT ;  /* 0x7f8000000e00780c */ /* 0x000fe20003f06070 */
[----:B------:R1:W2:Y:S01]  /*0a80*/  MUFU.RCP R21, R25 ;  /* 0x0000001900157308 */ /* 0x0002a20000001000 */
[----:B------:R-:W-:Y:S01]  /*0a90*/  FMUL.FTZ R22, R22, R23 ;  /* 0x0000001716167220 */ /* 0x000fe20000410000 */
[----:B------:R-:W-:Y:S01]  /*0aa0*/  FADD.FTZ.RZ R23, R17, 1 ;  /* 0x3f80000011177421 */ /* 0x000fe2000001c000 */
[----:B------:R-:W-:Y:S01]  /*0ab0*/  I2FP.F32.S32 R19, R19 ;  /* 0x0000001300137245 */ /* 0x000fe20000201400 */
[----:B------:R-:W-:Y:S01]  /*0ac0*/  BSSY B0, `(.L_x_681) ;  /* 0x000000e000007945 */ /* 0x000fe20003800000 */
[----:B------:R-:W-:Y:S02]  /*0ad0*/  LOP3.LUT R28, R13, 0x80000000, R24, 0xb8, !PT ;  /* 0x800000000d1c7812 */ /* 0x000fe400078eb818 */
[----:B------:R-:W-:Y:S01]  /*0ae0*/  IADD3 R23, R23, -0x3f400000, RZ ;  /* 0xc0c0000017177810 */ /* 0x000fe20007ffe0ff */
[----:B------:R-:W-:Y:S01]  /*0af0*/  FMUL.FTZ R26, R19, 1.1920928955078125e-07 ;  /* 0x34000000131a7820 */ /* 0x000fe20000410000 */
[----:B------:R-:W-:-:S02]  /*0b00*/  ISETP.GE.U32.AND P2, PT, R9, 0x7f800000, PT ;  /* 0x7f8000000900780c */ /* 0x000fc40003f46070 */
[----:B------:R-:W-:Y:S01]  /*0b10*/  LOP3.LUT R24, R23, 0xff800000, RZ, 0xc0, !PT ;  /* 0xff80000017187812 */ /* 0x000fe200078ec0ff */
[----:B------:R-:W-:Y:S01]  /*0b20*/  FFMA.FTZ R15, R26, 0.69314718246459960938, R15 ;  /* 0x3f3172181a0f7823 */ /* 0x000fe2000001000f */
[----:B------:R-:W-:Y:S01]  /*0b30*/  I2FP.F32.S32 R16, R16 ;  /* 0x0000001000107245 */ /* 0x000fe20000201400 */
[----:B-1----:R-:W-:Y:S08]  /*0b40*/  @!P0 BRA `(.L_x_682) ;  /* 0x0000000000148947 */ /* 0x002ff00003800000 */
[C---:B------:R-:W-:Y:S02]  /*0b50*/  ISETP.GE.AND P0, PT, R14.reuse, -0x407fffff, PT ;  /* 0xbf8000010e00780c */ /* 0x040fe40003f06270 */
[----:B------:R-:W-:-:S11]  /*0b60*/  FSETP.NEU.FTZ.AND P1, PT, R14, RZ, PT ;  /* 0x000000ff0e00720b */ /* 0x000fd60003f3d000 */
[----:B------:R-:W-:-:S05]  /*0b70*/  @P0 MOV R19, 0x7f800000 ;  /* 0x7f80000000130802 */ /* 0x000fca0000000f00 */
[----:B------:R-:W-:-:S05]  /*0b80*/  @P0 FFMA.FTZ R15, R14, R19, +INF ;  /* 0x7f8000000e0f0423 */ /* 0x000fca0000010013 */
[----:B------:R-:W-:-:S07]  /*0b90*/  FSEL R15, R15, -RZ, P1 ;  /* 0x800000ff0f0f7208 */ /* 0x000fce0000800000 */
.L_x_682:
[----:B------:R-:W-:Y:S05]  /*0ba0*/  BSYNC B0 ;  /* 0x0000000000007941 */ /* 0x000fea0003800000 */
.L_x_681:
[----:B------:R-:W-:Y:S01]  /*0bb0*/  IADD3 R26, -R24, 0x40800000, RZ ;  /* 0x40800000181a7810 */ /* 0x000fe20007ffe1ff */
[----:B------:R-:W-:Y:S01]  /*0bc0*/  FMUL.FTZ R16, R16, 1.1920928955078125e-07 ;  /* 0x3400000010107820 */ /* 0x000fe20000410000 */
[----:B------:R-:W-:Y:S01]  /*0bd0*/  BSSY B0, `(.L_x_683) ;  /* 0x000000c000007945 */ /* 0x000fe20003800000 */
[----:B------:R-:W-:Y:S01]  /*0be0*/  FMUL.FTZ R14, R28, R15 ;  /* 0x0000000f1c0e7220 */ /* 0x000fe20000410000 */
[----:B------:R-:W-:Y:S01]  /*0bf0*/  LOP3.LUT R10, R13, 0x80000000, R10, 0xb8, !PT ;  /* 0x800000000d0a7812 */ /* 0x000fe200078eb80a */
[----:B------:R-:W-:Y:S01]  /*0c00*/  FFMA.FTZ R26, R26, R5, -1 ;  /* 0xbf8000001a1a7423 */ /* 0x000fe20000010005 */
[----:B------:R-:W-:Y:S01]  /*0c10*/  IADD3 R19, R17, -R24, RZ ;  /* 0x8000001811137210 */ /* 0x000fe20007ffe0ff */
[----:B------:R-:W-:Y:S01]  /*0c20*/  FFMA.FTZ R11, R16, 0.69314718246459960938, R11 ;  /* 0x3f317218100b7823 */ /* 0x000fe2000001000b */
[----:B------:R-:W-:Y:S06]  /*0c30*/  @!P2 BRA `(.L_x_684) ;  /* 0x000000000014a947 */ /* 0x000fec0003800000 */
[C---:B------:R-:W-:Y:S02]  /*0c40*/  ISETP.GE.AND P0, PT, R9.reuse, -0x407fffff, PT ;  /* 0xbf8000010900780c */ /* 0x040fe40003f06270 */
[----:B------:R-:W-:-:S11]  /*0c50*/  FSETP.NEU.FTZ.AND P1, PT, R9, RZ, PT ;  /* 0x000000ff0900720b */ /* 0x000fd60003f3d000 */
[----:B------:R-:W-:-:S05]  /*0c60*/  @P0 MOV R16, 0x7f800000 ;  /* 0x7f80000000100802 */ /* 0x000fca0000000f00 */
[----:B------:R-:W-:-:S05]  /*0c70*/  @P0 FFMA.FTZ R11, R9, R16, +INF ;  /* 0x7f800000090b0423 */ /* 0x000fca0000010010 */
[----:B------:R-:W-:-:S07]  /*0c80*/  FSEL R11, R11, -RZ, P1 ;  /* 0x800000ff0b0b7208 */ /* 0x000fce0000800000 */
.L_x_684:
[----:B------:R-:W-:Y:S05]  /*0c90*/  BSYNC B0 ;  /* 0x0000000000007941 */ /* 0x000fea0003800000 */
.L_x_683:
[----:B------:R-:W-:Y:S01]  /*0ca0*/  FMUL.FTZ R9, R10, R11 ;  /* 0x0000000b0a097220 */ /* 0x000fe20000410000 */
[----:B------:R-:W-:Y:S01]  /*0cb0*/  FADD.FTZ R11, R12, R12 ;  /* 0x0000000c0c0b7221 */ /* 0x000fe20000010000 */
[C---:B------:R-:W-:Y:S01]  /*0cc0*/  FSETP.GT.FTZ.AND P1, PT, |R8|.reuse, 8.50705917302346158658e+37, PT ;  /* 0x7e8000000800780b */ /* 0x040fe20003f34200 */
[----:B------:R-:W-:Y:S01]  /*0cd0*/  FADD.FTZ R19, R19, R26 ;  /* 0x0000001a13137221 */ /* 0x000fe20000010000 */
[----:B------:R-:W-:Y:S01]  /*0ce0*/  LOP3.LUT R10, R13, 0x80000000, R7, 0xb8, !PT ;  /* 0x800000000d0a7812 */ /* 0x000fe200078eb807 */
[----:B------:R-:W-:Y:S01]  /*0cf0*/  FMUL.FTZ R11, |R8|, R11 ;  /* 0x0000000b080b7220 */ /* 0x000fe20000410200 */
[----:B0-----:R-:W-:Y:S01]  /*0d00*/  FADD.FTZ R7, R18, R18 ;  /* 0x0000001212077221 */ /* 0x001fe20000010000 */
[----:B------:R-:W-:Y:S01]  /*0d10*/  FFMA.FTZ R16, R19, -R6, 0.10546888411045074463 ;  /* 0x3dd8001213107423 */ /* 0x000fe20000010806 */
[----:B--2---:R-:W-:Y:S01]  /*0d20*/  FADD.FTZ R21, R21, R21 ;  /* 0x0000001515157221 */ /* 0x004fe20000010000 */
[C---:B------:R-:W-:Y:S01]  /*0d30*/  FSETP.GT.FTZ.AND P0, PT, |R2|.reuse, 8.50705917302346158658e+37, PT ;  /* 0x7e8000000200780b */ /* 0x040fe20003f14200 */
[----:B------:R-:W-:Y:S01]  /*0d40*/  FMUL.FTZ R7, |R2|, R7 ;  /* 0x0000000702077220 */ /* 0x000fe20000410200 */
[----:B------:R-:W-:Y:S01]  /*0d50*/  FSEL R11, R11, -2, !P1 ;  /* 0xc00000000b0b7808 */ /* 0x000fe20004800000 */
[----:B------:R-:W-:Y:S01]  /*0d60*/  FFMA.FTZ R16, R19, R16, -0.13229703903198242188 ;  /* 0xbe0778e013107423 */ /* 0x000fe20000010010 */
[C---:B------:R-:W-:Y:S01]  /*0d70*/  FMUL.FTZ R15, |R20|.reuse, R21 ;  /* 0x00000015140f7220 */ /* 0x040fe20000410200 */
[----:B------:R-:W-:Y:S01]  /*0d80*/  FSETP.GT.FTZ.AND P1, PT, |R20|, 8.50705917302346158658e+37, PT ;  /* 0x7e8000001400780b */ /* 0x000fe20003f34200 */
[----:B------:R-:W-:Y:S01]  /*0d90*/  BSSY B0, `(.L_x_685) ;  /* 0x0000051000007945 */ /* 0x000fe20003800000 */
[----:B------:R-:W-:Y:S01]  /*0da0*/  FADD.FTZ.RZ R18, R11, 1 ;  /* 0x3f8000000b127421 */ /* 0x000fe2000001c000 */
[----:B------:R-:W-:-:S02]  /*0db0*/  FSEL R12, R7, -2, !P0 ;  /* 0xc0000000070c7808 */ /* 0x000fc40004000000 */
[----:B------:R-:W-:Y:S02]  /*0dc0*/  LOP3.LUT R8, R13, 0x80000000, R8, 0xb8, !PT ;  /* 0x800000000d087812 */ /* 0x000fe400078eb808 */
[----:B------:R-:W-:Y:S01]  /*0dd0*/  IADD3 R21, R18, -0x3f400000, RZ ;  /* 0xc0c0000012157810 */ /* 0x000fe20007ffe0ff */
[----:B------:R-:W-:Y:S01]  /*0de0*/  FFMA.FTZ R18, R19, R16, 0.14491446316242218018 ;  /* 0x3e14647513127423 */ /* 0x000fe20000010010 */
[----:B------:R-:W-:Y:S01]  /*0df0*/  FSEL R15, R15, -2, !P1 ;  /* 0xc00000000f0f7808 */ /* 0x000fe20004800000 */
[----:B------:R-:W-:Y:S01]  /*0e00*/  FADD.FTZ.RZ R7, R12, 1 ;  /* 0x3f8000000c077421 */ /* 0x000fe2000001c000 */
[----:B------:R-:W-:Y:S01]  /*0e10*/  LOP3.LUT R16, R21, 0xff800000, RZ, 0xc0, !PT ;  /* 0xff80000015107812 */ /* 0x000fe200078ec0ff */
[----:B------:R-:W-:Y:S01]  /*0e20*/  FFMA.FTZ R18, R19, R18, -0.16641564667224884033 ;  /* 0xbe2a68dd13127423 */ /* 0x000fe20000010012 */
[----:B------:R-:W-:Y:S01]  /*0e30*/  LOP3.LUT R2, R13, 0x80000000, R2, 0xb8, !PT ;  /* 0x800000000d027812 */ /* 0x000fe200078eb802 */
[----:B------:R-:W-:Y:S01]  /*0e40*/  FADD.FTZ.RZ R23, R15, 1 ;  /* 0x3f8000000f177421 */ /* 0x000fe2000001c000 */
[----:B------:R-:W-:Y:S01]  /*0e50*/  LOP3.LUT R13, R13, 0x80000000, R20, 0xb8, !PT ;  /* 0x800000000d0d7812 */ /* 0x000fe200078eb814 */
[----:B------:R-:W-:Y:S01]  /*0e60*/  FFMA.FTZ R18, R19, R18, 0.19988867640495300293 ;  /* 0x3e4caf9e13127423 */ /* 0x000fe20000010012 */
[----:B------:R-:W-:-:S02]  /*0e70*/  IADD3 R20, -R16, 0x40800000, RZ ;  /* 0x4080000010147810 */ /* 0x000fc40007ffe1ff */
[----:B------:R-:W-:Y:S01]  /*0e80*/  IADD3 R7, R7, -0x3f400000, RZ ;  /* 0xc0c0000007077810 */ /* 0x000fe20007ffe0ff */
[----:B------:R-:W-:Y:S01]  /*0e90*/  FFMA.FTZ R18, R19, R18, -0.25000196695327758789 ;  /* 0xbe80004213127423 */ /* 0x000fe20000010012 */
[----:B------:R-:W-:Y:S01]  /*0ea0*/  IADD3 R23, R23, -0x3f400000, RZ ;  /* 0xc0c0000017177810 */ /* 0x000fe20007ffe0ff */
[----:B------:R-:W-:Y:S01]  /*0eb0*/  FFMA.FTZ R28, R20, R5, -1 ;  /* 0xbf800000141c7423 */ /* 0x000fe20000010005 */
[----:B------:R-:W-:Y:S01]  /*0ec0*/  LOP3.LUT R21, R7, 0xff800000, RZ, 0xc0, !PT ;  /* 0xff80000007157812 */ /* 0x000fe200078ec0ff */
[----:B------:R-:W-:Y:S01]  /*0ed0*/  FFMA.FTZ R20, R19, R18, 0.33333510160446166992 ;  /* 0x3eaaaae613147423 */ /* 0x000fe20000010012 */
[----:B------:R-:W-:Y:S02]  /*0ee0*/  IADD3 R7, R11, -R16, RZ ;  /* 0x800000100b077210 */ /* 0x000fe40007ffe0ff */
[----:B------:R-:W-:Y:S01]  /*0ef0*/  LOP3.LUT R18, R23, 0xff800000, RZ, 0xc0, !PT ;  /* 0xff80000017127812 */ /* 0x000fe200078ec0ff */
[----:B------:R-:W-:Y:S01]  /*0f00*/  FFMA.FTZ R20, R19, R20, -0.5 ;  /* 0xbf00000013147423 */ /* 0x000fe20000010014 */
[----:B------:R-:W-:Y:S01]  /*0f10*/  IADD3 R26, -R21, 0x40800000, RZ ;  /* 0x40800000151a7810 */ /* 0x000fe20007ffe1ff */
[----:B------:R-:W-:Y:S01]  /*0f20*/  FADD.FTZ R7, R7, R28 ;  /* 0x0000001c07077221 */ /* 0x000fe20000010000 */
[----:B------:R-:W-:Y:S01]  /*0f30*/  IADD3 R28, -R18, 0x40800000, RZ ;  /* 0x40800000121c7810 */ /* 0x000fe20007ffe1ff */
[----:B------:R-:W-:Y:S01]  /*0f40*/  FMUL.FTZ R20, R19, R20 ;  /* 0x0000001413147220 */ /* 0x000fe20000410000 */
[----:B------:R-:W-:Y:S01]  /*0f50*/  IADD3 R23, R12, -R21, RZ ;  /* 0x800000150c177210 */ /* 0x000fe20007ffe0ff */
[-C--:B------:R-:W-:Y:S01]  /*0f60*/  FFMA.FTZ R26, R26, R5.reuse, -1 ;  /* 0xbf8000001a1a7423 */ /* 0x080fe20000010005 */
[----:B------:R-:W-:Y:S01]  /*0f70*/  ISETP.GE.U32.AND P2, PT, R17, 0x7f800000, PT ;  /* 0x7f8000001100780c */ /* 0x000fe20003f46070 */
[----:B------:R-:W-:Y:S01]  /*0f80*/  FFMA.FTZ R19, R19, R20, R19 ;  /* 0x0000001413137223 */ /* 0x000fe20000010013 */
[----:B------:R-:W-:Y:S01]  /*0f90*/  FFMA.FTZ R20, R7, -R6, 0.10546888411045074463 ;  /* 0x3dd8001207147423 */ /* 0x000fe20000010806 */
[----:B------:R-:W-:Y:S01]  /*0fa0*/  FFMA.FTZ R25, R28, R5, -1 ;  /* 0xbf8000001c197423 */ /* 0x000fe20000010005 */
[----:B------:R-:W-:Y:S01]  /*0fb0*/  FADD.FTZ R23, R23, R26 ;  /* 0x0000001a17177221 */ /* 0x000fe20000010000 */
[----:B------:R-:W-:Y:S01]  /*0fc0*/  IADD3 R28, R15, -R18, RZ ;  /* 0x800000120f1c7210 */ /* 0x000fe20007ffe0ff */
[----:B------:R-:W-:Y:S01]  /*0fd0*/  FFMA.FTZ R26, R7, R20, -0.13229703903198242188 ;  /* 0xbe0778e0071a7423 */ /* 0x000fe20000010014 */
[----:B------:R-:W-:Y:S01]  /*0fe0*/  I2FP.F32.S32 R24, R24 ;  /* 0x0000001800187245 */ /* 0x000fe20000201400 */
[----:B------:R-:W-:Y:S01]  /*0ff0*/  FFMA.FTZ R20, R23, -R6, 0.10546888411045074463 ;  /* 0x3dd8001217147423 */ /* 0x000fe20000010806 */
[----:B------:R-:W-:Y:S01]  /*1000*/  ISETP.GE.U32.AND P0, PT, R11, 0x7f800000, PT ;  /* 0x7f8000000b00780c */ /* 0x000fe20003f06070 */
[----:B------:R-:W-:Y:S01]  /*1010*/  FADD.FTZ R25, R28, R25 ;  /* 0x000000191c197221 */ /* 0x000fe20000010000 */
[----:B------:R-:W-:Y:S01]  /*1020*/  FFMA.FTZ R26, R7, R26, 0.14491446316242218018 ;  /* 0x3e146475071a7423 */ /* 0x000fe2000001001a */
[----:B------:R-:W-:Y:S01]  /*1030*/  FFMA.FTZ R20, R23, R20, -0.13229703903198242188 ;  /* 0xbe0778e017147423 */ /* 0x000fe20000010014 */
[----:B------:R-:W-:Y:S01]  /*1040*/  FMUL.FTZ R24, R24, 1.1920928955078125e-07 ;  /* 0x3400000018187820 */ /* 0x000fe20000410000 */
[----:B------:R-:W-:Y:S01]  /*1050*/  FFMA.FTZ R6, R25, -R6, 0.10546888411045074463 ;  /* 0x3dd8001219067423 */ /* 0x000fe20000010806 */
[----:B------:R-:W-:Y:S01]  /*1060*/  FFMA.FTZ R26, R7, R26, -0.16641564667224884033 ;  /* 0xbe2a68dd071a7423 */ /* 0x000fe2000001001a */
[----:B------:R-:W-:Y:S01]  /*1070*/  FFMA.FTZ R20, R23, R20, 0.14491446316242218018 ;  /* 0x3e14647517147423 */ /* 0x000fe20000010014 */
[----:B------:R-:W-:Y:S01]  /*1080*/  ISETP.GE.U32.AND P4, PT, R12, 0x7f800000, PT ;  /* 0x7f8000000c00780c */ /* 0x000fe20003f86070 */
[----:B------:R-:W-:Y:S01]  /*1090*/  FFMA.FTZ R6, R25, R6, -0.13229703903198242188 ;  /* 0xbe0778e019067423 */ /* 0x000fe20000010006 */
[----:B------:R-:W-:Y:S01]  /*10a0*/  FFMA.FTZ R26, R7, R26, 0.19988867640495300293 ;  /* 0x3e4caf9e071a7423 */ /* 0x000fe2000001001a */
[----:B------:R-:W-:Y:S01]  /*10b0*/  FFMA.FTZ R20, R23, R20, -0.16641564667224884033 ;  /* 0xbe2a68dd17147423 */ /* 0x000fe20000010014 */
[----:B------:R-:W-:Y:S01]  /*10c0*/  ISETP.GE.U32.AND P1, PT, R15, 0x7f800000, PT ;  /* 0x7f8000000f00780c */ /* 0x000fe20003f26070 */
[----:B------:R-:W-:Y:S01]  /*10d0*/  FFMA.FTZ R6, R25, R6, 0.14491446316242218018 ;  /* 0x3e14647519067423 */ /* 0x000fe20000010006 */
[----:B------:R-:W-:Y:S01]  /*10e0*/  FFMA.FTZ R26, R7, R26, -0.25000196695327758789 ;  /* 0xbe800042071a7423 */ /* 0x000fe2000001001a */
[----:B------:R-:W-:Y:S01]  /*10f0*/  FFMA.FTZ R20, R23, R20, 0.19988867640495300293 ;  /* 0x3e4caf9e17147423 */ /* 0x000fe20000010014 */
[----:B------:R-:W-:Y:S01]  /*1100*/  I2FP.F32.S32 R21, R21 ;  /* 0x0000001500157245 */ /* 0x000fe20000201400 */
[----:B------:R-:W-:Y:S01]  /*1110*/  FFMA.FTZ R6, R25, R6, -0.16641564667224884033 ;  /* 0xbe2a68dd19067423 */ /* 0x000fe20000010006 */
[----:B------:R-:W-:Y:S01]  /*1120*/  FFMA.FTZ R26, R7, R26, 0.33333510160446166992 ;  /* 0x3eaaaae6071a7423 */ /* 0x000fe2000001001a */
[----:B------:R-:W-:Y:S01]  /*1130*/  FFMA.FTZ R20, R23, R20, -0.25000196695327758789 ;  /* 0xbe80004217147423 */ /* 0x000fe20000010014 */
[----:B------:R-:W-:Y:S01]  /*1140*/  FFMA.FTZ R19, R24, 0.69314718246459960938, R19 ;  /* 0x3f31721818137823 */ /* 0x000fe20000010013 */
[----:B------:R-:W-:Y:S01]  /*1150*/  FFMA.FTZ R6, R25, R6, 0.19988867640495300293 ;  /* 0x3e4caf9e19067423 */ /* 0x000fe20000010006 */
[----:B------:R-:W-:Y:S01]  /*1160*/  FFMA.FTZ R26, R7, R26, -0.5 ;  /* 0xbf000000071a7423 */ /* 0x000fe2000001001a */
[----:B------:R-:W-:-:S02]  /*1170*/  FFMA.FTZ R20, R23, R20, 0.33333510160446166992 ;  /* 0x3eaaaae617147423 */ /* 0x000fc40000010014 */
[----:B------:R-:W-:Y:S01]  /*1180*/  FFMA.FTZ R6, R25, R6, -0.25000196695327758789 ;  /* 0xbe80004219067423 */ /* 0x000fe20000010006 */
[----:B------:R-:W-:Y:S01]  /*1190*/  FMUL.FTZ R26, R7, R26 ;  /* 0x0000001a071a7220 */ /* 0x000fe20000410000 */
[----:B------:R-:W-:-:S03]  /*11a0*/  FFMA.FTZ R20, R23, R20, -0.5 ;  /* 0xbf00000017147423 */ /* 0x000fc60000010014 */
[----:B------:R-:W-:Y:S01]  /*11b0*/  FFMA.FTZ R5, R7, R26, R7 ;  /* 0x0000001a07057223 */ /* 0x000fe20000010007 */
[----:B------:R-:W-:Y:S01]  /*11c0*/  FFMA.FTZ R26, R25, R6, 0.33333510160446166992 ;  /* 0x3eaaaae6191a7423 */ /* 0x000fe20000010006 */
[----:B------:R-:W-:Y:S01]  /*11d0*/  FMUL.FTZ R20, R23, R20 ;  /* 0x0000001417147220 */ /* 0x000fe20000410000 */
[----:B------:R-:W0:Y:S02]  /*11e0*/  LDC.64 R6, c[0x0][0x218] ;  /* 0x00008600ff067b82 */ /* 0x000e240000000a00 */
[----:B------:R-:W-:Y:S01]  /*11f0*/  FFMA.FTZ R26, R25, R26, -0.5 ;  /* 0xbf000000191a7423 */ /* 0x000fe2000001001a */
[----:B------:R-:W-:-:S03]  /*1200*/  FFMA.FTZ R23, R23, R20, R23 ;  /* 0x0000001417177223 */ /* 0x000fc60000010017 */
[----:B------:R-:W-:-:S04]  /*1210*/  FMUL.FTZ R20, R25, R26 ;  /* 0x0000001a19147220 */ /* 0x000fc80000410000 */
[----:B------:R-:W-:Y:S01]  /*1220*/  FFMA.FTZ R20, R25, R20, R25 ;  /* 0x0000001419147223 */ /* 0x000fe20000010019 */
[----:B------:R-:W-:Y:S01]  /*1230*/  I2FP.F32.S32 R25, R16 ;  /* 0x0000001000197245 */ /* 0x000fe20000201400 */
[----:B------:R-:W-:Y:S06]  /*1240*/  @!P2 BRA `(.L_x_686) ;  /* 0x000000000014a947 */ /* 0x000fec0003800000 */
[C---:B------:R-:W-:Y:S02]  /*1250*/  ISETP.GE.AND P2, PT, R17.reuse, -0x407fffff, PT ;  /* 0xbf8000011100780c */ /* 0x040fe40003f46270 */
[----:B------:R-:W-:-:S11]  /*1260*/  FSETP.NEU.FTZ.AND P3, PT, R17, RZ, PT ;  /* 0x000000ff1100720b */ /* 0x000fd60003f7d000 */
[----:B------:R-:W-:-:S05]  /*1270*/  @P2 MOV R16, 0x7f800000 ;  /* 0x7f80000000102802 */ /* 0x000fca0000000f00 */
[----:B------:R-:W-:-:S05]  /*1280*/  @P2 FFMA.FTZ R19, R17, R16, +INF ;  /* 0x7f80000011132423 */ /* 0x000fca0000010010 */
[----:B------:R-:W-:-:S07]  /*1290*/  FSEL R19, R19, -RZ, P3 ;  /* 0x800000ff13137208 */ /* 0x000fce0001800000 */
.L_x_686:
[----:B------:R-:W-:Y:S05]  /*12a0*/  BSYNC B0 ;  /* 0x0000000000007941 */ /* 0x000fea0003800000 */
.L_x_685:
[----:B------:R-:W-:Y:S01]  /*12b0*/  FMUL.FTZ R16, R21, 1.1920928955078125e-07 ;  /* 0x3400000015107820 */ /* 0x000fe20000410000 */
[----:B------:R-:W-:Y:S01]  /*12c0*/  BSSY B0, `(.L_x_687) ;  /* 0x000000b000007945 */ /* 0x000fe20003800000 */
[----:B------:R-:W-:Y:S01]  /*12d0*/  FMUL.FTZ R10, R10, R19 ;  /* 0x000000130a0a7220 */ /* 0x000fe20000410000 */
[----:B------:R-:W-:Y:S01]  /*12e0*/  FMUL.FTZ R24, R25, 1.1920928955078125e-07 ;  /* 0x3400000019187820 */ /* 0x000fe20000410000 */
[----:B------:R-:W-:Y:S01]  /*12f0*/  I2FP.F32.S32 R18, R18 ;  /* 0x0000001200127245 */ /* 0x000fe20000201400 */
[----:B------:R-:W-:Y:S01]  /*1300*/  FFMA.FTZ R17, R16, 0.69314718246459960938, R23 ;  /* 0x3f31721810117823 */ /* 0x000fe20000010017 */
[----:B------:R-:W-:Y:S06]  /*1310*/  @!P4 BRA `(.L_x_688) ;  /* 0x000000000014c947 */ /* 0x000fec0003800000 */
[C---:B------:R-:W-:Y:S02]  /*1320*/  ISETP.GE.AND P2, PT, R12.reuse, -0x407fffff, PT ;  /* 0xbf8000010c00780c */ /* 0x040fe40003f46270 */
[----:B------:R-:W-:-:S11]  /*1330*/  FSETP.NEU.FTZ.AND P3, PT, R12, RZ, PT ;  /* 0x000000ff0c00720b */ /* 0x000fd60003f7d000 */
[----:B------:R-:W-:-:S05]  /*1340*/  @P2 MOV R19, 0x7f800000 ;  /* 0x7f80000000132802 */ /* 0x000fca0000000f00 */
[----:B------:R-:W-:-:S05]  /*1350*/  @P2 FFMA.FTZ R17, R12, R19, +INF ;  /* 0x7f8000000c112423 */ /* 0x000fca0000010013 */
[----:B------:R-:W-:-:S07]  /*1360*/  FSEL R17, R17, -RZ, P3 ;  /* 0x800000ff11117208 */ /* 0x000fce0001800000 */
.L_x_688:
[----:B------:R-:W-:Y:S05]  /*1370*/  BSYNC B0 ;  /* 0x0000000000007941 */ /* 0x000fea0003800000 */
.L_x_687:
[----:B------:R-:W-:Y:S01]  /*1380*/  BSSY B0, `(.L_x_689) ;  /* 0x000000a000007945 */ /* 0x000fe20003800000 */
[----:B------:R-:W-:Y:S01]  /*1390*/  FMUL.FTZ R17, R2, R17 ;  /* 0x0000001102117220 */ /* 0x000fe20000410000 */
[----:B------:R-:W-:Y:S01]  /*13a0*/  FMUL.FTZ R19, R18, 1.1920928955078125e-07 ;  /* 0x3400000012137820 */ /* 0x000fe20000410000 */
[----:B------:R-:W-:Y:S01]  /*13b0*/  FFMA.FTZ R5, R24, 0.69314718246459960938, R5 ;  /* 0x3f31721818057823 */ /* 0x000fe20000010005 */
[----:B------:R-:W-:Y:S06]  /*13c0*/  @!P0 BRA `(.L_x_690) ;  /* 0x0000000000148947 */ /* 0x000fec0003800000 */
[C---:B------:R-:W-:Y:S02]  /*13d0*/  ISETP.GE.AND P0, PT, R11.reuse, -0x407fffff, PT ;  /* 0xbf8000010b00780c */ /* 0x040fe40003f06270 */
[----:B------:R-:W-:-:S11]  /*13e0*/  FSETP.NEU.FTZ.AND P2, PT, R11, RZ, PT ;  /* 0x000000ff0b00720b */ /* 0x000fd60003f5d000 */
[----:B------:R-:W-:-:S05]  /*13f0*/  @P0 MOV R2, 0x7f800000 ;  /* 0x7f80000000020802 */ /* 0x000fca0000000f00 */
[----:B------:R-:W-:-:S05]  /*1400*/  @P0 FFMA.FTZ R5, R11, R2, +INF ;  /* 0x7f8000000b050423 */ /* 0x000fca0000010002 */
[----:B------:R-:W-:-:S07]  /*1410*/  FSEL R5, R5, -RZ, P2 ;  /* 0x800000ff05057208 */ /* 0x000fce0001000000 */
.L_x_690:
[----:B------:R-:W-:Y:S05]  /*1420*/  BSYNC B0 ;  /* 0x0000000000007941 */ /* 0x000fea0003800000 */
.L_x_689:
        /* <DEDUP_REMOVED lines=10> */
.L_x_692:
[----:B------:R-:W-:Y:S05]  /*14d0*/  BSYNC B0 ;  /* 0x0000000000007941 */ /* 0x000fea0003800000 */
.L_x_691:
[----:B------:R-:W-:Y:S01]  /*14e0*/  FMUL.FTZ R13, R13, R20 ;  /* 0x000000140d0d7220 */ /* 0x000fe20000410000 */
[----:B------:R-:W-:Y:S01]  /*14f0*/  IMAD.WIDE R6, R4, 0x8, R6 ;  /* 0x0000000804067825 */ /* 0x000fe200078e0206 */
[----:B------:R-:W-:Y:S02]  /*1500*/  F2FP.BF16.F32.PACK_AB R8, R22, R3 ;  /* 0x000000031608723e */ /* 0x000fe400000010ff */
[----:B------:R-:W-:Y:S02]  /*1510*/  F2FP.BF16.F32.PACK_AB R9, R9, R14 ;  /* 0x0000000e0909723e */ /* 0x000fe400000010ff */
[----:B------:R-:W-:Y:S02]  /*1520*/  F2FP.BF16.F32.PACK_AB R10, R17, R10 ;  /* 0x0000000a110a723e */ /* 0x000fe400000010ff */
[----:B------:R-:W-:Y:S01]  /*1530*/  F2FP.BF16.F32.PACK_AB R11, R13, R2 ;  /* 0x000000020d0b723e */ /* 0x000fe200000010ff */
[----:B------:R-:W-:Y:S04]  /*1540*/  STG.E.64 desc[UR4][R6.64], R8 ;  /* 0x0000000806007986 */ /* 0x000fe8000c101b04 */
[----:B------:R-:W-:Y:S01]  /*1550*/  STG.E.64 desc[UR4][R6.64+0x400], R10 ;  /* 0x0004000a06007986 */ /* 0x000fe2000c101b04 */
[----:B------:R-:W-:Y:S05]  /*1560*/  EXIT ;  /* 0x000000000000794d */ /* 0x000fea0003800000 */
.L_x_676:
        /* <DEDUP_REMOVED lines=99> */
.L_x_696:
[----:B------:R-:W-:Y:S05]  /*1ba0*/  BSYNC B1 ;  /* 0x0000000000017941 */ /* 0x000fea0003800000 */
.L_x_695:
[----:B------:R-:W-:-:S05]  /*1bb0*/  FMUL.FTZ R3, R3, R4 ;  /* 0x0000000403037220 */ /* 0x000fca0000410000 */
[----:B------:R-:W-:-:S07]  /*1bc0*/  F2FP.BF16.F32.PACK_AB R3, RZ, R3 ;  /* 0x00000003ff03723e */ /* 0x000fce00000010ff */
.L_x_694:
[----:B------:R-:W-:Y:S05]  /*1bd0*/  BSYNC B0 ;  /* 0x0000000000007941 */ /* 0x000fea0003800000 */
.L_x_693:
        /* <DEDUP_REMOVED lines=44> */
.L_x_700:
[----:B------:R-:W-:Y:S05]  /*1ea0*/  BSYNC B1 ;  /* 0x0000000000017941 */ /* 0x000fea0003800000 */
.L_x_699:
[----:B------:R-:W-:-:S05]  /*1eb0*/  FMUL.FTZ R4, R16, R5 ;  /* 0x0000000510047220 */ /* 0x000fca0000410000 */
[----:B------:R-:W-:-:S07]  /*1ec0*/  F2FP.BF16.F32.PACK_AB R4, RZ, R4 ;  /* 0x00000004ff04723e */ /* 0x000fce00000010ff */
.L_x_698:
[----:B------:R-:W-:Y:S05]  /*1ed0*/  BSYNC B0 ;  /* 0x0000000000007941 */ /* 0x000fea0003800000 */
.L_x_697:
        /* <DEDUP_REMOVED lines=44> */
.L_x_704:
[----:B------:R-:W-:Y:S05]  /*21a0*/  BSYNC B1 ;  /* 0x0000000000017941 */ /* 0x000fea0003800000 */
.L_x_703:
[----:B------:R-:W-:-:S05]  /*21b0*/  FMUL.FTZ R5, R9, R6 ;  /* 0x0000000609057220 */ /* 0x000fca0000410000 */
[----:B------:R-:W-:-:S07]  /*21c0*/  F2FP.BF16.F32.PACK_AB R5, RZ, R5 ;  /* 0x00000005ff05723e */ /* 0x000fce00000010ff */
.L_x_702:
[----:B------:R-:W-:Y:S05]  /*21d0*/  BSYNC B0 ;  /* 0x0000000000007941 */ /* 0x000fea0003800000 */
.L_x_701:
        /* <DEDUP_REMOVED lines=24> */
[----:B------:R-:W-:Y:S01]  /*2360*/  MOV R10, 0x3f000000 ;  /* 0x3f000000000a7802 */ /* 0x000fe20000000f00 */
[----:B------:R-:W-:Y:S02]  /*2370*/  FMUL.FTZ R7, R7, 1.1920928955078125e-07 ;  /* 0x3400000007077820 */ /* 0x000fe40000410000 */
[----:B------:R-:W-:Y:S01]  /*2380*/  FFMA.FTZ R8, R9, -R8, 0.10546888411045074463 ;  /* 0x3dd8001209087423 */ /* 0x000fe20000010808 */
[----:B------:R-:W-:-:S03]  /*2390*/  LOP3.LUT R10, R10, 0x80000000, R23, 0xb8, !PT ;  /* 0x800000000a0a7812 */ /* 0x000fc600078eb817 */
        /* <DEDUP_REMOVED lines=16> */
.L_x_708:
[----:B------:R-:W-:Y:S05]  /*24a0*/  BSYNC B1 ;  /* 0x0000000000017941 */ /* 0x000fea0003800000 */
.L_x_707:
[----:B------:R-:W-:-:S05]  /*24b0*/  FMUL.FTZ R6, R10, R7 ;  /* 0x000000070a067220 */ /* 0x000fca0000410000 */
[----:B------:R-:W-:-:S07]  /*24c0*/  F2FP.BF16.F32.PACK_AB R6, RZ, R6 ;  /* 0x00000006ff06723e */ /* 0x000fce00000010ff */
.L_x_706:
[----:B------:R-:W-:Y:S05]  /*24d0*/  BSYNC B0 ;  /* 0x0000000000007941 */ /* 0x000fea0003800000 */
.L_x_705:
        /* <DEDUP_REMOVED lines=44> */
.L_x_712:
[----:B------:R-:W-:Y:S05]  /*27a0*/  BSYNC B1 ;  /* 0x0000000000017941 */ /* 0x000fea0003800000 */
.L_x_711:
[----:B------:R-:W-:-:S05]  /*27b0*/  FMUL.FTZ R7, R21, R8 ;  /* 0x0000000815077220 */ /* 0x000fca0000410000 */
[----:B------:R-:W-:-:S07]  /*27c0*/  F2FP.BF16.F32.PACK_AB R7, RZ, R7 ;  /* 0x00000007ff07723e */ /* 0x000fce00000010ff */
.L_x_710:
[----:B------:R-:W-:Y:S05]  /*27d0*/  BSYNC B0 ;  /* 0x0000000000007941 */ /* 0x000fea0003800000 */
.L_x_709:
        /* <DEDUP_REMOVED lines=44> */
.L_x_716:
[----:B------:R-:W-:Y:S05]  /*2aa0*/  BSYNC B1 ;  /* 0x0000000000017941 */ /* 0x000fea0003800000 */
.L_x_715:
[----:B------:R-:W-:-:S05]  /*2ab0*/  FMUL.FTZ R8, R14, R9 ;  /* 0x000000090e087220 */ /* 0x000fca0000410000 */
[----:B------:R-:W-:-:S07]  /*2ac0*/  F2FP.BF16.F32.PACK_AB R8, RZ, R8 ;  /* 0x00000008ff08723e */ /* 0x000fce00000010ff */
.L_x_714:
[----:B------:R-:W-:Y:S05]  /*2ad0*/  BSYNC B0 ;  /* 0x0000000000007941 */ /* 0x000fea0003800000 */
.L_x_713:
        /* <DEDUP_REMOVED lines=44> */
.L_x_720:
[----:B------:R-:W-:Y:S05]  /*2da0*/  BSYNC B1 ;  /* 0x0000000000017941 */ /* 0x000fea0003800000 */
.L_x_719:
[----:B------:R-:W-:-:S05]  /*2db0*/  FMUL.FTZ R9, R13, R10 ;  /* 0x0000000a0d097220 */ /* 0x000fca0000410000 */
[----:B------:R-:W-:-:S07]  /*2dc0*/  F2FP.BF16.F32.PACK_AB R9, RZ, R9 ;  /* 0x00000009ff09723e */ /* 0x000fce00000010ff */
.L_x_718:
[----:B------:R-:W-:Y:S05]  /*2dd0*/  BSYNC B0 ;  /* 0x0000000000007941 */ /* 0x000fea0003800000 */
.L_x_717:
        /* <DEDUP_REMOVED lines=44> */
.L_x_724:
[----:B------:R-:W-:Y:S05]  /*30a0*/  BSYNC B1 ;  /* 0x0000000000017941 */ /* 0x000fea0003800000 */
.L_x_723:
[----:B------:R-:W-:-:S05]  /*30b0*/  FMUL.FTZ R10, R12, R11 ;  /* 0x0000000b0c0a7220 */ /* 0x000fca0000410000 */
[----:B------:R-:W-:-:S07]  /*30c0*/  F2FP.BF16.F32.PACK_AB R10, RZ, R10 ;  /* 0x0000000aff0a723e */ /* 0x000fce00000010ff */
.L_x_722:
[----:B------:R-:W-:Y:S05]  /*30d0*/  BSYNC B0 ;  /* 0x0000000000007941 */ /* 0x000fea0003800000 */
.L_x_721:
[----:B------:R-:W-:Y:S01]  /*30e0*/  ISETP.GE.AND P0, PT, R18, R17, PT ;  /* 0x000000111200720c */ /* 0x000fe20003f06270 */
[----:B------:R-:W-:Y:S04]  /*30f0*/  BSSY B0, `(.L_x_725) ;  /* 0x0000033000007945 */ /* 0x000fe80003800000 */
[----:B------:R-:W-:Y:S08]  /*3100*/  BSSY B1, `(.L_x_726) ;  /* 0x000002b000017945 */ /* 0x000ff00003800000 */
[----:B------:R-:W-:Y:S05]  /*3110*/  @P0 BRA `(.L_x_727) ;  /* 0x0000000000300947 */ /* 0x000fea0003800000 */
[----:B-----5:R-:W0:Y:S01]  /*3120*/  LDC.64 R12, c[0x0][0x218] ;  /* 0x00008600ff0c7b82 */ /* 0x020e220000000a00 */
[----:B------:R-:W-:Y:S02]  /*3130*/  IADD3 R11, R0, R18, RZ ;  /* 0x00000012000b7210 */ /* 0x000fe40007ffe0ff */
        /* <DEDUP_REMOVED lines=10> */
.L_x_727:
[----:B------:R-:W-:-:S13]  /*31e0*/  ISETP.GE.AND P0, PT, R18, R17, PT ;  /* 0x000000111200720c */ /* 0x000fda0003f06270 */
[----:B------:R-:W-:Y:S05]  /*31f0*/  @P0 BRA `(.L_x_729) ;  /* 0x0000000000300947 */ /* 0x000fea0003800000 */
[----:B0-----:R-:W0:Y:S01]  /*3200*/  LDC.64 R2, c[0x0][0x218] ;  /* 0x00008600ff027b82 */ /* 0x001e220000000a00 */
[----:B------:R-:W-:Y:S02]  /*3210*/  IADD3 R11, R0, R18, RZ ;  /* 0x00000012000b7210 */ /* 0x000fe40007ffe0ff */
[----:B------:R-:W-:-:S03]  /*3220*/  IADD3 R18, R18, 0x80, RZ ;  /* 0x0000008012127810 */ /* 0x000fc60007ffe0ff */
[----:B0-----:R-:W-:-:S05]  /*3230*/  IMAD.WIDE.U32 R2, R11, 0x2, R2 ;  /* 0x000000020b027825 */ /* 0x001fca00078e0002 */
[----:B------:R1:W-:Y:S02]  /*3240*/  STG.E.U16 desc[UR4][R2.64], R5 ;  /* 0x0000000502007986 */ /* 0x0003e4000c101504 */
.L_x_728:
[----:B------:R-:W-:-:S13]  /*3250*/  ISETP.GE.AND P0, PT, R18, R17, PT ;  /* 0x000000111200720c */ /* 0x000fda0003f06270 */
[----:B------:R-:W-:Y:S05]  /*3260*/  @P0 BRA `(.L_x_730) ;  /* 0x0000000000300947 */ /* 0x000fea0003800000 */
[----:B01----:R-:W0:Y:S01]  /*3270*/  LDC.64 R2, c[0x0][0x218] ;  /* 0x00008600ff027b82 */ /* 0x003e220000000a00 */
[----:B------:R-:W-:Y:S02]  /*3280*/  IADD3 R5, R0, R18, RZ ;  /* 0x0000001200057210 */ /* 0x000fe40007ffe0ff */
[----:B------:R-:W-:-:S03]  /*3290*/  IADD3 R18, R18, 0x80, RZ ;  /* 0x0000008012127810 */ /* 0x000fc60007ffe0ff */
[----:B0-----:R-:W-:-:S05]  /*32a0*/  IMAD.WIDE.U32 R2, R5, 0x2, R2 ;  /* 0x0000000205027825 */ /* 0x001fca00078e0002 */
[----:B------:R1:W-:Y:S02]  /*32b0*/  STG.E.U16 desc[UR4][R2.64], R6 ;  /* 0x0000000602007986 */ /* 0x0003e4000c101504 */
.L_x_729:
[----:B------:R-:W-:-:S13]  /*32c0*/  ISETP.GE.AND P0, PT, R18, R17, PT ;  /* 0x000000111200720c */ /* 0x000fda0003f06270 */
[----:B------:R-:W-:Y:S05]  /*32d0*/  @P0 BRA `(.L_x_731) ;  /* 0x0000000000340947 */ /* 0x000fea0003800000 */
[----:B01----:R-:W0:Y:S01]  /*32e0*/  LDC.64 R2, c[0x0][0x218] ;  /* 0x00008600ff027b82 */ /* 0x003e220000000a00 */
[----:B------:R-:W-:Y:S02]  /*32f0*/  IADD3 R5, R0, R18, RZ ;  /* 0x0000001200057210 */ /* 0x000fe40007ffe0ff */
[----:B------:R-:W-:-:S03]  /*3300*/  IADD3 R18, R18, 0x80, RZ ;  /* 0x0000008012127810 */ /* 0x000fc60007ffe0ff */
[----:B0-----:R-:W-:-:S05]  /*3310*/  IMAD.WIDE.U32 R2, R5, 0x2, R2 ;  /* 0x0000000205027825 */ /* 0x001fca00078e0002 */
[----:B------:R2:W-:Y:S02]  /*3320*/  STG.E.U16 desc[UR4][R2.64], R7 ;  /* 0x0000000702007986 */ /* 0x0005e4000c101504 */
.L_x_730:
        /* <DEDUP_REMOVED lines=8> */
.L_x_731:
[----:B------:R-:W-:Y:S05]  /*33b0*/  BSYNC B1 ;  /* 0x0000000000017941 */ /* 0x000fea0003800000 */
.L_x_726:
[----:B------:R-:W-:-:S13]  /*33c0*/  ISETP.GE.AND P0, PT, R18, R17, PT ;  /* 0x000000111200720c */ /* 0x000fda0003f06270 */
[----:B012---:R-:W0:Y:S01]  /*33d0*/  @!P0 LDC.64 R2, c[0x0][0x218] ;  /* 0x00008600ff028b82 */ /* 0x007e220000000a00 */
[----:B------:R-:W-:Y:S02]  /*33e0*/  @!P0 IADD3 R5, R0, R18, RZ ;  /* 0x0000001200058210 */ /* 0x000fe40007ffe0ff */
[----:B------:R-:W-:-:S03]  /*33f0*/  @!P0 IADD3 R18, R18, 0x80, RZ ;  /* 0x0000008012128810 */ /* 0x000fc60007ffe0ff */
[----:B0-----:R-:W-:-:S05]  /*3400*/  @!P0 IMAD.WIDE.U32 R2, R5, 0x2, R2 ;  /* 0x0000000205028825 */ /* 0x001fca00078e0002 */
[----:B------:R3:W-:Y:S02]  /*3410*/  @!P0 STG.E.U16 desc[UR4][R2.64], R9 ;  /* 0x0000000902008986 */ /* 0x0007e4000c101504 */
.L_x_732:
[----:B------:R-:W-:Y:S05]  /*3420*/  BSYNC B0 ;  /* 0x0000000000007941 */ /* 0x000fea0003800000 */
.L_x_725:
        /* <DEDUP_REMOVED lines=8> */
.L_x_733:
        /* <DEDUP_REMOVED lines=13> */
.L_x_3465:


//--------------------- .text._ZN2at6native29vectorized_elementwise_kernelILi8EZZZNS0_17atanh_kernel_cudaERNS_18TensorIteratorBaseEENKUlvE0_clEvENKUlvE2_clEvEUlN3c108BFloat16EE_St5arrayIPcLm2EEEEviT0_T1_ --------------------------
	.section	.text._ZN2at6native29vectorized_elementwise_kernelILi8EZZZNS0_17atanh_kernel_cudaERNS_18TensorIteratorBaseEENKUlvE0_clEvENKUlvE2_clEvEUlN3c108BFloat16EE_St5arrayIPcLm2EEEEviT0_T1_,"ax",@progbits
	.align	128
        .global         _ZN2at6native29vectorized_elementwise_kernelILi8EZZZNS0_17atanh_kernel_cudaERNS_18TensorIteratorBaseEENKUlvE0_clEvENKUlvE2_clEvEUlN3c108BFloat16EE_St5arrayIPcLm2EEEEviT0_T1_
        .type           _ZN2at6native29vectorized_elementwise_kernelILi8EZZZNS0_17atanh_kernel_cudaERNS_18TensorIteratorBaseEENKUlvE0_clEvENKUlvE2_clEvEUlN3c108BFloat16EE_St5arrayIPcLm2EEEEviT0_T1_,@function
        .size           _ZN2at6native29vectorized_elementwise_kernelILi8EZZZNS0_17atanh_kernel_cudaERNS_18TensorIteratorBaseEENKUlvE0_clEvENKUlvE2_clEvEUlN3c108BFloat16EE_St5arrayIPcLm2EEEEviT0_T1_,(.L_x_3466 - _ZN2at6native29vectorized_elementwise_kernelILi8EZZZNS0_17atanh_kernel_cudaERNS_18TensorIteratorBaseEENKUlvE0_clEvENKUlvE2_clEvEUlN3c108BFloat16EE_St5arrayIPcLm2EEEEviT0_T1_)
        .other          _ZN2at6native29vectorized_elementwise_kernelILi8EZZZNS0_17atanh_kernel_cudaERNS_18TensorIteratorBaseEENKUlvE0_clEvENKUlvE2_clEvEUlN3c108BFloat16EE_St5arrayIPcLm2EEEEviT0_T1_,@"STO_CUDA_ENTRY STV_DEFAULT"
_ZN2at6native29vectorized_elementwise_kernelILi8EZZZNS0_17atanh_kernel_cudaERNS_18TensorIteratorBaseEENKUlvE0_clEvENKUlvE2_clEvEUlN3c108BFloat16EE_St5arrayIPcLm2EEEEviT0_T1_:
.text._ZN2at6native29vectorized_elementwise_kernelILi8EZZZNS0_17atanh_kernel_cudaERNS_18TensorIteratorBaseEENKUlvE0_clEvENKUlvE2_clEvEUlN3c108BFloat16EE_St5arrayIPcLm2EEEEviT0_T1_:
        /* <DEDUP_REMOVED lines=11> */
[----:B0-----:R-:W-:-:S06]  /*00b0*/  IMAD.WIDE.U32 R4, R0, 0x10, R2 ;  /* 0x0000001000047825 */ /* 0x001fcc00078e0002 */
[----:B------:R-:W2:Y:S01]  /*00c0*/  LDG.E.128 R4, desc[UR4][R4.64] ;  /* 0x0000000404047981 */ /* 0x000ea2000c1e1d00 */
[----:B------:R-:W-:Y:S01]  /*00d0*/  MOV R18, 0x3d39bf78 ;  /* 0x3d39bf7800127802 */ /* 0x000fe20000000f00 */
[----:B------:R-:W-:Y:S01]  /*00e0*/  BSSY B0, `(.L_x_735) ;  /* 0x0000073000007945 */ /* 0x000fe20003800000 */
[----:B--2---:R-:W-:Y:S02]  /*00f0*/  SHF.L.U32 R13, R4, 0x10, RZ ;  /* 0x00000010040d7819 */ /* 0x004fe400000006ff */
[----:B------:R-:W-:Y:S02]  /*0100*/  SHF.L.U32 R8, R5, 0x10, RZ ;  /* 0x0000001005087819 */ /* 0x000fe400000006ff */
[----:B------:R-:W-:Y:S01]  /*0110*/  SHF.L.U32 R3, R6, 0x10, RZ ;  /* 0x0000001006037819 */ /* 0x000fe200000006ff */
[C---:B------:R-:W-:Y:S01]  /*0120*/  FADD.FTZ R2, |R13|.reuse, -RZ ;  /* 0x800000ff0d027221 */ /* 0x040fe20000010200 */
[----:B------:R-:W-:Y:S01]  /*0130*/  FSETP.GT.FTZ.AND P0, PT, |R13|, 8.50705917302346158658e+37, PT ;  /* 0x7e8000000d00780b */ /* 0x000fe20003f14200 */
[----:B------:R-:W-:Y:S01]  /*0140*/  FADD.FTZ R10, |R8|, -RZ ;  /* 0x800000ff080a7221 */ /* 0x000fe20000010200 */
[C---:B------:R-:W-:Y:S01]  /*0150*/  FSETP.GT.FTZ.AND P1, PT, |R3|.reuse, 8.50705917302346158658e+37, PT ;  /* 0x7e8000000300780b */ /* 0x040fe20003f34200 */
[----:B------:R-:W-:Y:S01]  /*0160*/  FADD.FTZ R2, -R2, 1 ;  /* 0x3f80000002027421 */ /* 0x000fe20000010100 */
[----:B------:R-:W-:Y:S01]  /*0170*/  PRMT R5, R4, 0x7632, R5 ;  /* 0x0000763204057816 */ /* 0x000fe20000000005 */
[----:B------:R-:W-:Y:S01]  /*0180*/  FADD.FTZ R11, -R10, 1 ;  /* 0x3f8000000a0b7421 */ /* 0x000fe20000010100 */
[----:B------:R-:W-:-:S02]  /*0190*/  FADD.FTZ R10, |R3|, -RZ ;  /* 0x800000ff030a7221 */ /* 0x000fc40000010200 */
[----:B------:R-:W-:Y:S01]  /*01a0*/  PRMT R23, R5, 0x7632, R23 ;  /* 0x0000763205177816 */ /* 0x000fe20000000017 */
[----:B------:R-:W0:Y:S01]  /*01b0*/  MUFU.RCP R2, R2 ;  /* 0x0000000200027308 */ /* 0x000e220000001000 */
[----:B------:R-:W-:Y:S02]  /*01c0*/  FADD.FTZ R12, -R10, 1 ;  /* 0x3f8000000a0c7421 */ /* 0x000fe40000010100 */
[----:B------:R-:W-:-:S05]  /*01d0*/  SHF.L.U32 R23, R23, 0x10, RZ ;  /* 0x0000001017177819 */ /* 0x000fca00000006ff */
[----:B------:R-:W1:Y:S01]  /*01e0*/  MUFU.RCP R11, R11 ;  /* 0x0000000b000b7308 */ /* 0x000e620000001000 */
[----:B------:R-:W-:-:S07]  /*01f0*/  FADD.FTZ R24, |R23|, -RZ ;  /* 0x800000ff17187221 */ /* 0x000fce0000010200 */
[----:B------:R-:W2:Y:S01]  /*0200*/  MUFU.RCP R12, R12 ;  /* 0x0000000c000c7308 */ /* 0x000ea20000001000 */
[----:B0-----:R-:W-:-:S04]  /*0210*/  FADD.FTZ R10, R2, R2 ;  /* 0x00000002020a7221 */ /* 0x001fc80000010000 */
[----:B------:R-:W-:Y:S01]  /*0220*/  FMUL.FTZ R10, |R13|, R10 ;  /* 0x0000000a0d0a7220 */ /* 0x000fe20000410200 */
[----:B-1----:R-:W-:-:S04]  /*0230*/  FADD.FTZ R15, R11, R11 ;  /* 0x0000000b0b0f7221 */ /* 0x002fc80000010000 */
[----:B------:R-:W-:Y:S02]  /*0240*/  FSEL R17, R10, -2, !P0 ;  /* 0xc00000000a117808 */ /* 0x000fe40004000000 */
[C---:B------:R-:W-:Y:S01]  /*0250*/  FSETP.GT.FTZ.AND P0, PT, |R8|.reuse, 8.50705917302346158658e+37, PT ;  /* 0x7e8000000800780b */ /* 0x040fe20003f14200 */
[----:B------:R-:W-:Y:S02]  /*0260*/  FMUL.FTZ R15, |R8|, R15 ;  /* 0x0000000f080f7220 */ /* 0x000fe40000410200 */
[----:B------:R-:W-:Y:S01]  /*0270*/  FADD.FTZ.RZ R2, R17, 1 ;  /* 0x3f80000011027421 */ /* 0x000fe2000001c000 */
[----:B--2---:R-:W-:Y:S02]  /*0280*/  FADD.FTZ R14, R12, R12 ;  /* 0x0000000c0c0e7221 */ /* 0x004fe40000010000 */
[----:B------:R-:W-:Y:S02]  /*0290*/  FSEL R15, R15, -2, !P0 ;  /* 0xc00000000f0f7808 */ /* 0x000fe40004000000 */
[----:B------:R-:W-:Y:S01]  /*02a0*/  IADD3 R2, R2, -0x3f400000, RZ ;  /* 0xc0c0000002027810 */ /* 0x000fe20007ffe0ff */
[----:B------:R-:W-:-:S02]  /*02b0*/  FMUL.FTZ R11, |R3|, R14 ;  /* 0x0000000e030b7220 */ /* 0x000fc40000410200 */
[----:B------:R-:W-:Y:S01]  /*02c0*/  FADD.FTZ.RZ R12, R15, 1 ;  /* 0x3f8000000f0c7421 */ /* 0x000fe2000001c000 */
[----:B------:R-:W-:Y:S01]  /*02d0*/  LOP3.LUT R10, R2, 0xff800000, RZ, 0xc0, !PT ;  /* 0xff800000020a7812 */ /* 0x000fe200078ec0ff */
[----:B------:R-:W-:Y:S01]  /*02e0*/  HFMA2.MMA R2, -RZ, RZ, 1.625, 0 ;  /* 0x3e800000ff027435 */ /* 0x000fe200000001ff */
[----:B------:R-:W-:Y:S02]  /*02f0*/  FSEL R11, R11, -2, !P1 ;  /* 0xc00000000b0b7808 */ /* 0x000fe40004800000 */
[----:B------:R-:W-:Y:S02]  /*0300*/  IADD3 R19, -R10, 0x40800000, RZ ;  /* 0x408000000a137810 */ /* 0x000fe40007ffe1ff */
[-C--:B------:R-:W-:Y:S01]  /*0310*/  IADD3 R21, R17, -R10.reuse, RZ ;  /* 0x8000000a11157210 */ /* 0x080fe20007ffe0ff */
[----:B------:R-:W-:Y:S01]  /*0320*/  FADD.FTZ.RZ R14, R11, 1 ;  /* 0x3f8000000b0e7421 */ /* 0x000fe2000001c000 */
[----:B------:R-:W-:Y:S02]  /*0330*/  IADD3 R12, R12, -0x3f400000, RZ ;  /* 0xc0c000000c0c7810 */ /* 0x000fe40007ffe0ff */
[----:B------:R-:W-:Y:S01]  /*0340*/  I2FP.F32.S32 R10, R10 ;  /* 0x0000000a000a7245 */ /* 0x000fe20000201400 */
[----:B------:R-:W-:Y:S01]  /*0350*/  FFMA.FTZ R4, R19, R2, -1 ;  /* 0xbf80000013047423 */ /* 0x000fe20000010002 */
[----:B------:R-:W-:-:S02]  /*0360*/  SHF.L.U32 R19, R5, 0x10, RZ ;  /* 0x0000001005137819 */ /* 0x000fc400000006ff */
[----:B------:R-:W-:Y:S01]  /*0370*/  LOP3.LUT R12, R12, 0xff800000, RZ, 0xc0, !PT ;  /* 0xff8000000c0c7812 */ /* 0x000fe200078ec0ff */
[----:B------:R-:W-:Y:S01]  /*0380*/  FADD.FTZ R21, R21, R4 ;  /* 0x0000000415157221 */ /* 0x000fe20000010000 */
[----:B------:R-:W-:Y:S01]  /*0390*/  IADD3 R16, R14, -0x3f400000, RZ ;  /* 0xc0c000000e107810 */ /* 0x000fe20007ffe0ff */
[----:B------:R-:W-:Y:S01]  /*03a0*/  FADD.FTZ R4, |R19|, -RZ ;  /* 0x800000ff13047221 */ /* 0x000fe20000010200 */
[----:B------:R-:W-:Y:S01]  /*03b0*/  IADD3 R5, -R12, 0x40800000, RZ ;  /* 0x408000000c057810 */ /* 0x000fe20007ffe1ff */
[----:B------:R-:W-:Y:S01]  /*03c0*/  FMUL.FTZ R10, R10, 1.1920928955078125e-07 ;  /* 0x340000000a0a7820 */ /* 0x000fe20000410000 */
[----:B------:R-:W-:Y:S01]  /*03d0*/  IADD3 R25, R15, -R12, RZ ;  /* 0x8000000c0f197210 */ /* 0x000fe20007ffe0ff */
[----:B------:R-:W-:Y:S01]  /*03e0*/  FADD.FTZ R14, -R4, 1 ;  /* 0x3f800000040e7421 */ /* 0x000fe20000010100 */
[----:B------:R-:W-:Y:S01]  /*03f0*/  LOP3.LUT R4, R16, 0xff800000, RZ, 0xc0, !PT ;  /* 0xff80000010047812 */ /* 0x000fe200078ec0ff */
[----:B------:R-:W-:Y:S01]  /*0400*/  FFMA.FTZ R16, R21, -R18, 0.10546888411045074463 ;  /* 0x3dd8001215107423 */ /* 0x000fe20000010812 */
[----:B------:R-:W-:Y:S01]  /*0410*/  FFMA.FTZ R20, R5, R2, -1 ;  /* 0xbf80000005147423 */ /* 0x000fe20000010002 */
[----:B------:R-:W-:-:S02]  /*0420*/  FSETP.GT.FTZ.AND P0, PT, |R19|, 8.50705917302346158658e+37, PT ;  /* 0x7e8000001300780b */ /* 0x000fc40003f14200 */
[----:B------:R-:W0:Y:S01]  /*0430*/  MUFU.RCP R14, R14 ;  /* 0x0000000e000e7308 */ /* 0x000e220000001000 */
[----:B------:R-:W-:Y:S01]  /*0440*/  IADD3 R27, -R4, 0x40800000, RZ ;  /* 0x40800000041b7810 */ /* 0x000fe20007ffe1ff */
[----:B------:R-:W-:Y:S01]  /*0450*/  FFMA.FTZ R16, R21, R16, -0.13229703903198242188 ;  /* 0xbe0778e015107423 */ /* 0x000fe20000010010 */
[----:B------:R-:W-:Y:S01]  /*0460*/  FADD.FTZ R25, R25, R20 ;  /* 0x0000001419197221 */ /* 0x000fe20000010000 */
[----:B------:R-:W-:Y:S02]  /*0470*/  IADD3 R5, R11, -R4, RZ ;  /* 0x800000040b057210 */ /* 0x000fe40007ffe0ff */
[----:B------:R-:W-:Y:S01]  /*0480*/  FFMA.FTZ R16, R21, R16, 0.14491446316242218018 ;  /* 0x3e14647515107423 */ /* 0x000fe20000010010 */
[----:B------:R-:W-:Y:S01]  /*0490*/  FFMA.FTZ R22, R27, R2, -1 ;  /* 0xbf8000001b167423 */ /* 0x000fe20000010002 */
[----:B------:R-:W-:Y:S02]  /*04a0*/  FFMA.FTZ R20, R25, -R18, 0.10546888411045074463 ;  /* 0x3dd8001219147423 */ /* 0x000fe40000010812 */
[----:B------:R-:W-:Y:S01]  /*04b0*/  FFMA.FTZ R16, R21, R16, -0.16641564667224884033 ;  /* 0xbe2a68dd15107423 */ /* 0x000fe20000010010 */
[----:B------:R-:W-:Y:S01]  /*04c0*/  FADD.FTZ R5, R5, R22 ;  /* 0x0000001605057221 */ /* 0x000fe20000010000 */
[----:B------:R-:W-:Y:S01]  /*04d0*/  FFMA.FTZ R22, R25, R20, -0.13229703903198242188 ;  /* 0xbe0778e019167423 */ /* 0x000fe20000010014 */
[----:B------:R-:W-:Y:S01]  /*04e0*/  FADD.FTZ R20, -R24, 1 ;  /* 0x3f80000018147421 */ /* 0x000fe20000010100 */
[----:B------:R-:W-:Y:S01]  /*04f0*/  FFMA.FTZ R16, R21, R16, 0.19988867640495300293 ;  /* 0x3e4caf9e15107423 */ /* 0x000fe20000010010 */
[----:B------:R-:W-:Y:S01]  /*0500*/  FFMA.FTZ R26, R5, -R18, 0.10546888411045074463 ;  /* 0x3dd80012051a7423 */ /* 0x000fe20000010812 */
[----:B------:R-:W-:Y:S01]  /*0510*/  FFMA.FTZ R24, R25, R22, 0.14491446316242218018 ;  /* 0x3e14647519187423 */ /* 0x000fe20000010016 */
[----:B0-----:R-:W-:Y:S01]  /*0520*/  FADD.FTZ R22, R14, R14 ;  /* 0x0000000e0e167221 */ /* 0x001fe20000010000 */
[----:B------:R-:W-:Y:S01]  /*0530*/  FFMA.FTZ R14, R21, R16, -0.25000196695327758789 ;  /* 0xbe800042150e7423 */ /* 0x000fe20000010010 */
[----:B------:R-:W0:Y:S01]  /*0540*/  MUFU.RCP R20, R20 ;  /* 0x0000001400147308 */ /* 0x000e220000001000 */
[----:B------:R-:W-:Y:S01]  /*0550*/  FFMA.FTZ R24, R25, R24, -0.16641564667224884033 ;  /* 0xbe2a68dd19187423 */ /* 0x000fe20000010018 */
[----:B------:R-:W-:Y:S01]  /*0560*/  FMUL.FTZ R16, |R19|, R22 ;  /* 0x0000001613107220 */ /* 0x000fe20000410200 */
[----:B------:R-:W-:Y:S01]  /*0570*/  FFMA.FTZ R14, R21, R14, 0.33333510160446166992 ;  /* 0x3eaaaae6150e7423 */ /* 0x000fe2000001000e */
[----:B------:R-:W-:Y:S01]  /*0580*/  FFMA.FTZ R26, R5, R26, -0.13229703903198242188 ;  /* 0xbe0778e0051a7423 */ /* 0x000fe2000001001a */
[----:B------:R-:W-:-:S02]  /*0590*/  FFMA.FTZ R24, R25, R24, 0.19988867640495300293 ;  /* 0x3e4caf9e19187423 */ /* 0x000fc40000010018 */
[----:B------:R-:W-:Y:S01]  /*05a0*/  FFMA.FTZ R14, R21, R14, -0.5 ;  /* 0xbf000000150e7423 */ /* 0x000fe2000001000e */
[----:B------:R-:W-:Y:S01]  /*05b0*/  FSEL R16, R16, -2, !P0 ;  /* 0xc000000010107808 */ /* 0x000fe20004000000 */
[----:B------:R-:W-:Y:S01]  /*05c0*/  FFMA.FTZ R24, R25, R24, -0.25000196695327758789 ;  /* 0xbe80004219187423 */ /* 0x000fe20000010018 */
[----:B------:R-:W-:Y:S01]  /*05d0*/  FFMA.FTZ R26, R5, R26, 0.14491446316242218018 ;  /* 0x3e146475051a7423 */ /* 0x000fe2000001001a */
[----:B------:R-:W-:Y:S01]  /*05e0*/  FMUL.FTZ R14, R21, R14 ;  /* 0x0000000e150e7220 */ /* 0x000fe20000410000 */
[----:B------:R-:W-:Y:S01]  /*05f0*/  FSETP.GT.FTZ.AND P0, PT, |R23|, 8.50705917302346158658e+37, PT ;  /* 0x7e8000001700780b */ /* 0x000fe20003f14200 */
[----:B------:R-:W-:Y:S01]  /*0600*/  FFMA.FTZ R24, R25, R24, 0.33333510160446166992 ;  /* 0x3eaaaae619187423 */ /* 0x000fe20000010018 */
[----:B------:R-:W-:Y:S01]  /*0610*/  FFMA.FTZ R26, R5, R26, -0.16641564667224884033 ;  /* 0xbe2a68dd051a7423 */ /* 0x000fe2000001001a */
[----:B------:R-:W-:Y:S01]  /*0620*/  FFMA.FTZ R21, R21, R14, R21 ;  /* 0x0000000e15157223 */ /* 0x000fe20000010015 */
[----:B------:R-:W-:Y:S01]  /*0630*/  FADD.FTZ.RZ R14, R16, 1 ;  /* 0x3f800000100e7421 */ /* 0x000fe2000001c000 */
[----:B------:R-:W-:Y:S01]  /*0640*/  FFMA.FTZ R24, R25, R24, -0.5 ;  /* 0xbf00000019187423 */ /* 0x000fe20000010018 */
[----:B0-----:R-:W-:Y:S01]  /*0650*/  FADD.FTZ R20, R20, R20 ;  /* 0x0000001414147221 */ /* 0x001fe20000010000 */
[----:B------:R-:W-:Y:S01]  /*0660*/  FFMA.FTZ R26, R5, R26, 0.19988867640495300293 ;  /* 0x3e4caf9e051a7423 */ /* 0x000fe2000001001a */
[----:B------:R-:W-:Y:S01]  /*0670*/  FFMA.FTZ R10, R10, 0.69314718246459960938, R21 ;  /* 0x3f3172180a0a7823 */ /* 0x000fe20000010015 */
[----:B------:R-:W-:Y:S01]  /*0680*/  IADD3 R27, R14, -0x3f400000, RZ ;  /* 0xc0c000000e1b7810 */ /* 0x000fe20007ffe0ff */
[----:B------:R-:W-:Y:S01]  /*0690*/  FMUL.FTZ R24, R25, R24 ;  /* 0x0000001819187220 */ /* 0x000fe20000410000 */
[----:B------:R-:W-:Y:S01]  /*06a0*/  FMUL.FTZ R22, |R23|, R20 ;  /* 0x0000001417167220 */ /* 0x000fe20000410200 */
[----:B------:R-:W-:Y:S01]  /*06b0*/  FFMA.FTZ R26, R5, R26, -0.25000196695327758789 ;  /* 0xbe800042051a7423 */ /* 0x000fe2000001001a */
[----:B------:R-:W-:Y:S01]  /*06c0*/  LOP3.LUT R27, R27, 0xff800000, RZ, 0xc0, !PT ;  /* 0xff8000001b1b7812 */ /* 0x000fe200078ec0ff */
[----:B------:R-:W-:-:S02]  /*06d0*/  FFMA.FTZ R14, R25, R24, R25 ;  /* 0x00000018190e7223 */ /* 0x000fc40000010019 */
[----:B------:R-:W-:Y:S01]  /*06e0*/  FSEL R22, R22, -2, !P0 ;  /* 0xc000000016167808 */ /* 0x000fe20004000000 */
[----:B------:R-:W-:Y:S01]  /*06f0*/  FFMA.FTZ R26, R5, R26, 0.33333510160446166992 ;  /* 0x3eaaaae6051a7423 */ /* 0x000fe2000001001a */
[----:B------:R-:W-:Y:S02]  /*0700*/  IADD3 R25, -R27, 0x40800000, RZ ;  /* 0x408000001b197810 */ /* 0x000fe40007ffe1ff */
[----:B------:R-:W-:Y:S01]  /*0710*/  ISETP.GE.U32.AND P0, PT, R17, 0x7f800000, PT ;  /* 0x7f8000001100780c */ /* 0x000fe20003f06070 */
[----:B------:R-:W-:Y:S01]  /*0720*/  FFMA.FTZ R26, R5, R26, -0.5 ;  /* 0xbf000000051a7423 */ /* 0x000fe2000001001a */
[----:B------:R-:W-:Y:S01]  /*0730*/  IADD3 R29, R16, -R27, RZ ;  /* 0x8000001b101d7210 */ /* 0x000fe20007ffe0ff */
[----:B------:R-:W-:Y:S02]  /*0740*/  FFMA.FTZ R20, R25, R2, -1 ;  /* 0xbf80000019147423 */ /* 0x000fe40000010002 */
[----:B------:R-:W-:Y:S02]  /*0750*/  FMUL.FTZ R26, R5, R26 ;  /* 0x0000001a051a7220 */ /* 0x000fe40000410000 */
[----:B------:R-:W-:Y:S01]  /*0760*/  FADD.FTZ R29, R29, R20 ;  /* 0x000000141d1d7221 */ /* 0x000fe20000010000 */
[----:B------:R-:W-:Y:S01]  /*0770*/  FADD.FTZ.RZ R20, R22, 1 ;  /* 0x3f80000016147421 */ /* 0x000fe2000001c000 */
[----:B------:R-:W-:-:S04]  /*0780*/  FFMA.FTZ R5, R5, R26, R5 ;  /* 0x0000001a05057223 */ /* 0x000fc80000010005 */
[----:B------:R-:W-:Y:S01]  /*0790*/  IADD3 R21, R20, -0x3f400000, RZ ;  /* 0xc0c0000014157810 */ /* 0x000fe20007ffe0ff */
[----:B------:R-:W-:Y:S01]  /*07a0*/  FFMA.FTZ R20, R29, -R18, 0.10546888411045074463 ;  /* 0x3dd800121d147423 */ /* 0x000fe20000010812 */
[----:B------:R-:W-:Y:S06]  /*07b0*/  @!P0 BRA `(.L_x_736) ;  /* 0x0000000000148947 */ /* 0x000fec0003800000 */
[----:B------:R-:W-:-:S13]  /*07c0*/  ISETP.GE.AND P0, PT, R17, -0x407fffff, PT ;  /* 0xbf8000011100780c */ /* 0x000fda0003f06270 */
[----:B------:R-:W-:-:S05]  /*07d0*/  @P0 MOV R24, 0x7f800000 ;  /* 0x7f80000000180802 */ /* 0x000fca0000000f00 */
[C---:B------:R-:W-:Y:S01]  /*07e0*/  @P0 FFMA.FTZ R10, R17.reuse, R24, +INF ;  /* 0x7f800000110a0423 */ /* 0x040fe20000010018 */
[----:B------:R-:W-:-:S04]  /*07f0*/  FSETP.NEU.FTZ.AND P0, PT, R17, RZ, PT ;  /* 0x000000ff1100720b */ /* 0x000fc80003f1d000 */
[----:B------:R-:W-:-:S09]  /*0800*/  FSEL R10, R10, -RZ, P0 ;  /* 0x800000ff0a0a7208 */ /* 0x000fd20000000000 */
.L_x_736:
[----:B------:R-:W-:Y:S05]  /*0810*/  BSYNC B0 ;  /* 0x0000000000007941 */ /* 0x000fea0003800000 */
.L_x_735:
[----:B------:R-:W-:Y:S01]  /*0820*/  FFMA.FTZ R20, R29, R20, -0.13229703903198242188 ;  /* 0xbe0778e01d147423 */ /* 0x000fe20000010014 */
[----:B------:R-:W-:Y:S01]  /*0830*/  PRMT R25, R6, 0x7632, R25 ;  /* 0x0000763206197816 */ /* 0x000fe20000000019 */
[----:B------:R-:W-:Y:S01]  /*0840*/  BSSY B0, `(.L_x_737) ;  /* 0x0000035000007945 */ /* 0x000fe20003800000 */
[----:B------:R-:W-:Y:S01]  /*0850*/  LOP3.LUT R21, R21, 0xff800000, RZ, 0xc0, !PT ;  /* 0xff80000015157812 */ /* 0x000fe200078ec0ff */
[----:B------:R-:W-:Y:S01]  /*0860*/  FFMA.FTZ R20, R29, R20, 0.14491446316242218018 ;  /* 0x3e1464751d147423 */ /* 0x000fe20000010014 */
[----:B------:R-:W-:Y:S02]  /*0870*/  SHF.L.U32 R25, R25, 0x10, RZ ;  /* 0x0000001019197819 */ /* 0x000fe400000006ff */
[----:B------:R-:W-:Y:S01]  /*0880*/  IADD3 R17, -R21, 0x40800000, RZ ;  /* 0x4080000015117810 */ /* 0x000fe20007ffe1ff */
[----:B------:R-:W-:Y:S01]  /*0890*/  FFMA.FTZ R20, R29, R20, -0.16641564667224884033 ;  /* 0xbe2a68dd1d147423 */ /* 0x000fe20000010014 */
[----:B------:R-:W-:Y:S01]  /*08a0*/  IADD3 R26, R22, -R21, RZ ;  /* 0x80000015161a7210 */ /* 0x000fe20007ffe0ff */
[C---:B------:R-:W-:Y:S01]  /*08b0*/  FADD.FTZ R6, |R25|.reuse, -RZ ;  /* 0x800000ff19067221 */ /* 0x040fe20000010200 */
[----:B------:R-:W-:Y:S01]  /*08c0*/  FSETP.GT.FTZ.AND P0, PT, |R25|, 8.50705917302346158658e+37, PT ;  /* 0x7e8000001900780b */ /* 0x000fe20003f14200 */
[----:B------:R-:W-:Y:S01]  /*08d0*/  FFMA.FTZ R20, R29, R20, 0.19988867640495300293 ;  /* 0x3e4caf9e1d147423 */ /* 0x000fe20000010014 */
[----:B------:R-:W-:Y:S01]  /*08e0*/  FFMA.FTZ R17, R17, R2, -1 ;  /* 0xbf80000011117423 */ /* 0x000fe20000010002 */
[----:B------:R-:W-:Y:S01]  /*08f0*/  FADD.FTZ R24, -R6, 1 ;  /* 0x3f80000006187421 */ /* 0x000fe20000010100 */
[----:B------:R-:W-:Y:S01]  /*0900*/  I2FP.F32.S32 R27, R27 ;  /* 0x0000001b001b7245 */ /* 0x000fe20000201400 */
[----:B------:R-:W-:Y:S01]  /*0910*/  FFMA.FTZ R20, R29, R20, -0.25000196695327758789 ;  /* 0xbe8000421d147423 */ /* 0x000fe20000010014 */
[----:B------:R-:W-:Y:S01]  /*0920*/  FADD.FTZ R26, R26, R17 ;  /* 0x000000111a1a7221 */ /* 0x000fe20000010000 */
[----:B------:R-:W-:Y:S01]  /*0930*/  ISETP.GE.U32.AND P1, PT, R15, 0x7f800000, PT ;  /* 0x7f8000000f00780c */ /* 0x000fe20003f26070 */
[----:B------:R-:W0:Y:S01]  /*0940*/  MUFU.RCP R17, R24 ;  /* 0x0000001800117308 */ /* 0x000e220000001000 */
[----:B------:R-:W-:-:S04]  /*0950*/  FFMA.FTZ R20, R29, R20, 0.33333510160446166992 ;  /* 0x3eaaaae61d147423 */ /* 0x000fc80000010014 */
[----:B------:R-:W-:-:S04]  /*0960*/  FFMA.FTZ R20, R29, R20, -0.5 ;  /* 0xbf0000001d147423 */ /* 0x000fc80000010014 */
[----:B------:R-:W-:-:S04]  /*0970*/  FMUL.FTZ R6, R29, R20 ;  /* 0x000000141d067220 */ /* 0x000fc80000410000 */
[----:B------:R-:W-:Y:S01]  /*0980*/  FFMA.FTZ R6, R29, R6, R29 ;  /* 0x000000061d067223 */ /* 0x000fe2000001001d */
[----:B------:R-:W-:Y:S01]  /*0990*/  FFMA.FTZ R29, R26, -R18, 0.10546888411045074463 ;  /* 0x3dd800121a1d7423 */ /* 0x000fe20000010812 */
[----:B0-----:R-:W-:-:S03]  /*09a0*/  FADD.FTZ R20, R17, R17 ;  /* 0x0000001111147221 */ /* 0x001fc60000010000 */
[C---:B------:R-:W-:Y:S01]  /*09b0*/  FFMA.FTZ R29, R26.reuse, R29, -0.13229703903198242188 ;  /* 0xbe0778e01a1d7423 */ /* 0x040fe2000001001d */
[----:B------:R-:W-:Y:S01]  /*09c0*/  I2FP.F32.S32 R17, R12 ;  /* 0x0000000c00117245 */ /* 0x000fe20000201400 */
[----:B------:R-:W-:Y:S02]  /*09d0*/  FMUL.FTZ R20, |R25|, R20 ;  /* 0x0000001419147220 */ /* 0x000fe40000410200 */
[C---:B------:R-:W-:Y:S02]  /*09e0*/  FFMA.FTZ R29, R26.reuse, R29, 0.14491446316242218018 ;  /* 0x3e1464751a1d7423 */ /* 0x040fe4000001001d */
[----:B------:R-:W-:Y:S02]  /*09f0*/  FMUL.FTZ R17, R17, 1.1920928955078125e-07 ;  /* 0x3400000011117820 */ /* 0x000fe40000410000 */
[----:B------:R-:W-:Y:S01]  /*0a00*/  FFMA.FTZ R29, R26, R29, -0.16641564667224884033 ;  /* 0xbe2a68dd1a1d7423 */ /* 0x000fe2000001001d */
[----:B------:R-:W-:Y:S01]  /*0a10*/  FSEL R12, R20, -2, !P0 ;  /* 0xc0000000140c7808 */ /* 0x000fe20004000000 */
[----:B------:R-:W-:Y:S01]  /*0a20*/  FFMA.FTZ R14, R17, 0.69314718246459960938, R14 ;  /* 0x3f317218110e7823 */ /* 0x000fe2000001000e */
[----:B------:R-:W-:Y:S01]  /*0a30*/  ISETP.GE.U32.AND P0, PT, R16, 0x7f800000, PT ;  /* 0x7f8000001000780c */ /* 0x000fe20003f06070 */
[----:B------:R-:W-:-:S02]  /*0a40*/  FFMA.FTZ R29, R26, R29, 0.19988867640495300293 ;  /* 0x3e4caf9e1a1d7423 */ /* 0x000fc4000001001d */
[----:B------:R-:W-:Y:S02]  /*0a50*/  FADD.FTZ.RZ R17, R12, 1 ;  /* 0x3f8000000c117421 */ /* 0x000fe4000001c000 */
[----:B------:R-:W-:-:S03]  /*0a60*/  FFMA.FTZ R29, R26, R29, -0.25000196695327758789 ;  /* 0xbe8000421a1d7423 */ /* 0x000fc6000001001d */
[----:B------:R-:W-:Y:S01]  /*0a70*/  IADD3 R17, R17, -0x3f400000, RZ ;  /* 0xc0c0000011117810 */ /* 0x000fe20007ffe0ff */
[----:B------:R-:W-:-:S03]  /*0a80*/  FFMA.FTZ R29, R26, R29, 0.33333510160446166992 ;  /* 0x3eaaaae61a1d7423 */ /* 0x000fc6000001001d */
[----:B------:R-:W-:Y:S01]  /*0a90*/  LOP3.LUT R17, R17, 0xff800000, RZ, 0xc0, !PT ;  /* 0xff80000011117812 */ /* 0x000fe200078ec0ff */
[----:B------:R-:W-:-:S03]  /*0aa0*/  FFMA.FTZ R29, R26, R29, -0.5 ;  /* 0xbf0000001a1d7423 */ /* 0x000fc6000001001d */
[----:B------:R-:W-:Y:S01]  /*0ab0*/  IADD3 R20, R12, -R17, RZ ;  /* 0x800000110c147210 */ /* 0x000fe20007ffe0ff */
[----:B------:R-:W-:-:S04]  /*0ac0*/  FMUL.FTZ R29, R26, R29 ;  /* 0x0000001d1a1d7220 */ /* 0x000fc80000410000 */
[----:B------:R-:W-:Y:S01]  /*0ad0*/  FFMA.FTZ R26, R26, R29, R26 ;  /* 0x0000001d1a1a7223 */ /* 0x000fe2000001001a */
[----:B------:R-:W-:-:S05]  /*0ae0*/  IADD3 R29, -R17, 0x40800000, RZ ;  /* 0x40800000111d7810 */ /* 0x000fca0007ffe1ff */
[----:B------:R-:W-:Y:S01]  /*0af0*/  FFMA.FTZ R24, R29, R2, -1 ;  /* 0xbf8000001d187423 */ /* 0x000fe20000010002 */
[----:B------:R-:W-:-:S03]  /*0b00*/  FMUL.FTZ R29, R27, 1.1920928955078125e-07 ;  /* 0x340000001b1d7820 */ /* 0x000fc60000410000 */
[----:B------:R-:W-:Y:S01]  /*0b10*/  FADD.FTZ R27, R20, R24 ;  /* 0x00000018141b7221 */ /* 0x000fe20000010000 */
[----:B------:R-:W-:Y:S01]  /*0b20*/  FFMA.FTZ R6, R29, 0.69314718246459960938, R6 ;  /* 0x3f3172181d067823 */ /* 0x000fe20000010006 */
[----:B------:R-:W-:Y:S06]  /*0b30*/  @!P0 BRA `(.L_x_738) ;  /* 0x0000000000148947 */ /* 0x000fec0003800000 */
[----:B------:R-:W-:-:S13]  /*0b40*/  ISETP.GE.AND P0, PT, R16, -0x407fffff, PT ;  /* 0xbf8000011000780c */ /* 0x000fda0003f06270 */
[----:B------:R-:W-:-:S05]  /*0b50*/  @P0 MOV R29, 0x7f800000 ;  /* 0x7f800000001d0802 */ /* 0x000fca0000000f00 */
[C---:B------:R-:W-:Y:S01]  /*0b60*/  @P0 FFMA.FTZ R6, R16.reuse, R29, +INF ;  /* 0x7f80000010060423 */ /* 0x040fe2000001001d */
[----:B------:R-:W-:-:S04]  /*0b70*/  FSETP.NEU.FTZ.AND P0, PT, R16, RZ, PT ;  /* 0x000000ff1000720b */ /* 0x000fc80003f1d000 */
[----:B------:R-:W-:-:S09]  /*0b80*/  FSEL R6, R6, -RZ, P0 ;  /* 0x800000ff06067208 */ /* 0x000fd20000000000 */
.L_x_738:
[----:B------:R-:W-:Y:S05]  /*0b90*/  BSYNC B0 ;  /* 0x0000000000007941 */ /* 0x000fea0003800000 */
.L_x_737:
[C---:B------:R-:W-:Y:S01]  /*0ba0*/  FFMA.FTZ R16, R27.reuse, -R18, 0.10546888411045074463 ;  /* 0x3dd800121b107423 */ /* 0x040fe20000010812 */
[----:B------:R-:W-:Y:S03]  /*0bb0*/  BSSY B0, `(.L_x_739) ;  /* 0x0000008000007945 */ /* 0x000fe60003800000 */
[----:B------:R-:W-:Y:S01]  /*0bc0*/  FFMA.FTZ R16, R27, R16, -0.13229703903198242188 ;  /* 0xbe0778e01b107423 */ /* 0x000fe20000010010 */
[----:B------:R-:W-:Y:S06]  /*0bd0*/  @!P1 BRA `(.L_x_740) ;  /* 0x0000000000149947 */ /* 0x000fec0003800000 */
[----:B------:R-:W-:-:S13]  /*0be0*/  ISETP.GE.AND P0, PT, R15, -0x407fffff, PT ;  /* 0xbf8000010f00780c */ /* 0x000fda0003f06270 */
[----:B------:R-:W-:-:S05]  /*0bf0*/  @P0 MOV R20, 0x7f800000 ;  /* 0x7f80000000140802 */ /* 0x000fca0000000f00 */
[C---:B------:R-:W-:Y:S01]  /*0c00*/  @P0 FFMA.FTZ R14, R15.reuse, R20, +INF ;  /* 0x7f8000000f0e0423 */ /* 0x040fe20000010014 */
[----:B------:R-:W-:-:S04]  /*0c10*/  FSETP.NEU.FTZ.AND P0, PT, R15, RZ, PT ;  /* 0x000000ff0f00720b */ /* 0x000fc80003f1d000 */
[----:B------:R-:W-:-:S09]  /*0c20*/  FSEL R14, R14, -RZ, P0 ;  /* 0x800000ff0e0e7208 */ /* 0x000fd20000000000 */
.L_x_740:
[----:B------:R-:W-:Y:S05]  /*0c30*/  BSYNC B0 ;  /* 0x0000000000007941 */ /* 0x000fea0003800000 */
.L_x_739:
[----:B------:R-:W-:Y:S01]  /*0c40*/  SHF.L.U32 R24, R7, 0x10, RZ ;  /* 0x0000001007187819 */ /* 0x000fe200000006ff */
[C---:B------:R-:W-:Y:S01]  /*0c50*/  FFMA.FTZ R16, R27.reuse, R16, 0.14491446316242218018 ;  /* 0x3e1464751b107423 */ /* 0x040fe20000010010 */
[----:B------:R-:W-:Y:S01]  /*0c60*/  HFMA2.MMA R28, -RZ, RZ, 1.75, 0 ;  /* 0x3f000000ff1c7435 */ /* 0x000fe200000001ff */
[----:B------:R-:W-:Y:S01]  /*0c70*/  BSSY B0, `(.L_x_741) ;  /* 0x000004e000007945 */ /* 0x000fe20003800000 */
[C---:B------:R-:W-:Y:S01]  /*0c80*/  FSETP.GT.FTZ.AND P0, PT, |R24|.reuse, 8.50705917302346158658e+37, PT ;  /* 0x7e8000001800780b */ /* 0x040fe20003f14200 */
[----:B------:R-:W-:Y:S01]  /*0c90*/  FADD.FTZ R15, |R24|, -RZ ;  /* 0x800000ff180f7221 */ /* 0x000fe20000010200 */
[----:B------:R-:W-:-:S03]  /*0ca0*/  FFMA.FTZ R16, R27, R16, -0.16641564667224884033 ;  /* 0xbe2a68dd1b107423 */ /* 0x000fc60000010010 */
[----:B------:R-:W-:Y:S01]  /*0cb0*/  FADD.FTZ R15, -R15, 1 ;  /* 0x3f8000000f0f7421 */ /* 0x000fe20000010100 */
[C---:B------:R-:W-:Y:S02]  /*0cc0*/  FFMA.FTZ R16, R27.reuse, R16, 0.19988867640495300293 ;  /* 0x3e4caf9e1b107423 */ /* 0x040fe40000010010 */
[C---:B------:R-:W-:Y:S02]  /*0cd0*/  LOP3.LUT R13, R28.reuse, 0x80000000, R13, 0xb8, !PT ;  /* 0x800000001c0d7812 */ /* 0x040fe400078eb80d */
[----:B------:R-:W-:Y:S01]  /*0ce0*/  FFMA.FTZ R16, R27, R16, -0.25000196695327758789 ;  /* 0xbe8000421b107423 */ /* 0x000fe20000010010 */
[----:B------:R-:W0:Y:S01]  /*0cf0*/  MUFU.RCP R15, R15 ;  /* 0x0000000f000f7308 */ /* 0x000e220000001000 */
[C---:B------:R-:W-:Y:S01]  /*0d00*/  LOP3.LUT R19, R28.reuse, 0x80000000, R19, 0xb8, !PT ;  /* 0x800000001c137812 */ /* 0x040fe200078eb813 */
[----:B------:R-:W-:Y:S01]  /*0d10*/  FMUL.FTZ R13, R13, R10 ;  /* 0x0000000a0d0d7220 */ /* 0x000fe20000410000 */
[----:B------:R-:W-:Y:S01]  /*0d20*/  FFMA.FTZ R16, R27, R16, 0.33333510160446166992 ;  /* 0x3eaaaae61b107423 */ /* 0x000fe20000010010 */
[----:B------:R-:W-:-:S02]  /*0d30*/  LOP3.LUT R23, R28, 0x80000000, R23, 0xb8, !PT ;  /* 0x800000001c177812 */ /* 0x000fc400078eb817 */
[----:B------:R-:W-:Y:S01]  /*0d40*/  FMUL.FTZ R6, R19, R6 ;  /* 0x0000000613067220 */ /* 0x000fe20000410000 */
[----:B------:R-:W-:Y:S01]  /*0d50*/  FFMA.FTZ R16, R27, R16, -0.5 ;  /* 0xbf0000001b107423 */ /* 0x000fe20000010010 */
[----:B------:R-:W-:-:S03]  /*0d60*/  LOP3.LUT R25, R28, 0x80000000, R25, 0xb8, !PT ;  /* 0x800000001c197812 */ /* 0x000fc600078eb819 */
[----:B------:R-:W-:-:S04]  /*0d70*/  FMUL.FTZ R16, R27, R16 ;  /* 0x000000101b107220 */ /* 0x000fc80000410000 */
[----:B------:R-:W-:Y:S01]  /*0d80*/  FFMA.FTZ R16, R27, R16, R27 ;  /* 0x000000101b107223 */ /* 0x000fe2000001001b */
[----:B0-----:R-:W-:-:S04]  /*0d90*/  FADD.FTZ R27, R15, R15 ;  /* 0x0000000f0f1b7221 */ /* 0x001fc80000010000 */
[----:B------:R-:W-:Y:S01]  /*0da0*/  FMUL.FTZ R27, |R24|, R27 ;  /* 0x0000001b181b7220 */ /* 0x000fe20000410200 */
[----:B------:R-:W-:-:S04]  /*0db0*/  LOP3.LUT R24, R28, 0x80000000, R24, 0xb8, !PT ;  /* 0x800000001c187812 */ /* 0x000fc800078eb818 */
[----:B------:R-:W-:Y:S02]  /*0dc0*/  FSEL R15, R27, -2, !P0 ;  /* 0xc00000001b0f7808 */ /* 0x000fe40004000000 */
[----:B------:R-:W-:-:S03]  /*0dd0*/  PRMT R27, R7, 0x7632, R27 ;  /* 0x00007632071b7816 */ /* 0x000fc6000000001b */
[----:B------:R-:W-:Y:S01]  /*0de0*/  FADD.FTZ.RZ R10, R15, 1 ;  /* 0x3f8000000f0a7421 */ /* 0x000fe2000001c000 */
[----:B------:R-:W-:-:S04]  /*0df0*/  SHF.L.U32 R27, R27, 0x10, RZ ;  /* 0x000000101b1b7819 */ /* 0x000fc800000006ff */
[----:B------:R-:W-:Y:S01]  /*0e00*/  IADD3 R10, R10, -0x3f400000, RZ ;  /* 0xc0c000000a0a7810 */ /* 0x000fe20007ffe0ff */
[C---:B------:R-:W-:Y:S01]  /*0e10*/  FADD.FTZ R7, |R27|.reuse, -RZ ;  /* 0x800000ff1b077221 */ /* 0x040fe20000010200 */
[----:B------:R-:W-:Y:S02]  /*0e20*/  FSETP.GT.FTZ.AND P0, PT, |R27|, 8.50705917302346158658e+37, PT ;  /* 0x7e8000001b00780b */ /* 0x000fe40003f14200 */
[----:B------:R-:W-:Y:S01]  /*0e30*/  LOP3.LUT R10, R10, 0xff800000, RZ, 0xc0, !PT ;  /* 0xff8000000a0a7812 */ /* 0x000fe200078ec0ff */
[----:B------:R-:W-:-:S03]  /*0e40*/  FADD.FTZ R29, -R7, 1 ;  /* 0x3f800000071d7421 */ /* 0x000fc60000010100 */
[----:B------:R-:W-:-:S03]  /*0e50*/  IADD3 R19, -R10, 0x40800000, RZ ;  /* 0x408000000a137810 */ /* 0x000fc60007ffe1ff */
[----:B------:R-:W0:Y:S02]  /*0e60*/  MUFU.RCP R29, R29 ;  /* 0x0000001d001d7308 */ /* 0x000e240000001000 */
[----:B------:R-:W-:Y:S01]  /*0e70*/  FFMA.FTZ R20, R19, R2, -1 ;  /* 0xbf80000013147423 */ /* 0x000fe20000010002 */
[----:B------:R-:W-:-:S05]  /*0e80*/  IADD3 R19, R15, -R10, RZ ;  /* 0x8000000a0f137210 */ /* 0x000fca0007ffe0ff */
        /* <DEDUP_REMOVED lines=11> */
[----:B0-----:R-:W-:-:S04]  /*0f40*/  FADD.FTZ R20, R29, R29 ;  /* 0x0000001d1d147221 */ /* 0x001fc80000010000 */
[----:B------:R-:W-:Y:S01]  /*0f50*/  FMUL.FTZ R20, |R27|, R20 ;  /* 0x000000141b147220 */ /* 0x000fe20000410200 */
[----:B------:R-:W-:-:S04]  /*0f60*/  LOP3.LUT R27, R28, 0x80000000, R27, 0xb8, !PT ;  /* 0x800000001c1b7812 */ /* 0x000fc800078eb81b */
[----:B------:R-:W-:Y:S02]  /*0f70*/  FSEL R20, R20, -2, !P0 ;  /* 0xc000000014147808 */ /* 0x000fe40004000000 */
[----:B------:R-:W-:-:S03]  /*0f80*/  ISETP.GE.U32.AND P0, PT, R22, 0x7f800000, PT ;  /* 0x7f8000001600780c */ /* 0x000fc60003f06070 */
[----:B------:R-:W-:-:S05]  /*0f90*/  FADD.FTZ.RZ R7, R20, 1 ;  /* 0x3f80000014077421 */ /* 0x000fca000001c000 */
[----:B------:R-:W-:-:S04]  /*0fa0*/  IADD3 R7, R7, -0x3f400000, RZ ;  /* 0xc0c0000007077810 */ /* 0x000fc80007ffe0ff */
[----:B------:R-:W-:-:S04]  /*0fb0*/  LOP3.LUT R7, R7, 0xff800000, RZ, 0xc0, !PT ;  /* 0xff80000007077812 */ /* 0x000fc800078ec0ff */
[----:B------:R-:W-:-:S05]  /*0fc0*/  IADD3 R29, -R7, 0x40800000, RZ ;  /* 0x40800000071d7810 */ /* 0x000fca0007ffe1ff */
[----:B------:R-:W-:Y:S01]  /*0fd0*/  FFMA.FTZ R29, R29, R2, -1 ;  /* 0xbf8000001d1d7423 */ /* 0x000fe20000010002 */
[----:B------:R-:W-:-:S05]  /*0fe0*/  IADD3 R2, R20, -R7, RZ ;  /* 0x8000000714027210 */ /* 0x000fca0007ffe0ff */
[----:B------:R-:W-:Y:S01]  /*0ff0*/  FADD.FTZ R29, R2, R29 ;  /* 0x0000001d021d7221 */ /* 0x000fe20000010000 */
[----:B------:R-:W-:Y:S02]  /*1000*/  I2FP.F32.S32 R2, R21 ;  /* 0x0000001500027245 */ /* 0x000fe40000201400 */
[C---:B------:R-:W-:Y:S01]  /*1010*/  LOP3.LUT R21, R28.reuse, 0x80000000, R8, 0xb8, !PT ;  /* 0x800000001c157812 */ /* 0x040fe200078eb808 */
[C---:B------:R-:W-:Y:S01]  /*1020*/  FFMA.FTZ R18, R29.reuse, -R18, 0.10546888411045074463 ;  /* 0x3dd800121d127423 */ /* 0x040fe20000010812 */
[----:B------:R-:W-:Y:S01]  /*1030*/  LOP3.LUT R8, R28, 0x80000000, R3, 0xb8, !PT ;  /* 0x800000001c087812 */ /* 0x000fe200078eb803 */
[----:B------:R-:W-:Y:S02]  /*1040*/  FMUL.FTZ R3, R2, 1.1920928955078125e-07 ;  /* 0x3400000002037820 */ /* 0x000fe40000410000 */
[----:B------:R-:W-:Y:S02]  /*1050*/  FFMA.FTZ R18, R29, R18, -0.13229703903198242188 ;  /* 0xbe0778e01d127423 */ /* 0x000fe40000010012 */
[----:B------:R-:W-:-:S02]  /*1060*/  FFMA.FTZ R26, R3, 0.69314718246459960938, R26 ;  /* 0x3f317218031a7823 */ /* 0x000fc4000001001a */
        /* <DEDUP_REMOVED lines=8> */
[----:B------:R-:W-:Y:S06]  /*10f0*/  @!P0 BRA `(.L_x_742) ;  /* 0x0000000000148947 */ /* 0x000fec0003800000 */
[----:B------:R-:W-:-:S13]  /*1100*/  ISETP.GE.AND P0, PT, R22, -0x407fffff, PT ;  /* 0xbf8000011600780c */ /* 0x000fda0003f06270 */
[----:B------:R-:W-:-:S05]  /*1110*/  @P0 MOV R3, 0x7f800000 ;  /* 0x7f80000000030802 */ /* 0x000fca0000000f00 */
[C---:B------:R-:W-:Y:S01]  /*1120*/  @P0 FFMA.FTZ R26, R22.reuse, R3, +INF ;  /* 0x7f800000161a0423 */ /* 0x040fe20000010003 */
[----:B------:R-:W-:-:S04]  /*1130*/  FSETP.NEU.FTZ.AND P0, PT, R22, RZ, PT ;  /* 0x000000ff1600720b */ /* 0x000fc80003f1d000 */
[----:B------:R-:W-:-:S09]  /*1140*/  FSEL R26, R26, -RZ, P0 ;  /* 0x800000ff1a1a7208 */ /* 0x000fd20000000000 */
.L_x_742:
[----:B------:R-:W-:Y:S05]  /*1150*/  BSYNC B0 ;  /* 0x0000000000007941 */ /* 0x000fea0003800000 */
.L_x_741:
[----:B------:R-:W0:Y:S01]  /*1160*/  LDC.64 R2, c[0x0][0x218] ;  /* 0x00008600ff027b82 */ /* 0x000e220000000a00 */
[----:B------:R-:W-:Y:S01]  /*1170*/  ISETP.GE.U32.AND P2, PT, R11, 0x7f800000, PT ;  /* 0x7f8000000b00780c */ /* 0x000fe20003f46070 */
[----:B------:R-:W-:Y:S01]  /*1180*/  FMUL.FTZ R21, R21, R14 ;  /* 0x0000000e15157220 */ /* 0x000fe20000410000 */
[----:B------:R-:W-:Y:S01]  /*1190*/  I2FP.F32.S32 R14, R4 ;  /* 0x00000004000e7245 */ /* 0x000fe20000201400 */
[----:B------:R-:W-:Y:S01]  /*11a0*/  BSSY B0, `(.L_x_743) ;  /* 0x000000f000007945 */ /* 0x000fe20003800000 */
[----:B------:R-:W-:Y:S01]  /*11b0*/  ISETP.GE.U32.AND P0, PT, R15, 0x7f800000, PT ;  /* 0x7f8000000f00780c */ /* 0x000fe20003f06070 */
[----:B------:R-:W-:Y:S01]  /*11c0*/  FMUL.FTZ R4, R23, R26 ;  /* 0x0000001a17047220 */ /* 0x000fe20000410000 */
[----:B------:R-:W-:Y:S01]  /*11d0*/  ISETP.GE.U32.AND P4, PT, R12, 0x7f800000, PT ;  /* 0x7f8000000c00780c */ /* 0x000fe20003f86070 */
[----:B------:R-:W-:Y:S01]  /*11e0*/  FMUL.FTZ R14, R14, 1.1920928955078125e-07 ;  /* 0x340000000e0e7820 */ /* 0x000fe20000410000 */
[----:B------:R-:W-:Y:S02]  /*11f0*/  ISETP.GE.U32.AND P1, PT, R20, 0x7f800000, PT ;  /* 0x7f8000001400780c */ /* 0x000fe40003f26070 */
[----:B------:R-:W-:Y:S01]  /*1200*/  I2FP.F32.S32 R10, R10 ;  /* 0x0000000a000a7245 */ /* 0x000fe20000201400 */
[----:B------:R-:W-:Y:S01]  /*1210*/  FFMA.FTZ R5, R14, 0.69314718246459960938, R5 ;  /* 0x3f3172180e057823 */ /* 0x000fe20000010005 */
[----:B------:R-:W-:Y:S01]  /*1220*/  I2FP.F32.S32 R17, R17 ;  /* 0x0000001100117245 */ /* 0x000fe20000201400 */
[----:B------:R-:W-:Y:S08]  /*1230*/  @!P2 BRA `(.L_x_744) ;  /* 0x000000000014a947 */ /* 0x000ff00003800000 */
[C---:B------:R-:W-:Y:S02]  /*1240*/  ISETP.GE.AND P2, PT, R11.reuse, -0x407fffff, PT ;  /* 0xbf8000010b00780c */ /* 0x040fe40003f46270 */
[----:B------:R-:W-:-:S11]  /*1250*/  FSETP.NEU.FTZ.AND P3, PT, R11, RZ, PT ;  /* 0x000000ff0b00720b */ /* 0x000fd60003f7d000 */
[----:B------:R-:W-:-:S05]  /*1260*/  @P2 MOV R14, 0x7f800000 ;  /* 0x7f800000000e2802 */ /* 0x000fca0000000f00 */
[----:B------:R-:W-:-:S05]  /*1270*/  @P2 FFMA.FTZ R5, R11, R14, +INF ;  /* 0x7f8000000b052423 */ /* 0x000fca000001000e */
[----:B------:R-:W-:-:S07]  /*1280*/  FSEL R5, R5, -RZ, P3 ;  /* 0x800000ff05057208 */ /* 0x000fce0001800000 */
.L_x_744:
[----:B------:R-:W-:Y:S05]  /*1290*/  BSYNC B0 ;  /* 0x0000000000007941 */ /* 0x000fea0003800000 */
.L_x_743:
        /* <DEDUP_REMOVED lines=12> */
.L_x_746:
[----:B------:R-:W-:Y:S05]  /*1360*/  BSYNC B0 ;  /* 0x0000000000007941 */ /* 0x000fea0003800000 */
.L_x_745:
        /* <DEDUP_REMOVED lines=10> */
.L_x_748:
[----:B------:R-:W-:Y:S05]  /*1410*/  BSYNC B0 ;  /* 0x0000000000007941 */ /* 0x000fea0003800000 */
.L_x_747:
        /* <DEDUP_REMOVED lines=10> */
.L_x_750:
[----:B------:R-:W-:Y:S05]  /*14c0*/  BSYNC B0 ;  /* 0x0000000000007941 */ /* 0x000fea0003800000 */
.L_x_749:
[----:B------:R-:W-:Y:S01]  /*14d0*/  FMUL.FTZ R23, R27, R18 ;  /* 0x000000121b177220 */ /* 0x000fe20000410000 */
[----:B------:R-:W-:Y:S01]  /*14e0*/  IMAD.WIDE R2, R0, 0x10, R2 ;  /* 0x0000001000027825 */ /* 0x000fe200078e0202 */
[----:B------:R-:W-:Y:S02]  /*14f0*/  F2FP.BF16.F32.PACK_AB R20, R6, R13 ;  /* 0x0000000d0614723e */ /* 0x000fe400000010ff */
[----:B------:R-:W-:Y:S02]  /*1500*/  F2FP.BF16.F32.PACK_AB R21, R4, R21 ;  /* 0x000000150415723e */ /* 0x000fe400000010ff */
[----:B------:R-:W-:Y:S02]  /*1510*/  F2FP.BF16.F32.PACK_AB R22, R25, R8 ;  /* 0x000000081916723e */ /* 0x000fe400000010ff */
[----:B------:R-:W-:-:S05]  /*1520*/  F2FP.BF16.F32.PACK_AB R23, R23, R24 ;  /* 0x000000181717723e */ /* 0x000fca00000010ff */
[----:B------:R-:W-:Y:S01]  /*1530*/  STG.E.128 desc[UR4][R2.64], R20 ;  /* 0x0000001402007986 */ /* 0x000fe2000c101d04 */
[----:B------:R-:W-:Y:S05]  /*1540*/  EXIT ;  /* 0x000000000000794d */ /* 0x000fea0003800000 */
.L_x_734:
        /* <DEDUP_REMOVED lines=31> */
[----:B------:R-:W3:Y:S01]  /*1740*/  @!P1 LDC.64 R6, c[0x0][0x220] ;  /* 0x00008800ff069b82 */ /* 0x000ee20000000a00 */
[----:B------:R-:W-:-:S04]  /*1750*/  @!P1 IADD3 R24, R24, 0x80, RZ ;  /* 0x0000008018189810 */ /* 0x000fc80007ffe0ff */
[----:B------:R-:W-:-:S13]  /*1760*/  ISETP.GE.AND P6, PT, R24, R8, PT ;  /* 0x000000081800720c */ /* 0x000fda0003fc6270 */
[----:B------:R-:W3:Y:S01]  /*1770*/  @!P6 LDC.64 R10, c[0x0][0x220] ;  /* 0x00008800ff0aeb82 */ /* 0x000ee20000000a00 */
[----:B------:R-:W-:Y:S01]  /*1780*/  PRMT R20, RZ, 0x7610, R20 ;  /* 0x00007610ff147816 */ /* 0x000fe20000000014 */
[----:B0-----:R-:W-:-:S04]  /*1790*/  @!P0 IMAD.WIDE.U32 R14, R29, 0x2, R14 ;  /* 0x000000021d0e8825 */ /* 0x001fc800078e000e */
[----:B--2---:R-:W-:Y:S01]  /*17a0*/  @!P5 IMAD.WIDE.U32 R16, R27, 0x2, R16 ;  /* 0x000000021b10d825 */ /* 0x004fe200078e0010 */
[----:B------:R-:W-:Y:S01]  /*17b0*/  @!P6 IADD3 R27, R9, R24, RZ ;  /* 0x00000018091be210 */ /* 0x000fe20007ffe0ff */
[----:B------:R0:W5:Y:S01]  /*17c0*/  @!P0 LDG.E.U16 R20, desc[UR4][R14.64] ;  /* 0x000000040e148981 */ /* 0x000162000c1e1500 */
[----:B------:R-:W-:Y:S01]  /*17d0*/  PRMT R22, RZ, 0x7610, R22 ;  /* 0x00007610ff167816 */ /* 0x000fe20000000016 */
[----:B-1----:R-:W-:Y:S01]  /*17e0*/  @!P3 IMAD.WIDE.U32 R2, R23, 0x2, R2 ;  /* 0x000000021702b825 */ /* 0x002fe200078e0002 */
[----:B------:R-:W-:-:S03]  /*17f0*/  PRMT R23, RZ, 0x7610, R23 ;  /* 0x00007610ff177816 */ /* 0x000fc60000000017 */
[----:B----4-:R-:W-:Y:S01]  /*1800*/  @!P2 IMAD.WIDE.U32 R4, R19, 0x2, R4 ;  /* 0x000000021304a825 */ /* 0x010fe200078e0004 */
[----:B------:R-:W-:Y:S01]  /*1810*/  PRMT R19, RZ, 0x7610, R19 ;  /* 0x00007610ff137816 */ /* 0x000fe20000000013 */
[----:B------:R1:W5:Y:S02]  /*1820*/  @!P5 LDG.E.U16 R22, desc[UR4][R16.64] ;  /* 0x000000041016d981 */ /* 0x000364000c1e1500 */
[----:B---3--:R-:W-:Y:S01]  /*1830*/  @!P1 IMAD.WIDE.U32 R6, R21, 0x2, R6 ;  /* 0x0000000215069825 */ /* 0x008fe200078e0006 */
[----:B------:R-:W-:Y:S02]  /*1840*/  PRMT R21, RZ, 0x7610, R21 ;  /* 0x00007610ff157816 */ /* 0x000fe40000000015 */
[----:B0-----:R-:W-:Y:S01]  /*1850*/  PRMT R15, RZ, 0x7610, R15 ;  /* 0x00007610ff0f7816 */ /* 0x001fe2000000000f */
[----:B------:R-:W-:Y:S01]  /*1860*/  @!P4 IMAD.WIDE.U32 R12, R25, 0x2, R12 ;  /* 0x00000002190cc825 */ /* 0x000fe200078e000c */
[----:B------:R-:W-:Y:S01]  /*1870*/  PRMT R14, RZ, 0x7610, R14 ;  /* 0x00007610ff0e7816 */ /* 0x000fe2000000000e */
[----:B------:R1:W5:Y:S02]  /*1880*/  @!P2 LDG.E.U16 R19, desc[UR4][R4.64] ;  /* 0x000000040413a981 */ /* 0x000364000c1e1500 */
[----:B------:R-:W-:-:S02]  /*1890*/  @!P6 IMAD.WIDE.U32 R10, R27, 0x2, R10 ;  /* 0x000000021b0ae825 */ /* 0x000fc400078e000a */
[----:B------:R1:W5:Y:S04]  /*18a0*/  @!P4 LDG.E.U16 R23, desc[UR4][R12.64] ;  /* 0x000000040c17c981 */ /* 0x000368000c1e1500 */
[----:B------:R1:W5:Y:S04]  /*18b0*/  @!P3 LDG.E.U16 R21, desc[UR4][R2.64] ;  /* 0x000000040215b981 */ /* 0x000368000c1e1500 */
[----:B------:R1:W5:Y:S04]  /*18c0*/  @!P1 LDG.E.U16 R15, desc[UR4][R6.64] ;  /* 0x00000004060f9981 */ /* 0x000368000c1e1500 */
[----:B------:R1:W5:Y:S01]  /*18d0*/  @!P6 LDG.E.U16 R14, desc[UR4][R10.64] ;  /* 0x000000040a0ee981 */ /* 0x000362000c1e1500 */
[----:B------:R-:W-:Y:S04]  /*18e0*/  BSSY B0, `(.L_x_751) ;  /* 0x000002d000007945 */ /* 0x000fe80003800000 */
[----:B------:R-:W-:Y:S05]  /*18f0*/  @P0 BRA `(.L_x_752) ;  /* 0x0000000000ac0947 */ /* 0x000fea0003800000 */
[----:B-----5:R-:W-:Y:S01]  /*1900*/  SHF.L.U32 R20, R20, 0x10, RZ ;  /* 0x0000001014147819 */ /* 0x020fe200000006ff */
[----:B-1----:R-:W-:Y:S01]  /*1910*/  HFMA2.MMA R7, -RZ, RZ, 1.625, 0 ;  /* 0x3e800000ff077435 */ /* 0x002fe200000001ff */
        /* <DEDUP_REMOVED lines=38> */
.L_x_754:
[----:B------:R-:W-:Y:S05]  /*1b80*/  BSYNC B1 ;  /* 0x0000000000017941 */ /* 0x000fea0003800000 */
.L_x_753:
[----:B------:R-:W-:-:S05]  /*1b90*/  FMUL.FTZ R2, R3, R4 ;  /* 0x0000000403027220 */ /* 0x000fca0000410000 */
[----:B------:R-:W-:-:S07]  /*1ba0*/  F2FP.BF16.F32.PACK_AB R2, RZ, R2 ;  /* 0x00000002ff02723e */ /* 0x000fce00000010ff */
.L_x_752:
[----:B------:R-:W-:Y:S05]  /*1bb0*/  BSYNC B0 ;  /* 0x0000000000007941 */ /* 0x000fea0003800000 */
.L_x_751:
[----:B-1----:R-:W-:Y:S01]  /*1bc0*/  IADD3 R3, R18, 0x80, RZ ;  /* 0x0000008012037810 */ /* 0x002fe20007ffe0ff */
        /* <DEDUP_REMOVED lines=43> */
.L_x_758:
[----:B------:R-:W-:Y:S05]  /*1e80*/  BSYNC B1 ;  /* 0x0000000000017941 */ /* 0x000fea0003800000 */
.L_x_757:
[----:B------:R-:W-:-:S05]  /*1e90*/  FMUL.FTZ R0, R0, R5 ;  /* 0x0000000500007220 */ /* 0x000fca0000410000 */
[----:B------:R-:W-:-:S07]  /*1ea0*/  F2FP.BF16.F32.PACK_AB R0, RZ, R0 ;  /* 0x00000000ff00723e */ /* 0x000fce00000010ff */
.L_x_756:
[----:B------:R-:W-:Y:S05]  /*1eb0*/  BSYNC B0 ;  /* 0x0000000000007941 */ /* 0x000fea0003800000 */
.L_x_755:
        /* <DEDUP_REMOVED lines=44> */
.L_x_762:
[----:B------:R-:W-:Y:S05]  /*2180*/  BSYNC B1 ;  /* 0x0000000000017941 */ /* 0x000fea0003800000 */
.L_x_761:
[----:B------:R-:W-:-:S05]  /*2190*/  FMUL.FTZ R4, R22, R5 ;  /* 0x0000000516047220 */ /* 0x000fca0000410000 */
[----:B------:R-:W-:-:S07]  /*21a0*/  F2FP.BF16.F32.PACK_AB R4, RZ, R4 ;  /* 0x00000004ff04723e */ /* 0x000fce00000010ff */
.L_x_760:
[----:B------:R-:W-:Y:S05]  /*21b0*/  BSYNC B0 ;  /* 0x0000000000007941 */ /* 0x000fea0003800000 */
.L_x_759:
        /* <DEDUP_REMOVED lines=44> */
.L_x_766:
[----:B------:R-:W-:Y:S05]  /*2480*/  BSYNC B1 ;  /* 0x0000000000017941 */ /* 0x000fea0003800000 */
.L_x_765:
[----:B------:R-:W-:-:S05]  /*2490*/  FMUL.FTZ R5, R23, R6 ;  /* 0x0000000617057220 */ /* 0x000fca0000410000 */
[----:B------:R-:W-:-:S07]  /*24a0*/  F2FP.BF16.F32.PACK_AB R5, RZ, R5 ;  /* 0x00000005ff05723e */ /* 0x000fce00000010ff */
.L_x_764:
[----:B------:R-:W-:Y:S05]  /*24b0*/  BSYNC B0 ;  /* 0x0000000000007941 */ /* 0x000fea0003800000 */
.L_x_763:
        /* <DEDUP_REMOVED lines=44> */
.L_x_770:
[----:B------:R-:W-:Y:S05]  /*2780*/  BSYNC B1 ;  /* 0x0000000000017941 */ /* 0x000fea0003800000 */
.L_x_769:
[----:B------:R-:W-:-:S05]  /*2790*/  FMUL.FTZ R6, R12, R7 ;  /* 0x000000070c067220 */ /* 0x000fca0000410000 */
[----:B------:R-:W-:-:S07]  /*27a0*/  F2FP.BF16.F32.PACK_AB R6, RZ, R6 ;  /* 0x00000006ff06723e */ /* 0x000fce00000010ff */
.L_x_768:
[----:B------:R-:W-:Y:S05]  /*27b0*/  BSYNC B0 ;  /* 0x0000000000007941 */ /* 0x000fea0003800000 */
.L_x_767:
        /* <DEDUP_REMOVED lines=44> */
.L_x_774:
[----:B------:R-:W-:Y:S05]  /*2a80*/  BSYNC B1 ;  /* 0x0000000000017941 */ /* 0x000fea0003800000 */
.L_x_773:
[----:B------:R-:W-:-:S05]  /*2a90*/  FMUL.FTZ R7, R19, R10 ;  /* 0x0000000a13077220 */ /* 0x000fca0000410000 */
[----:B------:R-:W-:-:S07]  /*2aa0*/  F2FP.BF16.F32.PACK_AB R7, RZ, R7 ;  /* 0x00000007ff07723e */ /* 0x000fce00000010ff */
.L_x_772:
[----:B------:R-:W-:Y:S05]  /*2ab0*/  BSYNC B0 ;  /* 0x0000000000007941 */ /* 0x000fea0003800000 */
.L_x_771:
        /* <DEDUP_REMOVED lines=44> */
.L_x_778:
[----:B------:R-:W-:Y:S05]  /*2d80*/  BSYNC B1 ;  /* 0x0000000000017941 */ /* 0x000fea0003800000 */
.L_x_777:
[----:B------:R-:W-:-:S05]  /*2d90*/  FMUL.FTZ R10, R16, R11 ;  /* 0x0000000b100a7220 */ /* 0x000fca0000410000 */
[----:B------:R-:W-:-:S07]  /*2da0*/  F2FP.BF16.F32.PACK_AB R10, RZ, R10 ;  /* 0x0000000aff0a723e */ /* 0x000fce00000010ff */
.L_x_776:
[----:B------:R-:W-:Y:S05]  /*2db0*/  BSYNC B0 ;  /* 0x0000000000007941 */ /* 0x000fea0003800000 */
.L_x_775:
        /* <DEDUP_REMOVED lines=44> */
.L_x_782:
[----:B------:R-:W-:Y:S05]  /*3080*/  BSYNC B1 ;  /* 0x0000000000017941 */ /* 0x000fea0003800000 */
.L_x_781:
[----:B------:R-:W-:-:S05]  /*3090*/  FMUL.FTZ R11, R13, R12 ;  /* 0x0000000c0d0b7220 */ /* 0x000fca0000410000 */
[----:B------:R-:W-:-:S07]  /*30a0*/  F2FP.BF16.F32.PACK_AB R11, RZ, R11 ;  /* 0x0000000bff0b723e */ /* 0x000fce00000010ff */
.L_x_780:
[----:B------:R-:W-:Y:S05]  /*30b0*/  BSYNC B0 ;  /* 0x0000000000007941 */ /* 0x000fea0003800000 */
.L_x_779:
        /* <DEDUP_REMOVED lines=16> */
.L_x_785:
[----:B------:R-:W-:-:S13]  /*31c0*/  ISETP.GE.AND P0, PT, R18, R8, PT ;  /* 0x000000081200720c */ /* 0x000fda0003f06270 */
[----:B------:R-:W-:Y:S05]  /*31d0*/  @P0 BRA `(.L_x_787) ;  /* 0x0000000000300947 */ /* 0x000fea0003800000 */
[----:B0-----:R-:W0:Y:S01]  /*31e0*/  LDC.64 R2, c[0x0][0x218] ;  /* 0x00008600ff027b82 */ /* 0x001e220000000a00 */
[----:B------:R-:W-:Y:S02]  /*31f0*/  IADD3 R13, R9, R18, RZ ;  /* 0x00000012090d7210 */ /* 0x000fe40007ffe0ff */
[----:B------:R-:W-:-:S03]  /*3200*/  IADD3 R18, R18, 0x80, RZ ;  /* 0x0000008012127810 */ /* 0x000fc60007ffe0ff */
[----:B0-----:R-:W-:-:S05]  /*3210*/  IMAD.WIDE.U32 R2, R13, 0x2, R2 ;  /* 0x000000020d027825 */ /* 0x001fca00078e0002 */
[----:B------:R1:W-:Y:S02]  /*3220*/  STG.E.U16 desc[UR4][R2.64], R4 ;  /* 0x0000000402007986 */ /* 0x0003e4000c101504 */
.L_x_786:
[----:B------:R-:W-:-:S13]  /*3230*/  ISETP.GE.AND P0, PT, R18, R8, PT ;  /* 0x000000081200720c */ /* 0x000fda0003f06270 */
[----:B------:R-:W-:Y:S05]  /*3240*/  @P0 BRA `(.L_x_788) ;  /* 0x0000000000300947 */ /* 0x000fea0003800000 */
[----:B01----:R-:W0:Y:S01]  /*3250*/  LDC.64 R2, c[0x0][0x218] ;  /* 0x00008600ff027b82 */ /* 0x003e220000000a00 */
[----:B------:R-:W-:Y:S02]  /*3260*/  IADD3 R13, R9, R18, RZ ;  /* 0x00000012090d7210 */ /* 0x000fe40007ffe0ff */
[----:B------:R-:W-:-:S03]  /*3270*/  IADD3 R18, R18, 0x80, RZ ;  /* 0x0000008012127810 */ /* 0x000fc60007ffe0ff */
[----:B0-----:R-:W-:-:S05]  /*3280*/  IMAD.WIDE.U32 R2, R13, 0x2, R2 ;  /* 0x000000020d027825 */ /* 0x001fca00078e0002 */
[----:B------:R1:W-:Y:S02]  /*3290*/  STG.E.U16 desc[UR4][R2.64], R5 ;  /* 0x0000000502007986 */ /* 0x0003e4000c101504 */
.L_x_787:
[----:B------:R-:W-:-:S13]  /*32a0*/  ISETP.GE.AND P0, PT, R18, R8, PT ;  /* 0x000000081200720c */ /* 0x000fda0003f06270 */
[----:B------:R-:W-:Y:S05]  /*32b0*/  @P0 BRA `(.L_x_789) ;  /* 0x0000000000340947 */ /* 0x000fea0003800000 */
[----:B01----:R-:W0:Y:S01]  /*32c0*/  LDC.64 R2, c[0x0][0x218] ;  /* 0x00008600ff027b82 */ /* 0x003e220000000a00 */
[----:B------:R-:W-:Y:S02]  /*32d0*/  IADD3 R5, R9, R18, RZ ;  /* 0x0000001209057210 */ /* 0x000fe40007ffe0ff */
[----:B------:R-:W-:-:S03]  /*32e0*/  IADD3 R18, R18, 0x80, RZ ;  /* 0x0000008012127810 */ /* 0x000fc60007ffe0ff */
[----:B0-----:R-:W-:-:S05]  /*32f0*/  IMAD.WIDE.U32 R2, R5, 0x2, R2 ;  /* 0x0000000205027825 */ /* 0x001fca00078e0002 */
[----:B------:R2:W-:Y:S02]  /*3300*/  STG.E.U16 desc[UR4][R2.64], R6 ;  /* 0x0000000602007986 */ /* 0x0005e4000c101504 */
.L_x_788:
        /* <DEDUP_REMOVED lines=8> */
.L_x_789:
[----:B------:R-:W-:Y:S05]  /*3390*/  BSYNC B1 ;  /* 0x0000000000017941 */ /* 0x000fea0003800000 */
.L_x_784:
[----:B------:R-:W-:-:S13]  /*33a0*/  ISETP.GE.AND P0, PT, R18, R8, PT ;  /* 0x000000081200720c */ /* 0x000fda0003f06270 */
[----:B012---:R-:W0:Y:S01]  /*33b0*/  @!P0 LDC.64 R2, c[0x0][0x218] ;  /* 0x00008600ff028b82 */ /* 0x007e220000000a00 */
[----:B------:R-:W-:Y:S02]  /*33c0*/  @!P0 IADD3 R5, R9, R18, RZ ;  /* 0x0000001209058210 */ /* 0x000fe40007ffe0ff */
[----:B------:R-:W-:-:S03]  /*33d0*/  @!P0 IADD3 R18, R18, 0x80, RZ ;  /* 0x0000008012128810 */ /* 0x000fc60007ffe0ff */
[----:B0-----:R-:W-:-:S05]  /*33e0*/  @!P0 IMAD.WIDE.U32 R2, R5, 0x2, R2 ;  /* 0x0000000205028825 */ /* 0x001fca00078e0002 */
[----:B------:R3:W-:Y:S02]  /*33f0*/  @!P0 STG.E.U16 desc[UR4][R2.64], R10 ;  /* 0x0000000a02008986 */ /* 0x0007e4000c101504 */
.L_x_790:
[----:B------:R-:W-:Y:S05]  /*3400*/  BSYNC B0 ;  /* 0x0000000000007941 */ /* 0x000fea0003800000 */
.L_x_783:
        /* <DEDUP_REMOVED lines=8> */
.L_x_791:
        /* <DEDUP_REMOVED lines=15> */
.L_x_3466:


//--------------------- .text._ZN2at6native18elementwise_kernelILi128ELi4EZNS0_15gpu_kernel_implIZZZNS0_17atanh_kernel_cudaERNS_18TensorIteratorBaseEENKUlvE0_clEvENKUlvE1_clEvEUlN3c104HalfEE_EEvS4_RKT_EUliE_EEviT1_ --------------------------
	.section	.text._ZN2at6native18elementwise_kernelILi128ELi4EZNS0_15gpu_kernel_implIZZZNS0_17atanh_kernel_cudaERNS_18TensorIteratorBaseEENKUlvE0_clEvENKUlvE1_clEvEUlN3c104HalfEE_EEvS4_RKT_EUliE_EEviT1_,"ax",@progbits
	.align	128
        .global         _ZN2at6native18elementwise_kernelILi128ELi4EZNS0_15gpu_kernel_implIZZZNS0_17atanh_kernel_cudaERNS_18TensorIteratorBaseEENKUlvE0_clEvENKUlvE1_clEvEUlN3c104HalfEE_EEvS4_RKT_EUliE_EEviT1_
        .type           _ZN2at6native18elementwise_kernelILi128ELi4EZNS0_15gpu_kernel_implIZZZNS0_17atanh_kernel_cudaERNS_18TensorIteratorBaseEENKUlvE0_clEvENKUlvE1_clEvEUlN3c104HalfEE_EEvS4_RKT_EUliE_EEviT1_,@function
        .size           _ZN2at6native18elementwise_kernelILi128ELi4EZNS0_15gpu_kernel_implIZZZNS0_17atanh_kernel_cudaERNS_18TensorIteratorBaseEENKUlvE0_clEvENKUlvE1_clEvEUlN3c104HalfEE_EEvS4_RKT_EUliE_EEviT1_,(.L_x_3467 - _ZN2at6native18elementwise_kernelILi128ELi4EZNS0_15gpu_kernel_implIZZZNS0_17atanh_kernel_cudaERNS_18TensorIteratorBaseEENKUlvE0_clEvENKUlvE1_clEvEUlN3c104HalfEE_EEvS4_RKT_EUliE_EEviT1_)
        .other          _ZN2at6native18elementwise_kernelILi128ELi4EZNS0_15gpu_kernel_implIZZZNS0_17atanh_kernel_cudaERNS_18TensorIteratorBaseEENKUlvE0_clEvENKUlvE1_clEvEUlN3c104HalfEE_EEvS4_RKT_EUliE_EEviT1_,@"STO_CUDA_ENTRY STV_DEFAULT"
_ZN2at6native18elementwise_kernelILi128ELi4EZNS0_15gpu_kernel_implIZZZNS0_17atanh_kernel_cudaERNS_18TensorIteratorBaseEENKUlvE0_clEvENKUlvE1_clEvEUlN3c104HalfEE_EEvS4_RKT_EUliE_EEviT1_:
.text._ZN2at6native18elementwise_kernelILi128ELi4EZNS0_15gpu_kernel_implIZZZNS0_17atanh_kernel_cudaERNS_18TensorIteratorBaseEENKUlvE0_clEvENKUlvE1_clEvEUlN3c104HalfEE_EEvS4_RKT_EUliE_EEviT1_:
        /* <DEDUP_REMOVED lines=315> */
.L_x_794:
        /* <DEDUP_REMOVED lines=20> */
[----:B0-----:R-:W-:Y:S01]  /*14f0*/  F2FP.F16.F32.PACK_AB R0, RZ, R0 ;  /* 0x00000000ff00723e */ /* 0x001fe200000000ff */
[----:B------:R-:W-:Y:S06]  /*1500*/  BRA `(.L_x_800) ;  /* 0x0000000c00987947 */ /* 0x000fec0003800000 */
.L_x_798:
[----:B------:R-:W2:Y:S02]  /*1510*/  LDG.E.U8 R2, desc[UR36][R2.64] ;  /* 0x0000002402027981 */ /* 0x000ea4000c1e1100 */
[----:B--2---:R-:W-:-:S04]  /*1520*/  I2FP.F32.U32 R0, R2 ;  /* 0x0000000200007245 */ /* 0x004fc80000201000 */
[----:B------:R-:W-:Y:S01]  /*1530*/  F2FP.F16.F32.PACK_AB R0, RZ, R0 ;  /* 0x00000000ff00723e */ /* 0x000fe200000000ff */
[----:B------:R-:W-:Y:S06]  /*1540*/  BRA `(.L_x_800) ;  /* 0x0000000c00887947 */ /* 0x000fec0003800000 */
.L_x_797:
        /* <DEDUP_REMOVED lines=8> */
[----:B0-----:R-:W-:Y:S01]  /*15d0*/  F2FP.F16.F32.PACK_AB R0, RZ, R0 ;  /* 0x00000000ff00723e */ /* 0x001fe200000000ff */
[----:B------:R-:W-:Y:S06]  /*15e0*/  BRA `(.L_x_800) ;  /* 0x0000000c00607947 */ /* 0x000fec0003800000 */
.L_x_802:
[----:B------:R-:W2:Y:S02]  /*15f0*/  LDG.E R2, desc[UR36][R2.64] ;  /* 0x0000002402027981 */ /* 0x000ea4000c1e1900 */
[----:B--2---:R-:W-:-:S04]  /*1600*/  I2FP.F32.S32 R0, R2 ;  /* 0x0000000200007245 */ /* 0x004fc80000201400 */
[----:B------:R-:W-:Y:S01]  /*1610*/  F2FP.F16.F32.PACK_AB R0, RZ, R0 ;  /* 0x00000000ff00723e */ /* 0x000fe200000000ff */
[----:B------:R-:W-:Y:S06]  /*1620*/  BRA `(.L_x_800) ;  /* 0x0000000c00507947 */ /* 0x000fec0003800000 */
.L_x_801:
[----:B------:R-:W2:Y:S02]  /*1630*/  LDG.E.U16 R2, desc[UR36][R2.64] ;  /* 0x0000002402027981 */ /* 0x000ea4000c1e1500 */
[----:B--2---:R-:W0:Y:S02]  /*1640*/  I2F.S16 R0, R2 ;  /* 0x0000000200007306 */ /* 0x004e240000101400 */
[----:B0-----:R-:W-:Y:S01]  /*1650*/  F2FP.F16.F32.PACK_AB R0, RZ, R0 ;  /* 0x00000000ff00723e */ /* 0x001fe200000000ff */
[----:B------:R-:W-:Y:S06]  /*1660*/  BRA `(.L_x_800) ;  /* 0x0000000c00407947 */ /* 0x000fec0003800000 */
.L_x_796:
[----:B------:R-:W-:-:S13]  /*1670*/  ISETP.GT.AND P0, PT, R4, 0x6, PT ;  /* 0x000000060400780c */ /* 0x000fda0003f04270 */
[----:B------:R-:W-:Y:S05]  /*1680*/  @P0 BRA `(.L_x_803) ;  /* 0x0000000000240947 */ /* 0x000fea0003800000 */
[----:B------:R-:W-:-:S13]  /*1690*/  ISETP.NE.AND P0, PT, R4, 0x5, PT ;  /* 0x000000050400780c */ /* 0x000fda0003f05270 */
[----:B------:R-:W-:Y:S05]  /*16a0*/  @!P0 BRA `(.L_x_804) ;  /* 0x0000000000148947 */ /* 0x000fea0003800000 */
[----:B------:R-:W-:-:S13]  /*16b0*/  ISETP.NE.AND P0, PT, R4, 0x6, PT ;  /* 0x000000060400780c */ /* 0x000fda0003f05270 */
[----:B------:R-:W-:Y:S05]  /*16c0*/  @P0 BRA `(.L_x_799) ;  /* 0x0000000800c40947 */ /* 0x000fea0003800000 */
[----:B------:R-:W2:Y:S02]  /*16d0*/  LDG.E R2, desc[UR36][R2.64] ;  /* 0x0000002402027981 */ /* 0x000ea4000c1e1900 */
[----:B--2---:R-:W-:Y:S01]  /*16e0*/  F2FP.F16.F32.PACK_AB R0, RZ, R2 ;  /* 0x00000002ff00723e */ /* 0x004fe200000000ff */
[----:B------:R-:W-:Y:S06]  /*16f0*/  BRA `(.L_x_800) ;  /* 0x0000000c001c7947 */ /* 0x000fec0003800000 */
.L_x_804:
[----:B------:R0:W5:Y:S01]  /*1700*/  LDG.E.U16 R0, desc[UR36][R2.64] ;  /* 0x0000002402007981 */ /* 0x000162000c1e1500 */
[----:B------:R-:W-:Y:S05]  /*1710*/  BRA `(.L_x_800) ;  /* 0x0000000c00147947 */ /* 0x000fea0003800000 */
.L_x_803:
[----:B------:R-:W-:-:S13]  /*1720*/  ISETP.NE.AND P0, PT, R4, 0x7, PT ;  /* 0x000000070400780c */ /* 0x000fda0003f05270 */
[----:B------:R-:W-:Y:S05]  /*1730*/  @!P0 BRA `(.L_x_805) ;  /* 0x0000000000248947 */ /* 0x000fea0003800000 */
[----:B------:R-:W-:-:S13]  /*1740*/  ISETP.NE.AND P0, PT, R4, 0x8, PT ;  /* 0x000000080400780c */ /* 0x000fda0003f05270 */
[----:B------:R-:W-:Y:S05]  /*1750*/  @!P0 BRA `(.L_x_806) ;  /* 0x0000000000148947 */ /* 0x000fea0003800000 */
[----:B------:R-:W-:-:S13]  /*1760*/  ISETP.NE.AND P0, PT, R4, 0x9, PT ;  /* 0x000000090400780c */ /* 0x000fda0003f05270 */
[----:B------:R-:W-:Y:S05]  /*1770*/  @P0 BRA `(.L_x_799) ;  /* 0x0000000800980947 */ /* 0x000fea0003800000 */
[----:B------:R-:W2:Y:S02]  /*1780*/  LDG.E R2, desc[UR36][R2.64] ;  /* 0x0000002402027981 */ /* 0x000ea4000c1e1900 */
[----:B--2---:R-:W-:Y:S01]  /*1790*/  F2FP.F16.F32.PACK_AB R0, RZ, R2 ;  /* 0x00000002ff00723e */ /* 0x004fe200000000ff */
[----:B------:R-:W-:Y:S06]  /*17a0*/  BRA `(.L_x_800) ;  /* 0x0000000800f07947 */ /* 0x000fec0003800000 */
.L_x_806:
[----:B------:R1:W5:Y:S01]  /*17b0*/  LDG.E.U16 R0, desc[UR36][R2.64] ;  /* 0x0000002402007981 */ /* 0x000362000c1e1500 */
[----:B------:R-:W-:Y:S05]  /*17c0*/  BRA `(.L_x_800) ;  /* 0x0000000800e87947 */ /* 0x000fea0003800000 */
.L_x_805:
[----:B------:R-:W2:Y:S01]  /*17d0*/  LDG.E.64 R2, desc[UR36][R2.64] ;  /* 0x0000002402027981 */ /* 0x000ea2000c1e1b00 */
[----:B------:R-:W-:Y:S01]  /*17e0*/  UMOV UR4, 0xf0000000 ;  /* 0xf000000000047882 */ /* 0x000fe20000000000 */
[----:B------:R-:W-:Y:S01]  /*17f0*/  UMOV UR5, 0x380fffff ;  /* 0x380fffff00057882 */ /* 0x000fe20000000000 */
[----:B--2---:R-:W0:Y:S01]  /*1800*/  F2F.F32.F64 R0, R2 ;  /* 0x0000000200007310 */ /* 0x004e220000301000 */
[----:B------:R-:W-:-:S14]  /*1810*/  DSETP.GEU.AND P0, PT, |R2|, UR4, PT ;  /* 0x0000000402007e2a */ /* 0x000fdc000bf0e200 */
[----:B0-----:R-:W-:-:S05]  /*1820*/  @!P0 FMUL R0, R0, 1.175494350822287508e-38 ;  /* 0x0080000000008820 */ /* 0x001fca0000400000 */
[----:B------:R-:W-:Y:S01]  /*1830*/  F2FP.F16.F32.PACK_AB R0, RZ, R0 ;  /* 0x00000000ff00723e */ /* 0x000fe200000000ff */
[----:B------:R-:W-:Y:S06]  /*1840*/  BRA `(.L_x_800) ;  /* 0x0000000800c87947 */ /* 0x000fec0003800000 */
.L_x_795:
        /* <DEDUP_REMOVED lines=11> */
[----:B------:R-:W-:Y:S01]  /*1900*/  F2FP.F16.F32.PACK_AB R0, RZ, R0 ;  /* 0x00000000ff00723e */ /* 0x000fe200000000ff */
[----:B------:R-:W-:Y:S06]  /*1910*/  BRA `(.L_x_800) ;  /* 0x0000000800947947 */ /* 0x000fec0003800000 */
.L_x_809:
        /* <DEDUP_REMOVED lines=8> */
.L_x_808:
        /* <DEDUP_REMOVED lines=25> */
[----:B------:R-:W-:-:S04]  /*1b30*/  F2FP.F16.F32.PACK_AB R5, RZ, R5 ;  /* 0x00000005ff05723e */ /* 0x000fc800000000ff */
[----:B------:R-:W-:Y:S01]  /*1b40*/  PRMT R0, R5, 0x7610, R0 ;  /* 0x0000761005007816 */ /* 0x000fe20000000000 */
[----:B------:R-:W-:Y:S06]  /*1b50*/  BRA `(.L_x_800) ;  /* 0x0000000800047947 */ /* 0x000fec0003800000 */
.L_x_811:
        /* <DEDUP_REMOVED lines=12> */
[----:B------:R-:W-:-:S04]  /*1c20*/  F2FP.F16.F32.PACK_AB R4, RZ, R4 ;  /* 0x00000004ff04723e */ /* 0x000fc800000000ff */
[----:B------:R-:W-:Y:S01]  /*1c30*/  PRMT R0, R4, 0x7610, R0 ;  /* 0x0000761004007816 */ /* 0x000fe20000000000 */
[----:B------:R-:W-:Y:S06]  /*1c40*/  BRA `(.L_x_800) ;  /* 0x0000000400c87947 */ /* 0x000fec0003800000 */
.L_x_810:
[----:B------:R-:W2:Y:S02]  /*1c50*/  LDG.E.U16 R0, desc[UR36][R2.64] ;  /* 0x0000002402007981 */ /* 0x000ea4000c1e1500 */
[----:B--2---:R-:W-:-:S05]  /*1c60*/  IMAD.U32 R0, R0, 0x10000, RZ ;  /* 0x0001000000007824 */ /* 0x004fca00078e00ff */
[----:B------:R-:W-:Y:S01]  /*1c70*/  F2FP.F16.F32.PACK_AB R0, RZ, R0 ;  /* 0x00000000ff00723e */ /* 0x000fe200000000ff */
[----:B------:R-:W-:Y:S06]  /*1c80*/  BRA `(.L_x_800) ;  /* 0x0000000400b87947 */ /* 0x000fec0003800000 */
.L_x_807:
        /* <DEDUP_REMOVED lines=10> */
[----:B------:R-:W-:Y:S01]  /*1d30*/  F2FP.F16.F32.PACK_AB R0, RZ, R0 ;  /* 0x00000000ff00723e */ /* 0x000fe200000000ff */
[----:B------:R-:W-:Y:S06]  /*1d40*/  BRA `(.L_x_800) ;  /* 0x0000000400887947 */ /* 0x000fec0003800000 */
.L_x_814:
        /* <DEDUP_REMOVED lines=21> */
.L_x_818:
[----:B------:R-:W-:Y:S05]  /*1ea0*/  BSYNC B1 ;  /* 0x0000000000017941 */ /* 0x000fea0003800000 */
.L_x_817:
[----:B------:R-:W-:Y:S01]  /*1eb0*/  LEA R3, R0, 0x3b800000, 0x17 ;  /* 0x3b80000000037811 */ /* 0x000fe200078eb8ff */
[----:B------:R-:W-:-:S05]  /*1ec0*/  IMAD.SHL.U32 R0, R2, 0x100000, RZ ;  /* 0x0010000002007824 */ /* 0x000fca00078e00ff */
[----:B------:R-:W-:-:S07]  /*1ed0*/  LOP3.LUT R0, R3, R0, R4, 0xfe, !PT ;  /* 0x0000000003007212 */ /* 0x000fce00078efe04 */
.L_x_816:
[----:B------:R-:W-:Y:S05]  /*1ee0*/  BSYNC B0 ;  /* 0x0000000000007941 */ /* 0x000fea0003800000 */
.L_x_815:
[----:B------:R-:W-:Y:S01]  /*1ef0*/  F2FP.F16.F32.PACK_AB R0, RZ, R0 ;  /* 0x00000000ff00723e */ /* 0x000fe200000000ff */
[----:B------:R-:W-:Y:S06]  /*1f00*/  BRA `(.L_x_800) ;  /* 0x0000000400187947 */ /* 0x000fec0003800000 */
.L_x_813:
        /* <DEDUP_REMOVED lines=21> */
.L_x_822:
[----:B------:R-:W-:Y:S05]  /*2060*/  BSYNC B1 ;  /* 0x0000000000017941 */ /* 0x000fea0003800000 */
.L_x_821:
[----:B------:R-:W-:Y:S01]  /*2070*/  LEA R3, R0, 0x37800000, 0x17 ;  /* 0x3780000000037811 */ /* 0x000fe200078eb8ff */
[----:B------:R-:W-:-:S05]  /*2080*/  IMAD.SHL.U32 R0, R2, 0x200000, RZ ;  /* 0x0020000002007824 */ /* 0x000fca00078e00ff */
[----:B------:R-:W-:-:S07]  /*2090*/  LOP3.LUT R0, R3, R0, R4, 0xfe, !PT ;  /* 0x0000000003007212 */ /* 0x000fce00078efe04 */
.L_x_820:
[----:B------:R-:W-:Y:S05]  /*20a0*/  BSYNC B0 ;  /* 0x0000000000007941 */ /* 0x000fea0003800000 */
.L_x_819:
[----:B------:R-:W-:Y:S01]  /*20b0*/  F2FP.F16.F32.PACK_AB R0, RZ, R0 ;  /* 0x00000000ff00723e */ /* 0x000fe200000000ff */
[----:B------:R-:W-:Y:S06]  /*20c0*/  BRA `(.L_x_800) ;  /* 0x0000000000a87947 */ /* 0x000fec0003800000 */
.L_x_812:
        /* <DEDUP_REMOVED lines=14> */
.L_x_826:
[----:B------:R-:W-:Y:S05]  /*21b0*/  BSYNC B0 ;  /* 0x0000000000007941 */ /* 0x000fea0003800000 */
.L_x_825:
[----:B------:R-:W-:Y:S01]  /*21c0*/  F2FP.F16.F32.PACK_AB R0, RZ, R0 ;  /* 0x00000000ff00723e */ /* 0x000fe200000000ff */
[----:B------:R-:W-:Y:S06]  /*21d0*/  BRA `(.L_x_800) ;  /* 0x0000000000647947 */ /* 0x000fec0003800000 */
.L_x_799:
        /* <DEDUP_REMOVED lines=16> */
.L_x_827:
[----:B------:R-:W-:Y:S01]  /*22e0*/  PRMT R0, RZ, 0x7610, R0 ;  /* 0x00007610ff007816 */ /* 0x000fe20000000000 */
[----:B------:R-:W-:Y:S06]  /*22f0*/  BRA `(.L_x_800) ;  /* 0x00000000001c7947 */ /* 0x000fec0003800000 */
.L_x_824:
[----:B------:R-:W2:Y:S02]  /*2300*/  LDG.E.64 R2, desc[UR36][R2.64] ;  /* 0x0000002402027981 */ /* 0x000ea4000c1e1b00 */
[----:B--2---:R-:W0:Y:S02]  /*2310*/  I2F.U64 R0, R2 ;  /* 0x0000000200007312 */ /* 0x004e240000301000 */
[----:B0-----:R-:W-:Y:S01]  /*2320*/  F2FP.F16.F32.PACK_AB R0, RZ, R0 ;  /* 0x00000000ff00723e */ /* 0x001fe200000000ff */
[----:B------:R-:W-:Y:S06]  /*2330*/  BRA `(.L_x_800) ;  /* 0x00000000000c7947 */ /* 0x000fec0003800000 */
.L_x_823:
[----:B------:R-:W2:Y:S02]  /*2340*/  LDG.E R2, desc[UR36][R2.64] ;  /* 0x0000002402027981 */ /* 0x000ea4000c1e1900 */
[----:B--2---:R-:W-:-:S04]  /*2350*/  I2FP.F32.U32 R0, R2 ;  /* 0x0000000200007245 */ /* 0x004fc80000201000 */
[----:B------:R-:W-:-:S07]  /*2360*/  F2FP.F16.F32.PACK_AB R0, RZ, R0 ;  /* 0x00000000ff00723e */ /* 0x000fce00000000ff */
.L_x_800:
[----:B-----5:R-:W-:Y:S01]  /*2370*/  HADD2.F32 R0, -RZ, R0.H0_H0 ;  /* 0x20000000ff007230 */ /* 0x020fe20000004100 */
[----:B------:R-:W-:Y:S01]  /*2380*/  BSSY B0, `(.L_x_828) ;  /* 0x000002a000007945 */ /* 0x000fe20003800000 */
[----:B------:R-:W-:-:S03]  /*2390*/  IMAD.MOV.U32 R7, RZ, RZ, 0x3e800000 ;  /* 0x3e800000ff077424 */ /* 0x000fc600078e00ff */
[C---:B01----:R-:W-:Y:S01]  /*23a0*/  FADD.FTZ R2, |R0|.reuse, -RZ ;  /* 0x800000ff00027221 */ /* 0x043fe20000010200 */
        /* <DEDUP_REMOVED lines=14> */
[----:B------:R-:W-:Y:S01]  /*2490*/  IMAD.MOV.U32 R6, RZ, RZ, 0x3d39bf78 ;  /* 0x3d39bf78ff067424 */ /* 0x000fe200078e00ff */
[----:B------:R-:W0:Y:S01]  /*24a0*/  LDC.U8 R7, c[0x0][0x421] ;  /* 0x00010840ff077b82 */ /* 0x000e220000000000 */
[----:B------:R-:W-:Y:S01]  /*24b0*/  FMUL.FTZ R5, R5, 1.1920928955078125e-07 ;  /* 0x3400000005057820 */ /* 0x000fe20000410000 */
[----:B------:R-:W-:-:S04]  /*24c0*/  FADD.FTZ R3, R4, R3 ;  /* 0x0000000304037221 */ /* 0x000fc80000010000 */
[----:B------:R-:W-:-:S04]  /*24d0*/  FFMA.FTZ R4, R3, -R6, 0.10546888411045074463 ;  /* 0x3dd8001203047423 */ /* 0x000fc80000010806 */
[----:B------:R-:W-:-:S04]  /*24e0*/  FFMA.FTZ R4, R3, R4, -0.13229703903198242188 ;  /* 0xbe0778e003047423 */ /* 0x000fc80000010004 */
[----:B------:R-:W-:-:S04]  /*24f0*/  FFMA.FTZ R4, R3, R4, 0.14491446316242218018 ;  /* 0x3e14647503047423 */ /* 0x000fc80000010004 */
[----:B------:R-:W-:-:S04]  /*2500*/  FFMA.FTZ R4, R3, R4, -0.16641564667224884033 ;  /* 0xbe2a68dd03047423 */ /* 0x000fc80000010004 */
[----:B------:R-:W-:Y:S01]  /*2510*/  FFMA.FTZ R4, R3, R4, 0.19988867640495300293 ;  /* 0x3e4caf9e03047423 */ /* 0x000fe20000010004 */
[----:B0-----:R-:W-:-:S03]  /*2520*/  PRMT R6, R7, 0x9910, RZ ;  /* 0x0000991007067816 */ /* 0x001fc600000000ff */
[----:B------:R-:W-:Y:S01]  /*2530*/  FFMA.FTZ R4, R3, R4, -0.25000196695327758789 ;  /* 0xbe80004203047423 */ /* 0x000fe20000010004 */
[----:B------:R-:W-:-:S03]  /*2540*/  ISETP.GT.AND P0, PT, R6, 0x9, PT ;  /* 0x000000090600780c */ /* 0x000fc60003f04270 */
        /* <DEDUP_REMOVED lines=13> */
.L_x_829:
[----:B------:R-:W-:Y:S05]  /*2620*/  BSYNC B0 ;  /* 0x0000000000007941 */ /* 0x000fea0003800000 */
.L_x_828:
[----:B------:R-:W-:-:S05]  /*2630*/  FMUL.FTZ R3, R3, R4 ;  /* 0x0000000403037220 */ /* 0x000fca0000410000 */
[----:B------:R-:W-:Y:S01]  /*2640*/  F2FP.F16.F32.PACK_AB R3, RZ, R3 ;  /* 0x00000003ff03723e */ /* 0x000fe200000000ff */
        /* <DEDUP_REMOVED lines=9> */
[----:B------:R-:W-:-:S04]  /*26e0*/  HADD2.F32 R0, -RZ, R3.H0_H0 ;  /* 0x20000003ff007230 */ /* 0x000fc80000004100 */
[----:B------:R-:W0:Y:S02]  /*26f0*/  F2I.FTZ.TRUNC.NTZ R3, R0 ;  /* 0x0000000000037305 */ /* 0x000e24000021f100 */
[----:B0-----:R0:W-:Y:S01]  /*2700*/  STG.E.U8 desc[UR36][R16.64], R3 ;  /* 0x0000000310007986 */ /* 0x0011e2000c101124 */
[----:B------:R-:W-:Y:S05]  /*2710*/  BRA `(.L_x_835) ;  /* 0x0000000c00947947 */ /* 0x000fea0003800000 */
.L_x_833:
[----:B------:R-:W-:-:S06]  /*2720*/  HADD2.F32 R3, -RZ, R3.H0_H0 ;  /* 0x20000003ff037230 */ /* 0x000fcc0000004100 */
[----:B------:R-:W0:Y:S02]  /*2730*/  F2I.S64.TRUNC R2, R3 ;  /* 0x0000000300027311 */ /* 0x000e24000020d900 */
[----:B0-----:R0:W-:Y:S01]  /*2740*/  STG.E.U8 desc[UR36][R16.64], R2 ;  /* 0x0000000210007986 */ /* 0x0011e2000c101124 */
[----:B------:R-:W-:Y:S05]  /*2750*/  BRA `(.L_x_835) ;  /* 0x0000000c00847947 */ /* 0x000fea0003800000 */
.L_x_832:
[----:B------:R-:W-:-:S13]  /*2760*/  ISETP.NE.AND P0, PT, R6, 0x2, PT ;  /* 0x000000020600780c */ /* 0x000fda0003f05270 */
[----:B------:R-:W-:Y:S05]  /*2770*/  @!P0 BRA `(.L_x_836) ;  /* 0x0000000000308947 */ /* 0x000fea0003800000 */
[----:B------:R-:W-:-:S13]  /*2780*/  ISETP.NE.AND P0, PT, R6, 0x3, PT ;  /* 0x000000030600780c */ /* 0x000fda0003f05270 */
[----:B------:R-:W-:Y:S05]  /*2790*/  @!P0 BRA `(.L_x_837) ;  /* 0x0000000000188947 */ /* 0x000fea0003800000 */
[----:B------:R-:W-:-:S13]  /*27a0*/  ISETP.NE.AND P0, PT, R6, 0x4, PT ;  /* 0x000000040600780c */ /* 0x000fda0003f05270 */
[----:B------:R-:W-:Y:S05]  /*27b0*/  @P0 BRA `(.L_x_834) ;  /* 0x0000000c000c0947 */ /* 0x000fea0003800000 */
[----:B------:R-:W-:-:S06]  /*27c0*/  HADD2.F32 R3, -RZ, R3.H0_H0 ;  /* 0x20000003ff037230 */ /* 0x000fcc0000004100 */
[----:B------:R-:W0:Y:S02]  /*27d0*/  F2I.S64.TRUNC R2, R3 ;  /* 0x0000000300027311 */ /* 0x000e24000020d900 */
[----:B0-----:R0:W-:Y:S01]  /*27e0*/  STG.E.64 desc[UR36][R16.64], R2 ;  /* 0x0000000210007986 */ /* 0x0011e2000c101b24 */
[----:B------:R-:W-:Y:S05]  /*27f0*/  BRA `(.L_x_835) ;  /* 0x0000000c005c7947 */ /* 0x000fea0003800000 */
.L_x_837:
[----:B------:R-:W-:-:S06]  /*2800*/  HADD2.F32 R3, -RZ, R3.H0_H0 ;  /* 0x20000003ff037230 */ /* 0x000fcc0000004100 */
[----:B------:R-:W0:Y:S02]  /*2810*/  F2I.FTZ.TRUNC.NTZ R3, R3 ;  /* 0x0000000300037305 */ /* 0x000e24000021f100 */
[----:B0-----:R0:W-:Y:S01]  /*2820*/  STG.E desc[UR36][R16.64], R3 ;  /* 0x0000000310007986 */ /* 0x0011e2000c101924 */
[----:B------:R-:W-:Y:S05]  /*2830*/  BRA `(.L_x_835) ;  /* 0x0000000c004c7947 */ /* 0x000fea0003800000 */
.L_x_836:
[----:B------:R-:W-:-:S06]  /*2840*/  HADD2.F32 R3, -RZ, R3.H0_H0 ;  /* 0x20000003ff037230 */ /* 0x000fcc0000004100 */
[----:B------:R-:W0:Y:S02]  /*2850*/  F2I.FTZ.TRUNC.NTZ R3, R3 ;  /* 0x0000000300037305 */ /* 0x000e24000021f100 */
[----:B0-----:R0:W-:Y:S01]  /*2860*/  STG.E.U16 desc[UR36][R16.64], R3 ;  /* 0x0000000310007986 */ /* 0x0011e2000c101524 */
[----:B------:R-:W-:Y:S05]  /*2870*/  BRA `(.L_x_835) ;  /* 0x0000000c003c7947 */ /* 0x000fea0003800000 */
.L_x_831:
[----:B------:R-:W-:-:S13]  /*2880*/  ISETP.GT.AND P0, PT, R6, 0x6, PT ;  /* 0x000000060600780c */ /* 0x000fda0003f04270 */
[----:B------:R-:W-:Y:S05]  /*2890*/  @P0 BRA `(.L_x_838) ;  /* 0x0000000000240947 */ /* 0x000fea0003800000 */
[----:B------:R-:W-:-:S13]  /*28a0*/  ISETP.NE.AND P0, PT, R6, 0x5, PT ;  /* 0x000000050600780c */ /* 0x000fda0003f05270 */
[----:B------:R-:W-:Y:S05]  /*28b0*/  @!P0 BRA `(.L_x_839) ;  /* 0x0000000000148947 */ /* 0x000fea0003800000 */
[----:B------:R-:W-:-:S13]  /*28c0*/  ISETP.NE.AND P0, PT, R6, 0x6, PT ;  /* 0x000000060600780c */ /* 0x000fda0003f05270 */
[----:B------:R-:W-:Y:S05]  /*28d0*/  @P0 BRA `(.L_x_834) ;  /* 0x0000000800c40947 */ /* 0x000fea0003800000 */
[----:B------:R-:W-:-:S05]  /*28e0*/  HADD2.F32 R3, -RZ, R3.H0_H0 ;  /* 0x20000003ff037230 */ /* 0x000fca0000004100 */
[----:B------:R0:W-:Y:S01]  /*28f0*/  STG.E desc[UR36][R16.64], R3 ;  /* 0x0000000310007986 */ /* 0x0001e2000c101924 */
[----:B------:R-:W-:Y:S05]  /*2900*/  BRA `(.L_x_835) ;  /* 0x0000000c00187947 */ /* 0x000fea0003800000 */
.L_x_839:
[----:B------:R0:W-:Y:S01]  /*2910*/  STG.E.U16 desc[UR36][R16.64], R3 ;  /* 0x0000000310007986 */ /* 0x0001e2000c101524 */
[----:B------:R-:W-:Y:S05]  /*2920*/  BRA `(.L_x_835) ;  /* 0x0000000c00107947 */ /* 0x000fea0003800000 */
.L_x_838:
[----:B------:R-:W-:-:S13]  /*2930*/  ISETP.NE.AND P0, PT, R6, 0x7, PT ;  /* 0x000000070600780c */ /* 0x000fda0003f05270 */
[----:B------:R-:W-:Y:S05]  /*2940*/  @!P0 BRA `(.L_x_840) ;  /* 0x0000000000348947 */ /* 0x000fea0003800000 */
[----:B------:R-:W-:-:S13]  /*2950*/  ISETP.NE.AND P0, PT, R6, 0x8, PT ;  /* 0x000000080600780c */ /* 0x000fda0003f05270 */
[----:B------:R-:W-:Y:S05]  /*2960*/  @!P0 BRA `(.L_x_841) ;  /* 0x0000000000188947 */ /* 0x000fea0003800000 */
[----:B------:R-:W-:-:S13]  /*2970*/  ISETP.NE.AND P0, PT, R6, 0x9, PT ;  /* 0x000000090600780c */ /* 0x000fda0003f05270 */
[----:B------:R-:W-:Y:S05]  /*2980*/  @P0 BRA `(.L_x_834) ;  /* 0x0000000800980947 */ /* 0x000fea0003800000 */
[----:B------:R-:W-:Y:S02]  /*2990*/  HADD2.F32 R2, -RZ, R3.H0_H0 ;  /* 0x20000003ff027230 */ /* 0x000fe40000004100 */
[----:B------:R-:W-:-:S05]  /*29a0*/  IMAD.MOV.U32 R3, RZ, RZ, RZ ;  /* 0x000000ffff037224 */ /* 0x000fca00078e00ff */
[----:B------:R0:W-:Y:S01]  /*29b0*/  STG.E.64 desc[UR36][R16.64], R2 ;  /* 0x0000000210007986 */ /* 0x0001e2000c101b24 */
[----:B------:R-:W-:Y:S05]  /*29c0*/  BRA `(.L_x_835) ;  /* 0x0000000800e87947 */ /* 0x000fea0003800000 */
.L_x_841:
[----:B------:R-:W-:-:S05]  /*29d0*/  HADD2.F32 R0, -RZ, R3.H0_H0 ;  /* 0x20000003ff007230 */ /* 0x000fca0000004100 */
[----:B------:R-:W-:-:S04]  /*29e0*/  F2FP.F16.F32.PACK_AB R0, RZ, R0 ;  /* 0x00000000ff00723e */ /* 0x000fc800000000ff */
[----:B------:R-:W-:-:S05]  /*29f0*/  PRMT R0, R0, 0x5410, RZ ;  /* 0x0000541000007816 */ /* 0x000fca00000000ff */
[----:B------:R0:W-:Y:S01]  /*2a00*/  STG.E desc[UR36][R16.64], R0 ;  /* 0x0000000010007986 */ /* 0x0001e2000c101924 */
[----:B------:R-:W-:Y:S05]  /*2a10*/  BRA `(.L_x_835) ;  /* 0x0000000800d47947 */ /* 0x000fea0003800000 */
.L_x_840:
[----:B------:R-:W-:-:S05]  /*2a20*/  HADD2.F32 R2, -RZ, R3.H0_H0 ;  /* 0x20000003ff027230 */ /* 0x000fca0000004100 */
[----:B------:R-:W-:-:S06]  /*2a30*/  FMUL.FTZ R2, R2, 1 ;  /* 0x3f80000002027820 */ /* 0x000fcc0000410000 */
[----:B------:R-:W0:Y:S02]  /*2a40*/  F2F.F64.F32 R2, R2 ;  /* 0x0000000200027310 */ /* 0x000e240000201800 */
[----:B0-----:R0:W-:Y:S01]  /*2a50*/  STG.E.64 desc[UR36][R16.64], R2 ;  /* 0x0000000210007986 */ /* 0x0011e2000c101b24 */
[----:B------:R-:W-:Y:S05]  /*2a60*/  BRA `(.L_x_835) ;  /* 0x0000000800c07947 */ /* 0x000fea0003800000 */
.L_x_830:
        /* <DEDUP_REMOVED lines=8> */
[----:B------:R-:W-:-:S05]  /*2af0*/  HADD2.F32 R3, -RZ, R3.H0_H0 ;  /* 0x20000003ff037230 */ /* 0x000fca0000004100 */
[----:B------:R-:W-:-:S04]  /*2b00*/  FSETP.NEU.FTZ.AND P0, PT, R3, RZ, PT ;  /* 0x000000ff0300720b */ /* 0x000fc80003f1d000 */
[----:B------:R-:W-:-:S05]  /*2b10*/  SEL R3, RZ, 0x1, !P0 ;  /* 0x00000001ff037807 */ /* 0x000fca0004000000 */
[----:B------:R0:W-:Y:S01]  /*2b20*/  STG.E.U8 desc[UR36][R16.64], R3 ;  /* 0x0000000310007986 */ /* 0x0001e2000c101124 */
[----:B------:R-:W-:Y:S05]  /*2b30*/  BRA `(.L_x_835) ;  /* 0x00000008008c7947 */ /* 0x000fea0003800000 */
.L_x_844:
[----:B------:R-:W-:Y:S01]  /*2b40*/  HADD2.F32 R3, -RZ, R3.H0_H0 ;  /* 0x20000003ff037230 */ /* 0x000fe20000004100 */
[----:B------:R-:W-:-:S04]  /*2b50*/  CS2R R6, SRZ ;  /* 0x0000000000067805 */ /* 0x000fc8000001ff00 */
[----:B------:R-:W-:-:S04]  /*2b60*/  FMUL.FTZ R3, R3, 1 ;  /* 0x3f80000003037820 */ /* 0x000fc80000410000 */
[----:B------:R-:W0:Y:S02]  /*2b70*/  F2F.F64.F32 R4, R3 ;  /* 0x0000000300047310 */ /* 0x000e240000201800 */
[----:B0-----:R0:W-:Y:S01]  /*2b80*/  STG.E.128 desc[UR36][R16.64], R4 ;  /* 0x0000000410007986 */ /* 0x0011e2000c101d24 */
[----:B------:R-:W-:Y:S05]  /*2b90*/  BRA `(.L_x_835) ;  /* 0x0000000800747947 */ /* 0x000fea0003800000 */
.L_x_843:
[----:B------:R-:W-:-:S13]  /*2ba0*/  ISETP.NE.AND P0, PT, R6, 0xf, PT ;  /* 0x0000000f0600780c */ /* 0x000fda0003f05270 */
[----:B------:R-:W-:Y:S05]  /*2bb0*/  @!P0 BRA `(.L_x_845) ;  /* 0x0000000000b48947 */ /* 0x000fea0003800000 */
[----:B------:R-:W-:-:S13]  /*2bc0*/  ISETP.NE.AND P0, PT, R6, 0x17, PT ;  /* 0x000000170600780c */ /* 0x000fda0003f05270 */
[----:B------:R-:W-:Y:S05]  /*2bd0*/  @!P0 BRA `(.L_x_846) ;  /* 0x0000000000548947 */ /* 0x000fea0003800000 */
[----:B------:R-:W-:-:S13]  /*2be0*/  ISETP.NE.AND P0, PT, R6, 0x18, PT ;  /* 0x000000180600780c */ /* 0x000fda0003f05270 */
[----:B------:R-:W-:Y:S05]  /*2bf0*/  @P0 BRA `(.L_x_834) ;  /* 0x0000000400fc0947 */ /* 0x000fea0003800000 */
[----:B------:R-:W-:Y:S01]  /*2c00*/  HADD2.F32 R5, -RZ, R3.H0_H0 ;  /* 0x20000003ff057230 */ /* 0x000fe20000004100 */
        /* <DEDUP_REMOVED lines=14> */
.L_x_848:
[----:B------:R-:W-:Y:S05]  /*2cf0*/  BSYNC B0 ;  /* 0x0000000000007941 */ /* 0x000fea0003800000 */
.L_x_847:
[----:B------:R-:W-:-:S05]  /*2d00*/  LOP3.LUT R3, R0, R3, RZ, 0xfc, !PT ;  /* 0x0000000300037212 */ /* 0x000fca00078efcff */
[----:B------:R0:W-:Y:S01]  /*2d10*/  STG.E.U8 desc[UR36][R16.64], R3 ;  /* 0x0000000310007986 */ /* 0x0001e2000c101124 */
[----:B------:R-:W-:Y:S05]  /*2d20*/  BRA `(.L_x_835) ;  /* 0x0000000800107947 */ /* 0x000fea0003800000 */
.L_x_846:
[----:B------:R-:W-:Y:S01]  /*2d30*/  HADD2.F32 R3, -RZ, R3.H0_H0 ;  /* 0x20000003ff037230 */ /* 0x000fe20000004100 */
        /* <DEDUP_REMOVED lines=12> */
.L_x_850:
[----:B------:R-:W-:Y:S01]  /*2e00*/  IMAD.MOV.U32 R0, RZ, RZ, 0x7f ;  /* 0x0000007fff007424 */ /* 0x000fe200078e00ff */
[----:B------:R-:W-:-:S04]  /*2e10*/  ISETP.GT.U32.AND P0, PT, R2, 0x7f800000, PT ;  /* 0x7f8000000200780c */ /* 0x000fc80003f04070 */
[----:B------:R-:W-:-:S09]  /*2e20*/  SEL R0, R0, 0x7c, P0 ;  /* 0x0000007c00007807 */ /* 0x000fd20000000000 */
.L_x_851:
[----:B------:R-:W-:Y:S05]  /*2e30*/  BSYNC B0 ;  /* 0x0000000000007941 */ /* 0x000fea0003800000 */
.L_x_849:
[----:B------:R-:W-:-:S04]  /*2e40*/  LOP3.LUT R2, R3, 0x80000000, RZ, 0xc0, !PT ;  /* 0x8000000003027812 */ /* 0x000fc800078ec0ff */
[----:B------:R-:W-:-:S04]  /*2e50*/  SHF.R.U32.HI R3, RZ, 0x18, R2 ;  /* 0x00000018ff037819 */ /* 0x000fc80000011602 */
[----:B------:R-:W-:-:S05]  /*2e60*/  LOP3.LUT R3, R0, R3, RZ, 0xfc, !PT ;  /* 0x0000000300037212 */ /* 0x000fca00078efcff */
[----:B------:R0:W-:Y:S01]  /*2e70*/  STG.E.U8 desc[UR36][R16.64], R3 ;  /* 0x0000000310007986 */ /* 0x0001e2000c101124 */
[----:B------:R-:W-:Y:S05]  /*2e80*/  BRA `(.L_x_835) ;  /* 0x0000000400b87947 */ /* 0x000fea0003800000 */
.L_x_845:
[----:B------:R-:W-:-:S05]  /*2e90*/  HADD2.F32 R0, -RZ, R3.H0_H0 ;  /* 0x20000003ff007230 */ /* 0x000fca0000004100 */
[----:B------:R-:W-:-:S05]  /*2ea0*/  F2FP.BF16.F32.PACK_AB R0, RZ, R0 ;  /* 0x00000000ff00723e */ /* 0x000fca00000010ff */
[----:B------:R0:W-:Y:S01]  /*2eb0*/  STG.E.U16 desc[UR36][R16.64], R0 ;  /* 0x0000000010007986 */ /* 0x0001e2000c101524 */
[----:B------:R-:W-:Y:S05]  /*2ec0*/  BRA `(.L_x_835) ;  /* 0x0000000400a87947 */ /* 0x000fea0003800000 */
.L_x_842:
        /* <DEDUP_REMOVED lines=8> */
[----:B------:R-:W-:-:S06]  /*2f50*/  HADD2.F32 R3, -RZ, R3.H0_H0 ;  /* 0x20000003ff037230 */ /* 0x000fcc0000004100 */
[----:B------:R-:W0:Y:S02]  /*2f60*/  F2I.FTZ.U32.TRUNC.NTZ R3, R3 ;  /* 0x0000000300037305 */ /* 0x000e24000021f000 */
[----:B0-----:R4:W-:Y:S01]  /*2f70*/  STG.E.U16 desc[UR36][R16.64], R3 ;  /* 0x0000000310007986 */ /* 0x0019e2000c101524 */
[----:B------:R-:W-:Y:S05]  /*2f80*/  BRA `(.L_x_835) ;  /* 0x0000000400787947 */ /* 0x000fea0003800000 */
.L_x_854:
[----:B------:R-:W-:Y:S01]  /*2f90*/  HADD2.F32 R3, -RZ, R3.H0_H0 ;  /* 0x20000003ff037230 */ /* 0x000fe20000004100 */
        /* <DEDUP_REMOVED lines=16> */
.L_x_857:
[----:B------:R-:W-:-:S04]  /*30a0*/  LOP3.LUT R2, R3, 0x80000000, RZ, 0xc0, !PT ;  /* 0x8000000003027812 */ /* 0x000fc800078ec0ff */
[----:B------:R-:W-:-:S04]  /*30b0*/  SHF.R.U32.HI R3, RZ, 0x18, R2 ;  /* 0x00000018ff037819 */ /* 0x000fc80000011602 */
[----:B------:R-:W-:-:S04]  /*30c0*/  LOP3.LUT R0, R0, R3, RZ, 0xfc, !PT ;  /* 0x0000000300007212 */ /* 0x000fc800078efcff */
[----:B------:R-:W-:-:S07]  /*30d0*/  PRMT R8, R0, 0x7610, R8 ;  /* 0x0000761000087816 */ /* 0x000fce0000000008 */
.L_x_856:
[----:B------:R-:W-:Y:S05]  /*30e0*/  BSYNC B0 ;  /* 0x0000000000007941 */ /* 0x000fea0003800000 */
.L_x_855:
[----:B------:R0:W-:Y:S01]  /*30f0*/  STG.E.U8 desc[UR36][R16.64], R8 ;  /* 0x0000000810007986 */ /* 0x0001e2000c101124 */
[----:B------:R-:W-:Y:S05]  /*3100*/  BRA `(.L_x_835) ;  /* 0x0000000400187947 */ /* 0x000fea0003800000 */
.L_x_853:
[----:B------:R-:W-:Y:S01]  /*3110*/  HADD2.F32 R3, -RZ, R3.H0_H0 ;  /* 0x20000003ff037230 */ /* 0x000fe20000004100 */
[----:B------:R-:W-:Y:S01]  /*3120*/  BSSY B0, `(.L_x_858) ;  /* 0x0000014000007945 */ /* 0x000fe20003800000 */
[----:B------:R-:W-:-:S03]  /*3130*/  HFMA2.MMA R8, -RZ, RZ, 0, 7.62939453125e-06 ;  /* 0x00000080ff087435 */ /* 0x000fc600000001ff */
        /* <DEDUP_REMOVED lines=14> */
.L_x_860:
[----:B------:R-:W-:-:S04]  /*3220*/  LOP3.LUT R2, R3, 0x80000000, RZ, 0xc0, !PT ;  /* 0x8000000003027812 */ /* 0x000fc800078ec0ff */
[----:B------:R-:W-:-:S04]  /*3230*/  SHF.R.U32.HI R3, RZ, 0x18, R2 ;  /* 0x00000018ff037819 */ /* 0x000fc80000011602 */
[----:B------:R-:W-:-:S04]  /*3240*/  LOP3.LUT R0, R0, R3, RZ, 0xfc, !PT ;  /* 0x0000000300007212 */ /* 0x000fc800078efcff */
[----:B------:R-:W-:-:S07]  /*3250*/  PRMT R8, R0, 0x7610, R8 ;  /* 0x0000761000087816 */ /* 0x000fce0000000008 */
.L_x_859:
[----:B------:R-:W-:Y:S05]  /*3260*/  BSYNC B0 ;  /* 0x0000000000007941 */ /* 0x000fea0003800000 */
.L_x_858:
[----:B------:R3:W-:Y:S01]  /*3270*/  STG.E.U8 desc[UR36][R16.64], R8 ;  /* 0x0000000810007986 */ /* 0x0007e2000c101124 */
[----:B------:R-:W-:Y:S05]  /*3280*/  BRA `(.L_x_835) ;  /* 0x0000000000b87947 */ /* 0x000fea0003800000 */
.L_x_852:
[----:B------:R-:W-:-:S13]  /*3290*/  ISETP.NE.AND P0, PT, R6, 0x1c, PT ;  /* 0x0000001c0600780c */ /* 0x000fda0003f05270 */
[----:B------:R-:W-:Y:S05]  /*32a0*/  @!P0 BRA `(.L_x_861) ;  /* 0x0000000000a48947 */ /* 0x000fea0003800000 */
[----:B------:R-:W-:-:S13]  /*32b0*/  ISETP.NE.AND P0, PT, R6, 0x1d, PT ;  /* 0x0000001d0600780c */ /* 0x000fda0003f05270 */
[----:B------:R-:W-:Y:S05]  /*32c0*/  @!P0 BRA `(.L_x_862) ;  /* 0x00000000008c8947 */ /* 0x000fea0003800000 */
[----:B------:R-:W-:-:S13]  /*32d0*/  ISETP.NE.AND P0, PT, R6, 0x2c, PT ;  /* 0x0000002c0600780c */ /* 0x000fda0003f05270 */
[----:B------:R-:W-:Y:S05]  /*32e0*/  @P0 BRA `(.L_x_834) ;  /* 0x0000000000400947 */ /* 0x000fea0003800000 */
[----:B------:R-:W-:-:S05]  /*32f0*/  HADD2.F32 R3, -RZ, R3.H0_H0 ;  /* 0x20000003ff037230 */ /* 0x000fca0000004100 */
        /* <DEDUP_REMOVED lines=15> */
.L_x_834:
        /* <DEDUP_REMOVED lines=16> */
.L_x_863:
[----:B------:R-:W-:Y:S05]  /*34f0*/  BRA `(.L_x_835) ;  /* 0x00000000001c7947 */ /* 0x000fea0003800000 */
.L_x_862:
[----:B------:R-:W-:-:S06]  /*3500*/  HADD2.F32 R3, -RZ, R3.H0_H0 ;  /* 0x20000003ff037230 */ /* 0x000fcc0000004100 */
[----:B------:R-:W0:Y:S02]  /*3510*/  F2I.U64.TRUNC R2, R3 ;  /* 0x0000000300027311 */ /* 0x000e24000020d800 */
[----:B0-----:R2:W-:Y:S01]  /*3520*/  STG.E.64 desc[UR36][R16.64], R2 ;  /* 0x0000000210007986 */ /* 0x0015e2000c101b24 */
[----:B------:R-:W-:Y:S05]  /*3530*/  BRA `(.L_x_835) ;  /* 0x00000000000c7947 */ /* 0x000fea0003800000 */
.L_x_861:
[----:B------:R-:W-:-:S06]  /*3540*/  HADD2.F32 R3, -RZ, R3.H0_H0 ;  /* 0x20000003ff037230 */ /* 0x000fcc0000004100 */
[----:B------:R-:W0:Y:S02]  /*3550*/  F2I.FTZ.U32.TRUNC.NTZ R3, R3 ;  /* 0x0000000300037305 */ /* 0x000e24000021f000 */
[----:B0-----:R0:W-:Y:S02]  /*3560*/  STG.E desc[UR36][R16.64], R3 ;  /* 0x0000000310007986 */ /* 0x0011e4000c101924 */
.L_x_835:
[----:B------:R-:W-:-:S04]  /*3570*/  IMAD R18, R23, 0x200, R18 ;  /* 0x0000020017127824 */ /* 0x000fc800078e0212 */
[----:B------:R-:W-:-:S07]  /*3580*/  VIADD R19, R18, 0x80 ;  /* 0x0000008012137836 */ /* 0x000fce0000000000 */
.L_x_793:
[----:B------:R-:W-:Y:S05]  /*3590*/  BSYNC B6 ;  /* 0x0000000000067941 */ /* 0x000fea0003800000 */
.L_x_792:
        /* <DEDUP_REMOVED lines=297> */
[----:B------:R-:W-:Y:S01]  /*4830*/  HFMA2.MMA R4, -RZ, RZ, 0, 0 ;  /* 0x00000000ff047435 */ /* 0x000fe200000001ff */
[----:B------:R-:W-:-:S09]  /*4840*/  ULDC.64 UR4, c[0x0][0x340] ;  /* 0x0000d00000047ab9 */ /* 0x000fd20000000a00 */
        /* <DEDUP_REMOVED lines=8> */
.L_x_866:
        /* <DEDUP_REMOVED lines=22> */
.L_x_870:
[----:B------:R-:W2:Y:S02]  /*4a30*/  LDG.E.U8 R2, desc[UR36][R2.64] ;  /* 0x0000002402027981 */ /* 0x000ea4000c1e1100 */
[----:B--2---:R-:W-:-:S04]  /*4a40*/  I2FP.F32.U32 R0, R2 ;  /* 0x0000000200007245 */ /* 0x004fc80000201000 */
[----:B------:R-:W-:Y:S01]  /*4a50*/  F2FP.F16.F32.PACK_AB R0, RZ, R0 ;  /* 0x00000000ff00723e */ /* 0x000fe200000000ff */
[----:B------:R-:W-:Y:S06]  /*4a60*/  BRA `(.L_x_872) ;  /* 0x0000000c00887947 */ /* 0x000fec0003800000 */
.L_x_869:
        /* <DEDUP_REMOVED lines=10> */
.L_x_874:
[----:B------:R-:W2:Y:S02]  /*4b10*/  LDG.E R2, desc[UR36][R2.64] ;  /* 0x0000002402027981 */ /* 0x000ea4000c1e1900 */
[----:B--2---:R-:W-:-:S04]  /*4b20*/  I2FP.F32.S32 R0, R2 ;  /* 0x0000000200007245 */ /* 0x004fc80000201400 */
[----:B------:R-:W-:Y:S01]  /*4b30*/  F2FP.F16.F32.PACK_AB R0, RZ, R0 ;  /* 0x00000000ff00723e */ /* 0x000fe200000000ff */
[----:B------:R-:W-:Y:S06]  /*4b40*/  BRA `(.L_x_872) ;  /* 0x0000000c00507947 */ /* 0x000fec0003800000 */
.L_x_873:
[----:B------:R-:W2:Y:S02]  /*4b50*/  LDG.E.U16 R2, desc[UR36][R2.64] ;  /* 0x0000002402027981 */ /* 0x000ea4000c1e1500 */
[----:B--2---:R-:W0:Y:S02]  /*4b60*/  I2F.S16 R0, R2 ;  /* 0x0000000200007306 */ /* 0x004e240000101400 */
[----:B0-----:R-:W-:Y:S01]  /*4b70*/  F2FP.F16.F32.PACK_AB R0, RZ, R0 ;  /* 0x00000000ff00723e */ /* 0x001fe200000000ff */
[----:B------:R-:W-:Y:S06]  /*4b80*/  BRA `(.L_x_872) ;  /* 0x0000000c00407947 */ /* 0x000fec0003800000 */
.L_x_868:
        /* <DEDUP_REMOVED lines=9> */
.L_x_876:
[----:B------:R1:W5:Y:S01]  /*4c20*/  LDG.E.U16 R0, desc[UR36][R2.64] ;  /* 0x0000002402007981 */ /* 0x000362000c1e1500 */
[----:B------:R-:W-:Y:S05]  /*4c30*/  BRA `(.L_x_872) ;  /* 0x0000000c00147947 */ /* 0x000fea0003800000 */
.L_x_875:
        /* <DEDUP_REMOVED lines=9> */
.L_x_878:
[----:B------:R0:W5:Y:S01]  /*4cd0*/  LDG.E.U16 R0, desc[UR36][R2.64] ;  /* 0x0000002402007981 */ /* 0x000162000c1e1500 */
[----:B------:R-:W-:Y:S05]  /*4ce0*/  BRA `(.L_x_872) ;  /* 0x0000000800e87947 */ /* 0x000fea0003800000 */
.L_x_877:
        /* <DEDUP_REMOVED lines=8> */
.L_x_867:
        /* <DEDUP_REMOVED lines=13> */
.L_x_881:
        /* <DEDUP_REMOVED lines=8> */
.L_x_880:
        /* <DEDUP_REMOVED lines=28> */
.L_x_883:
        /* <DEDUP_REMOVED lines=15> */
.L_x_882:
[----:B------:R-:W2:Y:S02]  /*5170*/  LDG.E.U16 R0, desc[UR36][R2.64] ;  /* 0x0000002402007981 */ /* 0x000ea4000c1e1500 */
[----:B--2---:R-:W-:-:S05]  /*5180*/  IMAD.U32 R0, R0, 0x10000, RZ ;  /* 0x0001000000007824 */ /* 0x004fca00078e00ff */
[----:B------:R-:W-:Y:S01]  /*5190*/  F2FP.F16.F32.PACK_AB R0, RZ, R0 ;  /* 0x00000000ff00723e */ /* 0x000fe200000000ff */
[----:B------:R-:W-:Y:S06]  /*51a0*/  BRA `(.L_x_872) ;  /* 0x0000000400b87947 */ /* 0x000fec0003800000 */
.L_x_879:
        /* <DEDUP_REMOVED lines=12> */
.L_x_886:
        /* <DEDUP_REMOVED lines=21> */
.L_x_890:
[----:B------:R-:W-:Y:S05]  /*53c0*/  BSYNC B1 ;  /* 0x0000000000017941 */ /* 0x000fea0003800000 */
.L_x_889:
[----:B------:R-:W-:Y:S01]  /*53d0*/  LEA R3, R0, 0x3b800000, 0x17 ;  /* 0x3b80000000037811 */ /* 0x000fe200078eb8ff */
[----:B------:R-:W-:-:S05]  /*53e0*/  IMAD.SHL.U32 R0, R2, 0x100000, RZ ;  /* 0x0010000002007824 */ /* 0x000fca00078e00ff */
[----:B------:R-:W-:-:S07]  /*53f0*/  LOP3.LUT R0, R3, R0, R4, 0xfe, !PT ;  /* 0x0000000003007212 */ /* 0x000fce00078efe04 */
.L_x_888:
[----:B------:R-:W-:Y:S05]  /*5400*/  BSYNC B0 ;  /* 0x0000000000007941 */ /* 0x000fea0003800000 */
.L_x_887:
[----:B------:R-:W-:Y:S01]  /*5410*/  F2FP.F16.F32.PACK_AB R0, RZ, R0 ;  /* 0x00000000ff00723e */ /* 0x000fe200000000ff */
[----:B------:R-:W-:Y:S06]  /*5420*/  BRA `(.L_x_872) ;  /* 0x0000000400187947 */ /* 0x000fec0003800000 */
.L_x_885:
        /* <DEDUP_REMOVED lines=21> */
.L_x_894:
[----:B------:R-:W-:Y:S05]  /*5580*/  BSYNC B1 ;  /* 0x0000000000017941 */ /* 0x000fea0003800000 */
.L_x_893:
[----:B------:R-:W-:Y:S01]  /*5590*/  LEA R3, R0, 0x37800000, 0x17 ;  /* 0x3780000000037811 */ /* 0x000fe200078eb8ff */
[----:B------:R-:W-:-:S05]  /*55a0*/  IMAD.SHL.U32 R0, R2, 0x200000, RZ ;  /* 0x0020000002007824 */ /* 0x000fca00078e00ff */
[----:B------:R-:W-:-:S07]  /*55b0*/  LOP3.LUT R0, R3, R0, R4, 0xfe, !PT ;  /* 0x0000000003007212 */ /* 0x000fce00078efe04 */
.L_x_892:
[----:B------:R-:W-:Y:S05]  /*55c0*/  BSYNC B0 ;  /* 0x0000000000007941 */ /* 0x000fea0003800000 */
.L_x_891:
[----:B------:R-:W-:Y:S01]  /*55d0*/  F2FP.F16.F32.PACK_AB R0, RZ, R0 ;  /* 0x00000000ff00723e */ /* 0x000fe200000000ff */
[----:B------:R-:W-:Y:S06]  /*55e0*/  BRA `(.L_x_872) ;  /* 0x0000000000a87947 */ /* 0x000fec0003800000 */
.L_x_884:
        /* <DEDUP_REMOVED lines=14> */
.L_x_898:
[----:B------:R-:W-:Y:S05]  /*56d0*/  BSYNC B0 ;  /* 0x0000000000007941 */ /* 0x000fea0003800000 */
.L_x_897:
[----:B------:R-:W-:Y:S01]  /*56e0*/  F2FP.F16.F32.PACK_AB R0, RZ, R0 ;  /* 0x00000000ff00723e */ /* 0x000fe200000000ff */
[----:B------:R-:W-:Y:S06]  /*56f0*/  BRA `(.L_x_872) ;  /* 0x0000000000647947 */ /* 0x000fec0003800000 */
.L_x_871:
[----:B------:R-:W-:Y:S01]  /*5700*/  MOV R2, 0x0 ;  /* 0x0000000000027802 */ /* 0x000fe20000000f00 */
[----:B------:R-:W-:Y:S01]  /*5710*/  ULDC.64 UR4, c[0x4][0x128] ;  /* 0x01004a0000047ab9 */ /* 0x000fe20000000a00 */
[----:B------:R-:W-:Y:S01]  /*5720*/  ULDC.64 UR6, c[0x4][0x28] ;  /* 0x01000a0000067ab9 */ /* 0x000fe20000000a00 */
[----:B------:R-:W-:Y:S01]  /*5730*/  IMAD.U32 R4, RZ, RZ, UR4 ;  /* 0x00000004ff047e24 */ /* 0x000fe2000f8e00ff */
[----:B------:R-:W-:Y:S01]  /*5740*/  HFMA2.MMA R8, -RZ, RZ, 0, 4.64916229248046875e-06 ;  /* 0x0000004eff087435 */ /* 0x000fe200000001ff */
        /* <DEDUP_REMOVED lines=8> */
[----:B------:R-:W-:-:S07]  /*57d0*/  IMAD.MOV.U32 R13, RZ, RZ, RZ ;  /* 0x000000ffff0d7224 */ /* 0x000fce00078e00ff */
[----:B------:R-:W-:-:S07]  /*57e0*/  LEPC R20, `(.L_x_899) ;  /* 0x000000001014794e */ /* 0x000fce0000000000 */
[----:B0-----:R-:W-:Y:S05]  /*57f0*/  CALL.ABS.NOINC R2 ;  /* 0x0000000002007343 */ /* 0x001fea0003c00000 */
.L_x_899:
[----:B------:R-:W-:Y:S01]  /*5800*/  PRMT R0, RZ, 0x7610, R0 ;  /* 0x00007610ff007816 */ /* 0x000fe20000000000 */
[----:B------:R-:W-:Y:S06]  /*5810*/  BRA `(.L_x_872) ;  /* 0x00000000001c7947 */ /* 0x000fec0003800000 */
.L_x_896:
[----:B------:R-:W2:Y:S02]  /*5820*/  LDG.E.64 R2, desc[UR36][R2.64] ;  /* 0x0000002402027981 */ /* 0x000ea4000c1e1b00 */
[----:B--2---:R-:W0:Y:S02]  /*5830*/  I2F.U64 R0, R2 ;  /* 0x0000000200007312 */ /* 0x004e240000301000 */
[----:B0-----:R-:W-:Y:S01]  /*5840*/  F2FP.F16.F32.PACK_AB R0, RZ, R0 ;  /* 0x00000000ff00723e */ /* 0x001fe200000000ff */
[----:B------:R-:W-:Y:S06]  /*5850*/  BRA `(.L_x_872) ;  /* 0x00000000000c7947 */ /* 0x000fec0003800000 */
.L_x_895:
[----:B------:R-:W2:Y:S02]  /*5860*/  LDG.E R2, desc[UR36][R2.64] ;  /* 0x0000002402027981 */ /* 0x000ea4000c1e1900 */
[----:B--2---:R-:W-:-:S04]  /*5870*/  I2FP.F32.U32 R0, R2 ;  /* 0x0000000200007245 */ /* 0x004fc80000201000 */
[----:B------:R-:W-:-:S07]  /*5880*/  F2FP.F16.F32.PACK_AB R0, RZ, R0 ;  /* 0x00000000ff00723e */ /* 0x000fce00000000ff */
.L_x_872:
        /* <DEDUP_REMOVED lines=43> */
.L_x_901:
[----:B------:R-:W-:Y:S05]  /*5b40*/  BSYNC B0 ;  /* 0x0000000000007941 */ /* 0x000fea0003800000 */
.L_x_900:
        /* <DEDUP_REMOVED lines=15> */
.L_x_905:
[----:B------:R-:W-:-:S06]  /*5c40*/  HADD2.F32 R3, -RZ, R3.H0_H0 ;  /* 0x20000003ff037230 */ /* 0x000fcc0000004100 */
[----:B------:R-:W0:Y:S02]  /*5c50*/  F2I.S64.TRUNC R2, R3 ;  /* 0x0000000300027311 */ /* 0x000e24000020d900 */
[----:B0-----:R4:W-:Y:S01]  /*5c60*/  STG.E.U8 desc[UR36][R16.64], R2 ;  /* 0x0000000210007986 */ /* 0x0019e2000c101124 */
[----:B------:R-:W-:Y:S05]  /*5c70*/  BRA `(.L_x_907) ;  /* 0x0000000c00847947 */ /* 0x000fea0003800000 */
.L_x_904:
        /* <DEDUP_REMOVED lines=10> */
.L_x_909:
[----:B------:R-:W-:-:S06]  /*5d20*/  HADD2.F32 R3, -RZ, R3.H0_H0 ;  /* 0x20000003ff037230 */ /* 0x000fcc0000004100 */
[----:B------:R-:W0:Y:S02]  /*5d30*/  F2I.FTZ.TRUNC.NTZ R3, R3 ;  /* 0x0000000300037305 */ /* 0x000e24000021f100 */
[----:B0-----:R2:W-:Y:S01]  /*5d40*/  STG.E desc[UR36][R16.64], R3 ;  /* 0x0000000310007986 */ /* 0x0015e2000c101924 */
[----:B------:R-:W-:Y:S05]  /*5d50*/  BRA `(.L_x_907) ;  /* 0x0000000c004c7947 */ /* 0x000fea0003800000 */
.L_x_908:
[----:B------:R-:W-:-:S06]  /*5d60*/  HADD2.F32 R3, -RZ, R3.H0_H0 ;  /* 0x20000003ff037230 */ /* 0x000fcc0000004100 */
[----:B------:R-:W0:Y:S02]  /*5d70*/  F2I.FTZ.TRUNC.NTZ R3, R3 ;  /* 0x0000000300037305 */ /* 0x000e24000021f100 */
[----:B0-----:R0:W-:Y:S01]  /*5d80*/  STG.E.U16 desc[UR36][R16.64], R3 ;  /* 0x0000000310007986 */ /* 0x0011e2000c101524 */
[----:B------:R-:W-:Y:S05]  /*5d90*/  BRA `(.L_x_907) ;  /* 0x0000000c003c7947 */ /* 0x000fea0003800000 */
.L_x_903:
        /* <DEDUP_REMOVED lines=9> */
.L_x_911:
[----:B------:R0:W-:Y:S01]  /*5e30*/  STG.E.U16 desc[UR36][R16.64], R3 ;  /* 0x0000000310007986 */ /* 0x0001e2000c101524 */
[----:B------:R-:W-:Y:S05]  /*5e40*/  BRA `(.L_x_907) ;  /* 0x0000000c00107947 */ /* 0x000fea0003800000 */
.L_x_910:
        /* <DEDUP_REMOVED lines=10> */
.L_x_913:
[----:B------:R-:W-:-:S05]  /*5ef0*/  HADD2.F32 R0, -RZ, R3.H0_H0 ;  /* 0x20000003ff007230 */ /* 0x000fca0000004100 */
[----:B------:R-:W-:-:S04]  /*5f00*/  F2FP.F16.F32.PACK_AB R0, RZ, R0 ;  /* 0x00000000ff00723e */ /* 0x000fc800000000ff */
[----:B------:R-:W-:-:S05]  /*5f10*/  PRMT R0, R0, 0x5410, RZ ;  /* 0x0000541000007816 */ /* 0x000fca00000000ff */
[----:B------:R0:W-:Y:S01]  /*5f20*/  STG.E desc[UR36][R16.64], R0 ;  /* 0x0000000010007986 */ /* 0x0001e2000c101924 */
[----:B------:R-:W-:Y:S05]  /*5f30*/  BRA `(.L_x_907) ;  /* 0x0000000800d47947 */ /* 0x000fea0003800000 */
.L_x_912:
[----:B------:R-:W-:-:S05]  /*5f40*/  HADD2.F32 R2, -RZ, R3.H0_H0 ;  /* 0x20000003ff027230 */ /* 0x000fca0000004100 */
[----:B------:R-:W-:-:S06]  /*5f50*/  FMUL.FTZ R2, R2, 1 ;  /* 0x3f80000002027820 */ /* 0x000fcc0000410000 */
[----:B------:R-:W0:Y:S02]  /*5f60*/  F2F.F64.F32 R2, R2 ;  /* 0x0000000200027310 */ /* 0x000e240000201800 */
[----:B0-----:R0:W-:Y:S01]  /*5f70*/  STG.E.64 desc[UR36][R16.64], R2 ;  /* 0x0000000210007986 */ /* 0x0011e2000c101b24 */
[----:B------:R-:W-:Y:S05]  /*5f80*/  BRA `(.L_x_907) ;  /* 0x0000000800c07947 */ /* 0x000fea0003800000 */
.L_x_902:
        /* <DEDUP_REMOVED lines=13> */
.L_x_916:
[----:B------:R-:W-:Y:S01]  /*6060*/  HADD2.F32 R3, -RZ, R3.H0_H0 ;  /* 0x20000003ff037230 */ /* 0x000fe20000004100 */
[----:B------:R-:W-:-:S04]  /*6070*/  CS2R R6, SRZ ;  /* 0x0000000000067805 */ /* 0x000fc8000001ff00 */
[----:B------:R-:W-:-:S04]  /*6080*/  FMUL.FTZ R3, R3, 1 ;  /* 0x3f80000003037820 */ /* 0x000fc80000410000 */
[----:B------:R-:W0:Y:S02]  /*6090*/  F2F.F64.F32 R4, R3 ;  /* 0x0000000300047310 */ /* 0x000e240000201800 */
[----:B0-----:R0:W-:Y:S01]  /*60a0*/  STG.E.128 desc[UR36][R16.64], R4 ;  /* 0x0000000410007986 */ /* 0x0011e2000c101d24 */
[----:B------:R-:W-:Y:S05]  /*60b0*/  BRA `(.L_x_907) ;  /* 0x0000000800747947 */ /* 0x000fea0003800000 */
.L_x_915:
        /* <DEDUP_REMOVED lines=21> */
.L_x_920:
[----:B------:R-:W-:Y:S05]  /*6210*/  BSYNC B0 ;  /* 0x0000000000007941 */ /* 0x000fea0003800000 */
.L_x_919:
[----:B------:R-:W-:-:S05]  /*6220*/  LOP3.LUT R3, R0, R3, RZ, 0xfc, !PT ;  /* 0x0000000300037212 */ /* 0x000fca00078efcff */
[----:B------:R0:W-:Y:S01]  /*6230*/  STG.E.U8 desc[UR36][R16.64], R3 ;  /* 0x0000000310007986 */ /* 0x0001e2000c101124 */
[----:B------:R-:W-:Y:S05]  /*6240*/  BRA `(.L_x_907) ;  /* 0x0000000800107947 */ /* 0x000fea0003800000 */
.L_x_918:
        /* <DEDUP_REMOVED lines=13> */
.L_x_922:
[----:B------:R-:W-:Y:S01]  /*6320*/  IMAD.MOV.U32 R0, RZ, RZ, 0x7f ;  /* 0x0000007fff007424 */ /* 0x000fe200078e00ff */
[----:B------:R-:W-:-:S04]  /*6330*/  ISETP.GT.U32.AND P0, PT, R2, 0x7f800000, PT ;  /* 0x7f8000000200780c */ /* 0x000fc80003f04070 */
[----:B------:R-:W-:-:S09]  /*6340*/  SEL R0, R0, 0x7c, P0 ;  /* 0x0000007c00007807 */ /* 0x000fd20000000000 */
.L_x_923:
[----:B------:R-:W-:Y:S05]  /*6350*/  BSYNC B0 ;  /* 0x0000000000007941 */ /* 0x000fea0003800000 */
.L_x_921:
[----:B------:R-:W-:-:S04]  /*6360*/  LOP3.LUT R2, R3, 0x80000000, RZ, 0xc0, !PT ;  /* 0x8000000003027812 */ /* 0x000fc800078ec0ff */
[----:B------:R-:W-:-:S04]  /*6370*/  SHF.R.U32.HI R3, RZ, 0x18, R2 ;  /* 0x00000018ff037819 */ /* 0x000fc80000011602 */
[----:B------:R-:W-:-:S05]  /*6380*/  LOP3.LUT R3, R0, R3, RZ, 0xfc, !PT ;  /* 0x0000000300037212 */ /* 0x000fca00078efcff */
[----:B------:R0:W-:Y:S01]  /*6390*/  STG.E.U8 desc[UR36][R16.64], R3 ;  /* 0x0000000310007986 */ /* 0x0001e2000c101124 */
[----:B------:R-:W-:Y:S05]  /*63a0*/  BRA `(.L_x_907) ;  /* 0x0000000400b87947 */ /* 0x000fea0003800000 */
.L_x_917:
[----:B------:R-:W-:-:S05]  /*63b0*/  HADD2.F32 R0, -RZ, R3.H0_H0 ;  /* 0x20000003ff007230 */ /* 0x000fca0000004100 */
[----:B------:R-:W-:-:S05]  /*63c0*/  F2FP.BF16.F32.PACK_AB R0, RZ, R0 ;  /* 0x00000000ff00723e */ /* 0x000fca00000010ff */
[----:B------:R0:W-:Y:S01]  /*63d0*/  STG.E.U16 desc[UR36][R16.64], R0 ;  /* 0x0000000010007986 */ /* 0x0001e2000c101524 */
[----:B------:R-:W-:Y:S05]  /*63e0*/  BRA `(.L_x_907) ;  /* 0x0000000400a87947 */ /* 0x000fea0003800000 */
.L_x_914:
        /* <DEDUP_REMOVED lines=12> */
.L_x_926:
        /* <DEDUP_REMOVED lines=17> */
.L_x_929:
[----:B------:R-:W-:-:S04]  /*65c0*/  LOP3.LUT R2, R3, 0x80000000, RZ, 0xc0, !PT ;  /* 0x8000000003027812 */ /* 0x000fc800078ec0ff */
[----:B------:R-:W-:-:S04]  /*65d0*/  SHF.R.U32.HI R3, RZ, 0x18, R2 ;  /* 0x00000018ff037819 */ /* 0x000fc80000011602 */
[----:B------:R-:W-:-:S04]  /*65e0*/  LOP3.LUT R0, R0, R3, RZ, 0xfc, !PT ;  /* 0x0000000300007212 */ /* 0x000fc800078efcff */
[----:B------:R-:W-:-:S07]  /*65f0*/  PRMT R8, R0, 0x7610, R8 ;  /* 0x0000761000087816 */ /* 0x000fce0000000008 */
.L_x_928:
[----:B------:R-:W-:Y:S05]  /*6600*/  BSYNC B0 ;  /* 0x0000000000007941 */ /* 0x000fea0003800000 */
.L_x_927:
[----:B------:R0:W-:Y:S01]  /*6610*/  STG.E.U8 desc[UR36][R16.64], R8 ;  /* 0x0000000810007986 */ /* 0x0001e2000c101124 */
[----:B------:R-:W-:Y:S05]  /*6620*/  BRA `(.L_x_907) ;  /* 0x0000000400187947 */ /* 0x000fea0003800000 */
.L_x_925:
        /* <DEDUP_REMOVED lines=17> */
.L_x_932:
[----:B------:R-:W-:-:S04]  /*6740*/  LOP3.LUT R2, R3, 0x80000000, RZ, 0xc0, !PT ;  /* 0x8000000003027812 */ /* 0x000fc800078ec0ff */
[----:B------:R-:W-:-:S04]  /*6750*/  SHF.R.U32.HI R3, RZ, 0x18, R2 ;  /* 0x00000018ff037819 */ /* 0x000fc80000011602 */
[----:B------:R-:W-:-:S04]  /*6760*/  LOP3.LUT R0, R0, R3, RZ, 0xfc, !PT ;  /* 0x0000000300007212 */ /* 0x000fc800078efcff */
[----:B------:R-:W-:-:S07]  /*6770*/  PRMT R8, R0, 0x7610, R8 ;  /* 0x0000761000087816 */ /* 0x000fce0000000008 */
.L_x_931:
[----:B------:R-:W-:Y:S05]  /*6780*/  BSYNC B0 ;  /* 0x0000000000007941 */ /* 0x000fea0003800000 */
.L_x_930:
[----:B------:R0:W-:Y:S01]  /*6790*/  STG.E.U8 desc[UR36][R16.64], R8 ;  /* 0x0000000810007986 */ /* 0x0001e2000c101124 */
[----:B------:R-:W-:Y:S05]  /*67a0*/  BRA `(.L_x_907) ;  /* 0x0000000000b87947 */ /* 0x000fea0003800000 */
.L_x_924:
        /* <DEDUP_REMOVED lines=22> */
.L_x_906:
        /* <DEDUP_REMOVED lines=16> */
.L_x_935:
[----:B------:R-:W-:Y:S05]  /*6a10*/  BRA `(.L_x_907) ;  /* 0x00000000001c7947 */ /* 0x000fea0003800000 */
.L_x_934:
[----:B------:R-:W-:-:S06]  /*6a20*/  HADD2.F32 R3, -RZ, R3.H0_H0 ;  /* 0x20000003ff037230 */ /* 0x000fcc0000004100 */
[----:B------:R-:W0:Y:S02]  /*6a30*/  F2I.U64.TRUNC R2, R3 ;  /* 0x0000000300027311 */ /* 0x000e24000020d800 */
[----:B0-----:R0:W-:Y:S01]  /*6a40*/  STG.E.64 desc[UR36][R16.64], R2 ;  /* 0x0000000210007986 */ /* 0x0011e2000c101b24 */
[----:B------:R-:W-:Y:S05]  /*6a50*/  BRA `(.L_x_907) ;  /* 0x00000000000c7947 */ /* 0x000fea0003800000 */
.L_x_933:
[----:B------:R-:W-:-:S06]  /*6a60*/  HADD2.F32 R3, -RZ, R3.H0_H0 ;  /* 0x20000003ff037230 */ /* 0x000fcc0000004100 */
[----:B------:R-:W0:Y:S02]  /*6a70*/  F2I.FTZ.U32.TRUNC.NTZ R3, R3 ;  /* 0x0000000300037305 */ /* 0x000e24000021f000 */
[----:B0-----:R0:W-:Y:S02]  /*6a80*/  STG.E desc[UR36][R16.64], R3 ;  /* 0x0000000310007986 */ /* 0x0011e4000c101924 */
.L_x_907:
[----:B------:R-:W-:-:S07]  /*6a90*/  VIADD R19, R19, 0x80 ;  /* 0x0000008013137836 */ /* 0x000fce0000000000 */
.L_x_865:
[----:B------:R-:W-:Y:S05]  /*6aa0*/  BSYNC B6 ;  /* 0x0000000000067941 */ /* 0x000fea0003800000 */
.L_x_864:
        /* <DEDUP_REMOVED lines=307> */
.L_x_938:
        /* <DEDUP_REMOVED lines=22> */
.L_x_942:
[----:B------:R-:W2:Y:S02]  /*7f40*/  LDG.E.U8 R2, desc[UR36][R2.64] ;  /* 0x0000002402027981 */ /* 0x000ea4000c1e1100 */
[----:B--2---:R-:W-:-:S04]  /*7f50*/  I2FP.F32.U32 R0, R2 ;  /* 0x0000000200007245 */ /* 0x004fc80000201000 */
[----:B------:R-:W-:Y:S01]  /*7f60*/  F2FP.F16.F32.PACK_AB R0, RZ, R0 ;  /* 0x00000000ff00723e */ /* 0x000fe200000000ff */
[----:B------:R-:W-:Y:S06]  /*7f70*/  BRA `(.L_x_944) ;  /* 0x0000000c00887947 */ /* 0x000fec0003800000 */
.L_x_941:
        /* <DEDUP_REMOVED lines=10> */
.L_x_946:
[----:B------:R-:W2:Y:S02]  /*8020*/  LDG.E R2, desc[UR36][R2.64] ;  /* 0x0000002402027981 */ /* 0x000ea4000c1e1900 */
[----:B--2---:R-:W-:-:S04]  /*8030*/  I2FP.F32.S32 R0, R2 ;  /* 0x0000000200007245 */ /* 0x004fc80000201400 */
[----:B------:R-:W-:Y:S01]  /*8040*/  F2FP.F16.F32.PACK_AB R0, RZ, R0 ;  /* 0x00000000ff00723e */ /* 0x000fe200000000ff */
[----:B------:R-:W-:Y:S06]  /*8050*/  BRA `(.L_x_944) ;  /* 0x0000000c00507947 */ /* 0x000fec0003800000 */
.L_x_945:
[----:B------:R-:W2:Y:S02]  /*8060*/  LDG.E.U16 R2, desc[UR36][R2.64] ;  /* 0x0000002402027981 */ /* 0x000ea4000c1e1500 */
[----:B--2---:R-:W0:Y:S02]  /*8070*/  I2F.S16 R0, R2 ;  /* 0x0000000200007306 */ /* 0x004e240000101400 */
[----:B0-----:R-:W-:Y:S01]  /*8080*/  F2FP.F16.F32.PACK_AB R0, RZ, R0 ;  /* 0x00000000ff00723e */ /* 0x001fe200000000ff */
[----:B------:R-:W-:Y:S06]  /*8090*/  BRA `(.L_x_944) ;  /* 0x0000000c00407947 */ /* 0x000fec0003800000 */
.L_x_940:
        /* <DEDUP_REMOVED lines=9> */
.L_x_948:
[----:B------:R0:W5:Y:S01]  /*8130*/  LDG.E.U16 R0, desc[UR36][R2.64] ;  /* 0x0000002402007981 */ /* 0x000162000c1e1500 */
[----:B------:R-:W-:Y:S05]  /*8140*/  BRA `(.L_x_944) ;  /* 0x0000000c00147947 */ /* 0x000fea0003800000 */
.L_x_947:
        /* <DEDUP_REMOVED lines=9> */
.L_x_950:
[----:B------:R1:W5:Y:S01]  /*81e0*/  LDG.E.U16 R0, desc[UR36][R2.64] ;  /* 0x0000002402007981 */ /* 0x000362000c1e1500 */
[----:B------:R-:W-:Y:S05]  /*81f0*/  BRA `(.L_x_944) ;  /* 0x0000000800e87947 */ /* 0x000fea0003800000 */
.L_x_949:
        /* <DEDUP_REMOVED lines=8> */
.L_x_939:
        /* <DEDUP_REMOVED lines=13> */
.L_x_953:
        /* <DEDUP_REMOVED lines=8> */
.L_x_952:
        /* <DEDUP_REMOVED lines=28> */
.L_x_955:
        /* <DEDUP_REMOVED lines=15> */
.L_x_954:
[----:B------:R-:W2:Y:S02]  /*8680*/  LDG.E.U16 R0, desc[UR36][R2.64] ;  /* 0x0000002402007981 */ /* 0x000ea4000c1e1500 */
[----:B--2---:R-:W-:-:S05]  /*8690*/  IMAD.U32 R0, R0, 0x10000, RZ ;  /* 0x0001000000007824 */ /* 0x004fca00078e00ff */
[----:B------:R-:W-:Y:S01]  /*86a0*/  F2FP.F16.F32.PACK_AB R0, RZ, R0 ;  /* 0x00000000ff00723e */ /* 0x000fe200000000ff */
[----:B------:R-:W-:Y:S06]  /*86b0*/  BRA `(.L_x_944) ;  /* 0x0000000400b87947 */ /* 0x000fec0003800000 */
.L_x_951:
        /* <DEDUP_REMOVED lines=12> */
.L_x_958:
        /* <DEDUP_REMOVED lines=12> */
[----:B------:R-:W-:Y:S02]  /*8840*/  SHF.L.U32 R4, R3, 0x1f, RZ ;  /* 0x0000001f03047819 */ /* 0x000fe400000006ff */
[----:B------:R-:W-:-:S05]  /*8850*/  SHF.R.U32.HI R0, RZ, 0x3, R0 ;  /* 0x00000003ff007819 */ /* 0x000fca0000011600 */
[----:B------:R-:W-:Y:S05]  /*8860*/  @P0 BRA `(.L_x_962) ;  /* 0x0000000000180947 */ /* 0x000fea0003800000 */
[----:B------:R-:W0:Y:S02]  /*8870*/  FLO.U32 R3, R2 ;  /* 0x0000000200037300 */ /* 0x000e2400000e0000 */
[----:B0-----:R-:W-:-:S04]  /*8880*/  IADD3 R3, -R3, 0x1f, RZ ;  /* 0x0000001f03037810 */ /* 0x001fc80007ffe1ff */
[----:B------:R-:W-:Y:S01]  /*8890*/  IADD3 R0, R0, 0x1d, -R3 ;  /* 0x0000001d00007810 */ /* 0x000fe20007ffe803 */
[----:B------:R-:W-:-:S05]  /*88a0*/  VIADD R5, R3, 0xffffffe4 ;  /* 0xffffffe403057836 */ /* 0x000fca0000000000 */
[----:B------:R-:W-:-:S04]  /*88b0*/  SHF.L.U32 R5, R2, R5, RZ ;  /* 0x0000000502057219 */ /* 0x000fc800000006ff */
[----:B------:R-:W-:-:S07]  /*88c0*/  LOP3.LUT R2, R5, 0x7, RZ, 0xc0, !PT ;  /* 0x0000000705027812 */ /* 0x000fce00078ec0ff */
.L_x_962:
[----:B------:R-:W-:Y:S05]  /*88d0*/  BSYNC B1 ;  /* 0x0000000000017941 */ /* 0x000fea0003800000 */
.L_x_961:
[----:B------:R-:W-:Y:S01]  /*88e0*/  LEA R3, R0, 0x3b800000, 0x17 ;  /* 0x3b80000000037811 */ /* 0x000fe200078eb8ff */
[----:B------:R-:W-:-:S05]  /*88f0*/  IMAD.SHL.U32 R0, R2, 0x100000, RZ ;  /* 0x0010000002007824 */ /* 0x000fca00078e00ff */
[----:B------:R-:W-:-:S07]  /*8900*/  LOP3.LUT R0, R3, R0, R4, 0xfe, !PT ;  /* 0x0000000003007212 */ /* 0x000fce00078efe04 */
.L_x_960:
[----:B------:R-:W-:Y:S05]  /*8910*/  BSYNC B0 ;  /* 0x0000000000007941 */ /* 0x000fea0003800000 */
.L_x_959:
[----:B------:R-:W-:Y:S01]  /*8920*/  F2FP.F16.F32.PACK_AB R0, RZ, R0 ;  /* 0x00000000ff00723e */ /* 0x000fe200000000ff */
[----:B------:R-:W-:Y:S06]  /*8930*/  BRA `(.L_x_944) ;  /* 0x0000000400187947 */ /* 0x000fec0003800000 */
.L_x_957:
        /* <DEDUP_REMOVED lines=21> */
.L_x_966:
[----:B------:R-:W-:Y:S05]  /*8a90*/  BSYNC B1 ;  /* 0x0000000000017941 */ /* 0x000fea0003800000 */
.L_x_965:
[----:B------:R-:W-:Y:S01]  /*8aa0*/  LEA R3, R0, 0x37800000, 0x17 ;  /* 0x3780000000037811 */ /* 0x000fe200078eb8ff */
[----:B------:R-:W-:-:S05]  /*8ab0*/  IMAD.SHL.U32 R0, R2, 0x200000, RZ ;  /* 0x0020000002007824 */ /* 0x000fca00078e00ff */
[----:B------:R-:W-:-:S07]  /*8ac0*/  LOP3.LUT R0, R3, R0, R4, 0xfe, !PT ;  /* 0x0000000003007212 */ /* 0x000fce00078efe04 */
.L_x_964:
[----:B------:R-:W-:Y:S05]  /*8ad0*/  BSYNC B0 ;  /* 0x0000000000007941 */ /* 0x000fea0003800000 */
.L_x_963:
[----:B------:R-:W-:Y:S01]  /*8ae0*/  F2FP.F16.F32.PACK_AB R0, RZ, R0 ;  /* 0x00000000ff00723e */ /* 0x000fe200000000ff */
[----:B------:R-:W-:Y:S06]  /*8af0*/  BRA `(.L_x_944) ;  /* 0x0000000000a87947 */ /* 0x000fec0003800000 */
.L_x_956:
        /* <DEDUP_REMOVED lines=14> */
.L_x_970:
[----:B------:R-:W-:Y:S05]  /*8be0*/  BSYNC B0 ;  /* 0x0000000000007941 */ /* 0x000fea0003800000 */
.L_x_969:
[----:B------:R-:W-:Y:S01]  /*8bf0*/  F2FP.F16.F32.PACK_AB R0, RZ, R0 ;  /* 0x00000000ff00723e */ /* 0x000fe200000000ff */
[----:B------:R-:W-:Y:S06]  /*8c00*/  BRA `(.L_x_944) ;  /* 0x0000000000647947 */ /* 0x000fec0003800000 */
.L_x_943:
        /* <DEDUP_REMOVED lines=16> */
.L_x_971:
[----:B------:R-:W-:Y:S01]  /*8d10*/  PRMT R0, RZ, 0x7610, R0 ;  /* 0x00007610ff007816 */ /* 0x000fe20000000000 */
[----:B------:R-:W-:Y:S06]  /*8d20*/  BRA `(.L_x_944) ;  /* 0x00000000001c7947 */ /* 0x000fec0003800000 */
.L_x_968:
[----:B------:R-:W2:Y:S02]  /*8d30*/  LDG.E.64 R2, desc[UR36][R2.64] ;  /* 0x0000002402027981 */ /* 0x000ea4000c1e1b00 */
[----:B--2---:R-:W0:Y:S02]  /*8d40*/  I2F.U64 R0, R2 ;  /* 0x0000000200007312 */ /* 0x004e240000301000 */
[----:B0-----:R-:W-:Y:S01]  /*8d50*/  F2FP.F16.F32.PACK_AB R0, RZ, R0 ;  /* 0x00000000ff00723e */ /* 0x001fe200000000ff */
[----:B------:R-:W-:Y:S06]  /*8d60*/  BRA `(.L_x_944) ;  /* 0x00000000000c7947 */ /* 0x000fec0003800000 */
.L_x_967:
[----:B------:R-:W2:Y:S02]  /*8d70*/  LDG.E R2, desc[UR36][R2.64] ;  /* 0x0000002402027981 */ /* 0x000ea4000c1e1900 */
[----:B--2---:R-:W-:-:S04]  /*8d80*/  I2FP.F32.U32 R0, R2 ;  /* 0x0000000200007245 */ /* 0x004fc80000201000 */
[----:B------:R-:W-:-:S07]  /*8d90*/  F2FP.F16.F32.PACK_AB R0, RZ, R0 ;  /* 0x00000000ff00723e */ /* 0x000fce00000000ff */
.L_x_944:
        /* <DEDUP_REMOVED lines=43> */
.L_x_973:
[----:B------:R-:W-:Y:S05]  /*9050*/  BSYNC B0 ;  /* 0x0000000000007941 */ /* 0x000fea0003800000 */
.L_x_972:
        /* <DEDUP_REMOVED lines=15> */
.L_x_977:
[----:B------:R-:W-:-:S06]  /*9150*/  HADD2.F32 R3, -RZ, R3.H0_H0 ;  /* 0x20000003ff037230 */ /* 0x000fcc0000004100 */
[----:B------:R-:W0:Y:S02]  /*9160*/  F2I.S64.TRUNC R2, R3 ;  /* 0x0000000300027311 */ /* 0x000e24000020d900 */
[----:B0-----:R0:W-:Y:S01]  /*9170*/  STG.E.U8 desc[UR36][R16.64], R2 ;  /* 0x0000000210007986 */ /* 0x0011e2000c101124 */
[----:B------:R-:W-:Y:S05]  /*9180*/  BRA `(.L_x_979) ;  /* 0x0000000c00847947 */ /* 0x000fea0003800000 */
.L_x_976:
        /* <DEDUP_REMOVED lines=10> */
.L_x_981:
[----:B------:R-:W-:-:S06]  /*9230*/  HADD2.F32 R3, -RZ, R3.H0_H0 ;  /* 0x20000003ff037230 */ /* 0x000fcc0000004100 */
[----:B------:R-:W0:Y:S02]  /*9240*/  F2I.FTZ.TRUNC.NTZ R3, R3 ;  /* 0x0000000300037305 */ /* 0x000e24000021f100 */
[----:B0-----:R0:W-:Y:S01]  /*9250*/  STG.E desc[UR36][R16.64], R3 ;  /* 0x0000000310007986 */ /* 0x0011e2000c101924 */
[----:B------:R-:W-:Y:S05]  /*9260*/  BRA `(.L_x_979) ;  /* 0x0000000c004c7947 */ /* 0x000fea0003800000 */
.L_x_980:
[----:B------:R-:W-:-:S06]  /*9270*/  HADD2.F32 R3, -RZ, R3.H0_H0 ;  /* 0x20000003ff037230 */ /* 0x000fcc0000004100 */
[----:B------:R-:W0:Y:S02]  /*9280*/  F2I.FTZ.TRUNC.NTZ R3, R3 ;  /* 0x0000000300037305 */ /* 0x000e24000021f100 */
[----:B0-----:R0:W-:Y:S01]  /*9290*/  STG.E.U16 desc[UR36][R16.64], R3 ;  /* 0x0000000310007986 */ /* 0x0011e2000c101524 */
[----:B------:R-:W-:Y:S05]  /*92a0*/  BRA `(.L_x_979) ;  /* 0x0000000c003c7947 */ /* 0x000fea0003800000 */
.L_x_975:
        /* <DEDUP_REMOVED lines=9> */
.L_x_983:
[----:B------:R0:W-:Y:S01]  /*9340*/  STG.E.U16 desc[UR36][R16.64], R3 ;  /* 0x0000000310007986 */ /* 0x0001e2000c101524 */
[----:B------:R-:W-:Y:S05]  /*9350*/  BRA `(.L_x_979) ;  /* 0x0000000c00107947 */ /* 0x000fea0003800000 */
.L_x_982:
        /* <DEDUP_REMOVED lines=10> */
.L_x_985:
[----:B------:R-:W-:-:S05]  /*9400*/  HADD2.F32 R0, -RZ, R3.H0_H0 ;  /* 0x20000003ff007230 */ /* 0x000fca0000004100 */
[----:B------:R-:W-:-:S04]  /*9410*/  F2FP.F16.F32.PACK_AB R0, RZ, R0 ;  /* 0x00000000ff00723e */ /* 0x000fc800000000ff */
[----:B------:R-:W-:-:S05]  /*9420*/  PRMT R0, R0, 0x5410, RZ ;  /* 0x0000541000007816 */ /* 0x000fca00000000ff */
[----:B------:R0:W-:Y:S01]  /*9430*/  STG.E desc[UR36][R16.64], R0 ;  /* 0x0000000010007986 */ /* 0x0001e2000c101924 */
[----:B------:R-:W-:Y:S05]  /*9440*/  BRA `(.L_x_979) ;  /* 0x0000000800d47947 */ /* 0x000fea0003800000 */
.L_x_984:
[----:B------:R-:W-:-:S05]  /*9450*/  HADD2.F32 R2, -RZ, R3.H0_H0 ;  /* 0x20000003ff027230 */ /* 0x000fca0000004100 */
[----:B------:R-:W-:-:S06]  /*9460*/  FMUL.FTZ R2, R2, 1 ;  /* 0x3f80000002027820 */ /* 0x000fcc0000410000 */
[----:B------:R-:W0:Y:S02]  /*9470*/  F2F.F64.F32 R2, R2 ;  /* 0x0000000200027310 */ /* 0x000e240000201800 */
[----:B0-----:R0:W-:Y:S01]  /*9480*/  STG.E.64 desc[UR36][R16.64], R2 ;  /* 0x0000000210007986 */ /* 0x0011e2000c101b24 */
[----:B------:R-:W-:Y:S05]  /*9490*/  BRA `(.L_x_979) ;  /* 0x0000000800c07947 */ /* 0x000fea0003800000 */
.L_x_974:
        /* <DEDUP_REMOVED lines=13> */
.L_x_988:
[----:B------:R-:W-:Y:S01]  /*9570*/  HADD2.F32 R3, -RZ, R3.H0_H0 ;  /* 0x20000003ff037230 */ /* 0x000fe20000004100 */
[----:B------:R-:W-:-:S04]  /*9580*/  CS2R R6, SRZ ;  /* 0x0000000000067805 */ /* 0x000fc8000001ff00 */
[----:B------:R-:W-:-:S04]  /*9590*/  FMUL.FTZ R3, R3, 1 ;  /* 0x3f80000003037820 */ /* 0x000fc80000410000 */
[----:B------:R-:W0:Y:S02]  /*95a0*/  F2F.F64.F32 R4, R3 ;  /* 0x0000000300047310 */ /* 0x000e240000201800 */
[----:B0-----:R0:W-:Y:S01]  /*95b0*/  STG.E.128 desc[UR36][R16.64], R4 ;  /* 0x0000000410007986 */ /* 0x0011e2000c101d24 */
[----:B------:R-:W-:Y:S05]  /*95c0*/  BRA `(.L_x_979) ;  /* 0x0000000800747947 */ /* 0x000fea0003800000 */
.L_x_987:
        /* <DEDUP_REMOVED lines=21> */
.L_x_992:
[----:B------:R-:W-:Y:S05]  /*9720*/  BSYNC B0 ;  /* 0x0000000000007941 */ /* 0x000fea0003800000 */
.L_x_991:
[----:B------:R-:W-:-:S05]  /*9730*/  LOP3.LUT R3, R0, R3, RZ, 0xfc, !PT ;  /* 0x0000000300037212 */ /* 0x000fca00078efcff */
[----:B------:R0:W-:Y:S01]  /*9740*/  STG.E.U8 desc[UR36][R16.64], R3 ;  /* 0x0000000310007986 */ /* 0x0001e2000c101124 */
[----:B------:R-:W-:Y:S05]  /*9750*/  BRA `(.L_x_979) ;  /* 0x0000000800107947 */ /* 0x000fea0003800000 */
.L_x_990:
        /* <DEDUP_REMOVED lines=13> */
.L_x_994:
[----:B------:R-:W-:Y:S01]  /*9830*/  IMAD.MOV.U32 R0, RZ, RZ, 0x7f ;  /* 0x0000007fff007424 */ /* 0x000fe200078e00ff */
[----:B------:R-:W-:-:S04]  /*9840*/  ISETP.GT.U32.AND P0, PT, R2, 0x7f800000, PT ;  /* 0x7f8000000200780c */ /* 0x000fc80003f04070 */
[----:B------:R-:W-:-:S09]  /*9850*/  SEL R0, R0, 0x7c, P0 ;  /* 0x0000007c00007807 */ /* 0x000fd20000000000 */
.L_x_995:
[----:B------:R-:W-:Y:S05]  /*9860*/  BSYNC B0 ;  /* 0x0000000000007941 */ /* 0x000fea0003800000 */
.L_x_993:
[----:B------:R-:W-:-:S04]  /*9870*/  LOP3.LUT R2, R3, 0x80000000, RZ, 0xc0, !PT ;  /* 0x8000000003027812 */ /* 0x000fc800078ec0ff */
[----:B------:R-:W-:-:S04]  /*9880*/  SHF.R.U32.HI R3, RZ, 0x18, R2 ;  /* 0x00000018ff037819 */ /* 0x000fc80000011602 */
[----:B------:R-:W-:-:S05]  /*9890*/  LOP3.LUT R3, R0, R3, RZ, 0xfc, !PT ;  /* 0x0000000300037212 */ /* 0x000fca00078efcff */
[----:B------:R0:W-:Y:S01]  /*98a0*/  STG.E.U8 desc[UR36][R16.64], R3 ;  /* 0x0000000310007986 */ /* 0x0001e2000c101124 */
[----:B------:R-:W-:Y:S05]  /*98b0*/  BRA `(.L_x_979) ;  /* 0x0000000400b87947 */ /* 0x000fea0003800000 */
.L_x_989:
[----:B------:R-:W-:-:S05]  /*98c0*/  HADD2.F32 R0, -RZ, R3.H0_H0 ;  /* 0x20000003ff007230 */ /* 0x000fca0000004100 */
[----:B------:R-:W-:-:S05]  /*98d0*/  F2FP.BF16.F32.PACK_AB R0, RZ, R0 ;  /* 0x00000000ff00723e */ /* 0x000fca00000010ff */
[----:B------:R0:W-:Y:S01]  /*98e0*/  STG.E.U16 desc[UR36][R16.64], R0 ;  /* 0x0000000010007986 */ /* 0x0001e2000c101524 */
[----:B------:R-:W-:Y:S05]  /*98f0*/  BRA `(.L_x_979) ;  /* 0x0000000400a87947 */ /* 0x000fea0003800000 */
.L_x_986:
        /* <DEDUP_REMOVED lines=12> */
.L_x_998:
        /* <DEDUP_REMOVED lines=17> */
.L_x_1001:
[----:B------:R-:W-:-:S04]  /*9ad0*/  LOP3.LUT R2, R3, 0x80000000, RZ, 0xc0, !PT ;  /* 0x8000000003027812 */ /* 0x000fc800078ec0ff */
[----:B------:R-:W-:-:S04]  /*9ae0*/  SHF.R.U32.HI R3, RZ, 0x18, R2 ;  /* 0x00000018ff037819 */ /* 0x000fc80000011602 */
[----:B------:R-:W-:-:S04]  /*9af0*/  LOP3.LUT R0, R0, R3, RZ, 0xfc, !PT ;  /* 0x0000000300007212 */ /* 0x000fc800078efcff */
[----:B------:R-:W-:-:S07]  /*9b00*/  PRMT R8, R0, 0x7610, R8 ;  /* 0x0000761000087816 */ /* 0x000fce0000000008 */
.L_x_1000:
[----:B------:R-:W-:Y:S05]  /*9b10*/  BSYNC B0 ;  /* 0x0000000000007941 */ /* 0x000fea0003800000 */
.L_x_999:
[----:B------:R3:W-:Y:S01]  /*9b20*/  STG.E.U8 desc[UR36][R16.64], R8 ;  /* 0x0000000810007986 */ /* 0x0007e2000c101124 */
[----:B------:R-:W-:Y:S05]  /*9b30*/  BRA `(.L_x_979) ;  /* 0x0000000400187947 */ /* 0x000fea0003800000 */
.L_x_997:
        /* <DEDUP_REMOVED lines=17> */
.L_x_1004:
[----:B------:R-:W-:-:S04]  /*9c50*/  LOP3.LUT R2, R3, 0x80000000, RZ, 0xc0, !PT ;  /* 0x8000000003027812 */ /* 0x000fc800078ec0ff */
[----:B------:R-:W-:-:S04]  /*9c60*/  SHF.R.U32.HI R3, RZ, 0x18, R2 ;  /* 0x00000018ff037819 */ /* 0x000fc80000011602 */
[----:B------:R-:W-:-:S04]  /*9c70*/  LOP3.LUT R0, R0, R3, RZ, 0xfc, !PT ;  /* 0x0000000300007212 */ /* 0x000fc800078efcff */
[----:B------:R-:W-:-:S07]  /*9c80*/  PRMT R8, R0, 0x7610, R8 ;  /* 0x0000761000087816 */ /* 0x000fce0000000008 */
.L_x_1003:
[----:B------:R-:W-:Y:S05]  /*9c90*/  BSYNC B0 ;  /* 0x0000000000007941 */ /* 0x000fea0003800000 */
.L_x_1002:
[----:B------:R0:W-:Y:S01]  /*9ca0*/  STG.E.U8 desc[UR36][R16.64], R8 ;  /* 0x0000000810007986 */ /* 0x0001e2000c101124 */
[----:B------:R-:W-:Y:S05]  /*9cb0*/  BRA `(.L_x_979) ;  /* 0x0000000000b87947 */ /* 0x000fea0003800000 */
.L_x_996:
        /* <DEDUP_REMOVED lines=22> */
.L_x_978:
        /* <DEDUP_REMOVED lines=16> */
.L_x_1007:
[----:B------:R-:W-:Y:S05]  /*9f20*/  BRA `(.L_x_979) ;  /* 0x00000000001c7947 */ /* 0x000fea0003800000 */
.L_x_1006:
[----:B------:R-:W-:-:S06]  /*9f30*/  HADD2.F32 R3, -RZ, R3.H0_H0 ;  /* 0x20000003ff037230 */ /* 0x000fcc0000004100 */
[----:B------:R-:W0:Y:S02]  /*9f40*/  F2I.U64.TRUNC R2, R3 ;  /* 0x0000000300027311 */ /* 0x000e24000020d800 */
[----:B0-----:R0:W-:Y:S01]  /*9f50*/  STG.E.64 desc[UR36][R16.64], R2 ;  /* 0x0000000210007986 */ /* 0x0011e2000c101b24 */
[----:B------:R-:W-:Y:S05]  /*9f60*/  BRA `(.L_x_979) ;  /* 0x00000000000c7947 */ /* 0x000fea0003800000 */
.L_x_1005:
[----:B------:R-:W-:-:S06]  /*9f70*/  HADD2.F32 R3, -RZ, R3.H0_H0 ;  /* 0x20000003ff037230 */ /* 0x000fcc0000004100 */
[----:B------:R-:W0:Y:S02]  /*9f80*/  F2I.FTZ.U32.TRUNC.NTZ R3, R3 ;  /* 0x0000000300037305 */ /* 0x000e24000021f000 */
[----:B0-----:R2:W-:Y:S02]  /*9f90*/  STG.E desc[UR36][R16.64], R3 ;  /* 0x0000000310007986 */ /* 0x0015e4000c101924 */
.L_x_979:
[----:B------:R-:W-:-:S07]  /*9fa0*/  VIADD R19, R19, 0x80 ;  /* 0x0000008013137836 */ /* 0x000fce0000000000 */
.L_x_937:
[----:B------:R-:W-:Y:S05]  /*9fb0*/  BSYNC B6 ;  /* 0x0000000000067941 */ /* 0x000fea0003800000 */
.L_x_936:
[----:B------:R-:W-:Y:S02]  /*9fc0*/  ULDC UR4, c[0x0][0x210] ;  /* 0x0000840000047ab9 */ /* 0x000fe40000000800 */
[----:B------:R-:W-:-:S13]  /*9fd0*/  ISETP.GE.AND P0, PT, R19, UR4, PT ;  /* 0x0000000413007c0c */ /* 0x000fda000bf06270 */
[----:B------:R-:W-:Y:S05]  /*9fe0*/  @P0 EXIT ;  /* 0x000000000000094d */ /* 0x000fea0003800000 */
        /* <DEDUP_REMOVED lines=303> */
.L_x_1008:
        /* <DEDUP_REMOVED lines=22> */
.L_x_1012:
[----:B------:R-:W2:Y:S02]  /*b440*/  LDG.E.U8 R2, desc[UR36][R2.64] ;  /* 0x0000002402027981 */ /* 0x000ea4000c1e1100 */
[----:B--2---:R-:W-:-:S04]  /*b450*/  I2FP.F32.U32 R0, R2 ;  /* 0x0000000200007245 */ /* 0x004fc80000201000 */
[----:B------:R-:W-:Y:S01]  /*b460*/  F2FP.F16.F32.PACK_AB R0, RZ, R0 ;  /* 0x00000000ff00723e */ /* 0x000fe200000000ff */
[----:B------:R-:W-:Y:S06]  /*b470*/  BRA `(.L_x_1014) ;  /* 0x0000000c00887947 */ /* 0x000fec0003800000 */
.L_x_1011:
        /* <DEDUP_REMOVED lines=10> */
.L_x_1016:
[----:B------:R-:W2:Y:S02]  /*b520*/  LDG.E R2, desc[UR36][R2.64] ;  /* 0x0000002402027981 */ /* 0x000ea4000c1e1900 */
[----:B--2---:R-:W-:-:S04]  /*b530*/  I2FP.F32.S32 R0, R2 ;  /* 0x0000000200007245 */ /* 0x004fc80000201400 */
[----:B------:R-:W-:Y:S01]  /*b540*/  F2FP.F16.F32.PACK_AB R0, RZ, R0 ;  /* 0x00000000ff00723e */ /* 0x000fe200000000ff */
[----:B------:R-:W-:Y:S06]  /*b550*/  BRA `(.L_x_1014) ;  /* 0x0000000c00507947 */ /* 0x000fec0003800000 */
.L_x_1015:
[----:B------:R-:W2:Y:S02]  /*b560*/  LDG.E.U16 R2, desc[UR36][R2.64] ;  /* 0x0000002402027981 */ /* 0x000ea4000c1e1500 */
[----:B--2---:R-:W0:Y:S02]  /*b570*/  I2F.S16 R0, R2 ;  /* 0x0000000200007306 */ /* 0x004e240000101400 */
[----:B0-----:R-:W-:Y:S01]  /*b580*/  F2FP.F16.F32.PACK_AB R0, RZ, R0 ;  /* 0x00000000ff00723e */ /* 0x001fe200000000ff */
[----:B------:R-:W-:Y:S06]  /*b590*/  BRA `(.L_x_1014) ;  /* 0x0000000c00407947 */ /* 0x000fec0003800000 */
.L_x_1010:
        /* <DEDUP_REMOVED lines=9> */
.L_x_1018:
[----:B------:R0:W5:Y:S01]  /*b630*/  LDG.E.U16 R0, desc[UR36][R2.64] ;  /* 0x0000002402007981 */ /* 0x000162000c1e1500 */
[----:B------:R-:W-:Y:S05]  /*b640*/  BRA `(.L_x_1014) ;  /* 0x0000000c00147947 */ /* 0x000fea0003800000 */
.L_x_1017:
        /* <DEDUP_REMOVED lines=9> */
.L_x_1020:
[----:B------:R1:W5:Y:S01]  /*b6e0*/  LDG.E.U16 R0, desc[UR36][R2.64] ;  /* 0x0000002402007981 */ /* 0x000362000c1e1500 */
[----:B------:R-:W-:Y:S05]  /*b6f0*/  BRA `(.L_x_1014) ;  /* 0x0000000800e87947 */ /* 0x000fea0003800000 */
.L_x_1019:
        /* <DEDUP_REMOVED lines=8> */
.L_x_1009:
        /* <DEDUP_REMOVED lines=13> */
.L_x_1023:
        /* <DEDUP_REMOVED lines=8> */
.L_x_1022:
        /* <DEDUP_REMOVED lines=28> */
.L_x_1025:
        /* <DEDUP_REMOVED lines=15> */
.L_x_1024:
[----:B------:R-:W2:Y:S02]  /*bb80*/  LDG.E.U16 R0, desc[UR36][R2.64] ;  /* 0x0000002402007981 */ /* 0x000ea4000c1e1500 */
[----:B--2---:R-:W-:-:S05]  /*bb90*/  IMAD.U32 R0, R0, 0x10000, RZ ;  /* 0x0001000000007824 */ /* 0x004fca00078e00ff */
[----:B------:R-:W-:Y:S01]  /*bba0*/  F2FP.F16.F32.PACK_AB R0, RZ, R0 ;  /* 0x00000000ff00723e */ /* 0x000fe200000000ff */
[----:B------:R-:W-:Y:S06]  /*bbb0*/  BRA `(.L_x_1014) ;  /* 0x0000000400b87947 */ /* 0x000fec0003800000 */
.L_x_1021:
        /* <DEDUP_REMOVED lines=12> */
.L_x_1028:
        /* <DEDUP_REMOVED lines=21> */
.L_x_1032:
[----:B------:R-:W-:Y:S05]  /*bdd0*/  BSYNC B1 ;  /* 0x0000000000017941 */ /* 0x000fea0003800000 */
.L_x_1031:
[----:B------:R-:W-:Y:S01]  /*bde0*/  LEA R3, R0, 0x3b800000, 0x17 ;  /* 0x3b80000000037811 */ /* 0x000fe200078eb8ff */
[----:B------:R-:W-:-:S05]  /*bdf0*/  IMAD.SHL.U32 R0, R2, 0x100000, RZ ;  /* 0x0010000002007824 */ /* 0x000fca00078e00ff */
[----:B------:R-:W-:-:S07]  /*be00*/  LOP3.LUT R0, R3, R0, R4, 0xfe, !PT ;  /* 0x0000000003007212 */ /* 0x000fce00078efe04 */
.L_x_1030:
[----:B------:R-:W-:Y:S05]  /*be10*/  BSYNC B0 ;  /* 0x0000000000007941 */ /* 0x000fea0003800000 */
.L_x_1029:
[----:B------:R-:W-:Y:S01]  /*be20*/  F2FP.F16.F32.PACK_AB R0, RZ, R0 ;  /* 0x00000000ff00723e */ /* 0x000fe200000000ff */
[----:B------:R-:W-:Y:S06]  /*be30*/  BRA `(.L_x_1014) ;  /* 0x0000000400187947 */ /* 0x000fec0003800000 */
.L_x_1027:
        /* <DEDUP_REMOVED lines=21> */
.L_x_1036:
[----:B------:R-:W-:Y:S05]  /*bf90*/  BSYNC B1 ;  /* 0x0000000000017941 */ /* 0x000fea0003800000 */
.L_x_1035:
[----:B------:R-:W-:Y:S01]  /*bfa0*/  LEA R3, R0, 0x37800000, 0x17 ;  /* 0x3780000000037811 */ /* 0x000fe200078eb8ff */
[----:B------:R-:W-:-:S05]  /*bfb0*/  IMAD.SHL.U32 R0, R2, 0x200000, RZ ;  /* 0x0020000002007824 */ /* 0x000fca00078e00ff */
[----:B------:R-:W-:-:S07]  /*bfc0*/  LOP3.LUT R0, R3, R0, R4, 0xfe, !PT ;  /* 0x0000000003007212 */ /* 0x000fce00078efe04 */
.L_x_1034:
[----:B------:R-:W-:Y:S05]  /*bfd0*/  BSYNC B0 ;  /* 0x0000000000007941 */ /* 0x000fea0003800000 */
.L_x_1033:
[----:B------:R-:W-:Y:S01]  /*bfe0*/  F2FP.F16.F32.PACK_AB R0, RZ, R0 ;  /* 0x00000000ff00723e */ /* 0x000fe200000000ff */
[----:B------:R-:W-:Y:S06]  /*bff0*/  BRA `(.L_x_1014) ;  /* 0x0000000000a87947 */ /* 0x000fec0003800000 */
.L_x_1026:
        /* <DEDUP_REMOVED lines=14> */
.L_x_1040:
[----:B------:R-:W-:Y:S05]  /*c0e0*/  BSYNC B0 ;  /* 0x0000000000007941 */ /* 0x000fea0003800000 */
.L_x_1039:
[----:B------:R-:W-:Y:S01]  /*c0f0*/  F2FP.F16.F32.PACK_AB R0, RZ, R0 ;  /* 0x00000000ff00723e */ /* 0x000fe200000000ff */
[----:B------:R-:W-:Y:S06]  /*c100*/  BRA `(.L_x_1014) ;  /* 0x0000000000647947 */ /* 0x000fec0003800000 */
.L_x_1013:
[----:B------:R-:W-:Y:S01]  /*c110*/  MOV R0, 0x0 ;  /* 0x0000000000007802 */ /* 0x000fe20000000f00 */
[----:B------:R-:W-:Y:S01]  /*c120*/  ULDC.64 UR4, c[0x4][0x128] ;  /* 0x01004a0000047ab9 */ /* 0x000fe20000000a00 */
[----:B------:R-:W-:Y:S01]  /*c130*/  ULDC.64 UR6, c[0x4][0x28] ;  /* 0x01000a0000067ab9 */ /* 0x000fe20000000a00 */
[----:B------:R-:W-:Y:S01]  /*c140*/  IMAD.U32 R4, RZ, RZ, UR4 ;  /* 0x00000004ff047e24 */ /* 0x000fe2000f8e00ff */
[----:B------:R0:W1:Y:S01]  /*c150*/  LDC.64 R2, c[0x4][R0] ;  /* 0x0100000000027b82 */ /* 0x0000620000000a00 */
[----:B------:R-:W-:Y:S01]  /*c160*/  IMAD.U32 R5, RZ, RZ, UR5 ;  /* 0x00000005ff057e24 */ /* 0x000fe2000f8e00ff */
[----:B------:R-:W-:Y:S01]  /*c170*/  ULDC.64 UR4, c[0x4][0x130] ;  /* 0x01004c0000047ab9 */ /* 0x000fe20000000a00 */
[----:B------:R-:W-:Y:S01]  /*c180*/  MOV R10, UR6 ;  /* 0x00000006000a7c02 */ /* 0x000fe20008000f00 */
        /* <DEDUP_REMOVED lines=8> */
.L_x_1041:
[----:B------:R-:W-:Y:S01]  /*c210*/  PRMT R0, RZ, 0x7610, R0 ;  /* 0x00007610ff007816 */ /* 0x000fe20000000000 */
[----:B------:R-:W-:Y:S06]  /*c220*/  BRA `(.L_x_1014) ;  /* 0x00000000001c7947 */ /* 0x000fec0003800000 */
.L_x_1038:
[----:B------:R-:W2:Y:S02]  /*c230*/  LDG.E.64 R2, desc[UR36][R2.64] ;  /* 0x0000002402027981 */ /* 0x000ea4000c1e1b00 */
[----:B--2---:R-:W0:Y:S02]  /*c240*/  I2F.U64 R0, R2 ;  /* 0x0000000200007312 */ /* 0x004e240000301000 */
[----:B0-----:R-:W-:Y:S01]  /*c250*/  F2FP.F16.F32.PACK_AB R0, RZ, R0 ;  /* 0x00000000ff00723e */ /* 0x001fe200000000ff */
[----:B------:R-:W-:Y:S06]  /*c260*/  BRA `(.L_x_1014) ;  /* 0x00000000000c7947 */ /* 0x000fec0003800000 */
.L_x_1037:
[----:B------:R-:W2:Y:S02]  /*c270*/  LDG.E R2, desc[UR36][R2.64] ;  /* 0x0000002402027981 */ /* 0x000ea4000c1e1900 */
[----:B--2---:R-:W-:-:S04]  /*c280*/  I2FP.F32.U32 R0, R2 ;  /* 0x0000000200007245 */ /* 0x004fc80000201000 */
[----:B------:R-:W-:-:S07]  /*c290*/  F2FP.F16.F32.PACK_AB R0, RZ, R0 ;  /* 0x00000000ff00723e */ /* 0x000fce00000000ff */
.L_x_1014:
        /* <DEDUP_REMOVED lines=43> */
.L_x_1043:
[----:B------:R-:W-:Y:S05]  /*c550*/  BSYNC B0 ;  /* 0x0000000000007941 */ /* 0x000fea0003800000 */
.L_x_1042:
        /* <DEDUP_REMOVED lines=13> */
[----:B0-----:R-:W-:Y:S01]  /*c630*/  STG.E.U8 desc[UR36][R16.64], R3 ;  /* 0x0000000310007986 */ /* 0x001fe2000c101124 */
[----:B------:R-:W-:Y:S05]  /*c640*/  EXIT ;  /* 0x000000000000794d */ /* 0x000fea0003800000 */
.L_x_1047:
[----:B------:R-:W-:-:S06]  /*c650*/  HADD2.F32 R3, -RZ, R3.H0_H0 ;  /* 0x20000003ff037230 */ /* 0x000fcc0000004100 */
[----:B------:R-:W0:Y:S02]  /*c660*/  F2I.S64.TRUNC R2, R3 ;  /* 0x0000000300027311 */ /* 0x000e24000020d900 */
[----:B0-----:R-:W-:Y:S01]  /*c670*/  STG.E.U8 desc[UR36][R16.64], R2 ;  /* 0x0000000210007986 */ /* 0x001fe2000c101124 */
[----:B------:R-:W-:Y:S05]  /*c680*/  EXIT ;  /* 0x000000000000794d */ /* 0x000fea0003800000 */
.L_x_1046:
        /* <DEDUP_REMOVED lines=8> */
[----:B0-----:R-:W-:Y:S01]  /*c710*/  STG.E.64 desc[UR36][R16.64], R2 ;  /* 0x0000000210007986 */ /* 0x001fe2000c101b24 */
[----:B------:R-:W-:Y:S05]  /*c720*/  EXIT ;  /* 0x000000000000794d */ /* 0x000fea0003800000 */
.L_x_1050:
[----:B------:R-:W-:-:S06]  /*c730*/  HADD2.F32 R3, -RZ, R3.H0_H0 ;  /* 0x20000003ff037230 */ /* 0x000fcc0000004100 */
[----:B------:R-:W0:Y:S02]  /*c740*/  F2I.FTZ.TRUNC.NTZ R3, R3 ;  /* 0x0000000300037305 */ /* 0x000e24000021f100 */
[----:B0-----:R-:W-:Y:S01]  /*c750*/  STG.E desc[UR36][R16.64], R3 ;  /* 0x0000000310007986 */ /* 0x001fe2000c101924 */
[----:B------:R-:W-:Y:S05]  /*c760*/  EXIT ;  /* 0x000000000000794d */ /* 0x000fea0003800000 */
.L_x_1049:
[----:B------:R-:W-:-:S06]  /*c770*/  HADD2.F32 R3, -RZ, R3.H0_H0 ;  /* 0x20000003ff037230 */ /* 0x000fcc0000004100 */
[----:B------:R-:W0:Y:S02]  /*c780*/  F2I.FTZ.TRUNC.NTZ R3, R3 ;  /* 0x0000000300037305 */ /* 0x000e24000021f100 */
[----:B0-----:R-:W-:Y:S01]  /*c790*/  STG.E.U16 desc[UR36][R16.64], R3 ;  /* 0x0000000310007986 */ /* 0x001fe2000c101524 */
[----:B------:R-:W-:Y:S05]  /*c7a0*/  EXIT ;  /* 0x000000000000794d */ /* 0x000fea0003800000 */
.L_x_1045:
[----:B------:R-:W-:-:S13]  /*c7b0*/  ISETP.GT.AND P0, PT, R6, 0x6, PT ;  /* 0x000000060600780c */ /* 0x000fda0003f04270 */
[----:B------:R-:W-:Y:S05]  /*c7c0*/  @P0 BRA `(.L_x_1051) ;  /* 0x0000000000240947 */ /* 0x000fea0003800000 */
[----:B------:R-:W-:-:S13]  /*c7d0*/  ISETP.NE.AND P0, PT, R6, 0x5, PT ;  /* 0x000000050600780c */ /* 0x000fda0003f05270 */
[----:B------:R-:W-:Y:S05]  /*c7e0*/  @!P0 BRA `(.L_x_1052) ;  /* 0x0000000000148947 */ /* 0x000fea0003800000 */
[----:B------:R-:W-:-:S13]  /*c7f0*/  ISETP.NE.AND P0, PT, R6, 0x6, PT ;  /* 0x000000060600780c */ /* 0x000fda0003f05270 */
[----:B------:R-:W-:Y:S05]  /*c800*/  @P0 BRA `(.L_x_1048) ;  /* 0x0000000800c40947 */ /* 0x000fea0003800000 */
[----:B------:R-:W-:-:S05]  /*c810*/  HADD2.F32 R3, -RZ, R3.H0_H0 ;  /* 0x20000003ff037230 */ /* 0x000fca0000004100 */
[----:B------:R-:W-:Y:S01]  /*c820*/  STG.E desc[UR36][R16.64], R3 ;  /* 0x0000000310007986 */ /* 0x000fe2000c101924 */
[----:B------:R-:W-:Y:S05]  /*c830*/  EXIT ;  /* 0x000000000000794d */ /* 0x000fea0003800000 */
.L_x_1052:
[----:B------:R-:W-:Y:S01]  /*c840*/  STG.E.U16 desc[UR36][R16.64], R3 ;  /* 0x0000000310007986 */ /* 0x000fe2000c101524 */
[----:B------:R-:W-:Y:S05]  /*c850*/  EXIT ;  /* 0x000000000000794d */ /* 0x000fea0003800000 */
.L_x_1051:
        /* <DEDUP_REMOVED lines=8> */
[----:B------:R-:W-:Y:S01]  /*c8e0*/  STG.E.64 desc[UR36][R16.64], R2 ;  /* 0x0000000210007986 */ /* 0x000fe2000c101b24 */
[----:B------:R-:W-:Y:S05]  /*c8f0*/  EXIT ;  /* 0x000000000000794d */ /* 0x000fea0003800000 */
.L_x_1054:
[----:B------:R-:W-:-:S05]  /*c900*/  HADD2.F32 R0, -RZ, R3.H0_H0 ;  /* 0x20000003ff007230 */ /* 0x000fca0000004100 */
[----:B------:R-:W-:-:S04]  /*c910*/  F2FP.F16.F32.PACK_AB R0, RZ, R0 ;  /* 0x00000000ff00723e */ /* 0x000fc800000000ff */
[----:B------:R-:W-:-:S05]  /*c920*/  PRMT R0, R0, 0x5410, RZ ;  /* 0x0000541000007816 */ /* 0x000fca00000000ff */
[----:B------:R-:W-:Y:S01]  /*c930*/  STG.E desc[UR36][R16.64], R0 ;  /* 0x0000000010007986 */ /* 0x000fe2000c101924 */
[----:B------:R-:W-:Y:S05]  /*c940*/  EXIT ;  /* 0x000000000000794d */ /* 0x000fea0003800000 */
.L_x_1053:
[----:B------:R-:W-:-:S05]  /*c950*/  HADD2.F32 R2, -RZ, R3.H0_H0 ;  /* 0x20000003ff027230 */ /* 0x000fca0000004100 */
[----:B------:R-:W-:-:S06]  /*c960*/  FMUL.FTZ R2, R2, 1 ;  /* 0x3f80000002027820 */ /* 0x000fcc0000410000 */
[----:B------:R-:W0:Y:S02]  /*c970*/  F2F.F64.F32 R2, R2 ;  /* 0x0000000200027310 */ /* 0x000e240000201800 */
[----:B0-----:R-:W-:Y:S01]  /*c980*/  STG.E.64 desc[UR36][R16.64], R2 ;  /* 0x0000000210007986 */ /* 0x001fe2000c101b24 */
[----:B------:R-:W-:Y:S05]  /*c990*/  EXIT ;  /* 0x000000000000794d */ /* 0x000fea0003800000 */
.L_x_1044:
        /* <DEDUP_REMOVED lines=11> */
[----:B------:R-:W-:Y:S01]  /*ca50*/  STG.E.U8 desc[UR36][R16.64], R3 ;  /* 0x0000000310007986 */ /* 0x000fe2000c101124 */
[----:B------:R-:W-:Y:S05]  /*ca60*/  EXIT ;  /* 0x000000000000794d */ /* 0x000fea0003800000 */
.L_x_1057:
[----:B------:R-:W-:Y:S01]  /*ca70*/  HADD2.F32 R3, -RZ, R3.H0_H0 ;  /* 0x20000003ff037230 */ /* 0x000fe20000004100 */
[----:B------:R-:W-:-:S04]  /*ca80*/  CS2R R6, SRZ ;  /* 0x0000000000067805 */ /* 0x000fc8000001ff00 */
[----:B------:R-:W-:-:S04]  /*ca90*/  FMUL.FTZ R3, R3, 1 ;  /* 0x3f80000003037820 */ /* 0x000fc80000410000 */
[----:B------:R-:W0:Y:S02]  /*caa0*/  F2F.F64.F32 R4, R3 ;  /* 0x0000000300047310 */ /* 0x000e240000201800 */
[----:B0-----:R-:W-:Y:S01]  /*cab0*/  STG.E.128 desc[UR36][R16.64], R4 ;  /* 0x0000000410007986 */ /* 0x001fe2000c101d24 */
[----:B------:R-:W-:Y:S05]  /*cac0*/  EXIT ;  /* 0x000000000000794d */ /* 0x000fea0003800000 */
.L_x_1056:
        /* <DEDUP_REMOVED lines=21> */
.L_x_1061:
[----:B------:R-:W-:Y:S05]  /*cc20*/  BSYNC B0 ;  /* 0x0000000000007941 */ /* 0x000fea0003800000 */
.L_x_1060:
[----:B------:R-:W-:-:S05]  /*cc30*/  LOP3.LUT R3, R0, R3, RZ, 0xfc, !PT ;  /* 0x0000000300037212 */ /* 0x000fca00078efcff */
[----:B------:R-:W-:Y:S01]  /*cc40*/  STG.E.U8 desc[UR36][R16.64], R3 ;  /* 0x0000000310007986 */ /* 0x000fe2000c101124 */
[----:B------:R-:W-:Y:S05]  /*cc50*/  EXIT ;  /* 0x000000000000794d */ /* 0x000fea0003800000 */
.L_x_1059:
        /* <DEDUP_REMOVED lines=13> */
.L_x_1063:
[----:B------:R-:W-:Y:S01]  /*cd30*/  IMAD.MOV.U32 R0, RZ, RZ, 0x7f ;  /* 0x0000007fff007424 */ /* 0x000fe200078e00ff */
[----:B------:R-:W-:-:S04]  /*cd40*/  ISETP.GT.U32.AND P0, PT, R2, 0x7f800000, PT ;  /* 0x7f8000000200780c */ /* 0x000fc80003f04070 */
[----:B------:R-:W-:-:S09]  /*cd50*/  SEL R0, R0, 0x7c, P0 ;  /* 0x0000007c00007807 */ /* 0x000fd20000000000 */
.L_x_1064:
[----:B------:R-:W-:Y:S05]  /*cd60*/  BSYNC B0 ;  /* 0x0000000000007941 */ /* 0x000fea0003800000 */
.L_x_1062:
[----:B------:R-:W-:-:S04]  /*cd70*/  LOP3.LUT R2, R3, 0x80000000, RZ, 0xc0, !PT ;  /* 0x8000000003027812 */ /* 0x000fc800078ec0ff */
[----:B------:R-:W-:-:S04]  /*cd80*/  SHF.R.U32.HI R3, RZ, 0x18, R2 ;  /* 0x00000018ff037819 */ /* 0x000fc80000011602 */
[----:B------:R-:W-:-:S05]  /*cd90*/  LOP3.LUT R3, R0, R3, RZ, 0xfc, !PT ;  /* 0x0000000300037212 */ /* 0x000fca00078efcff */
[----:B------:R-:W-:Y:S01]  /*cda0*/  STG.E.U8 desc[UR36][R16.64], R3 ;  /* 0x0000000310007986 */ /* 0x000fe2000c101124 */
[----:B------:R-:W-:Y:S05]  /*cdb0*/  EXIT ;  /* 0x000000000000794d */ /* 0x000fea0003800000 */
.L_x_1058:
[----:B------:R-:W-:-:S05]  /*cdc0*/  HADD2.F32 R0, -RZ, R3.H0_H0 ;  /* 0x20000003ff007230 */ /* 0x000fca0000004100 */
[----:B------:R-:W-:-:S05]  /*cdd0*/  F2FP.BF16.F32.PACK_AB R0, RZ, R0 ;  /* 0x00000000ff00723e */ /* 0x000fca00000010ff */
[----:B------:R-:W-:Y:S01]  /*cde0*/  STG.E.U16 desc[UR36][R16.64], R0 ;  /* 0x0000000010007986 */ /* 0x000fe2000c101524 */
[----:B------:R-:W-:Y:S05]  /*cdf0*/  EXIT ;  /* 0x000000000000794d */ /* 0x000fea0003800000 */
.L_x_1055:
        /* <DEDUP_REMOVED lines=10> */
[----:B0-----:R-:W-:Y:S01]  /*cea0*/  STG.E.U16 desc[UR36][R16.64], R3 ;  /* 0x0000000310007986 */ /* 0x001fe2000c101524 */
[----:B------:R-:W-:Y:S05]  /*ceb0*/  EXIT ;  /* 0x000000000000794d */ /* 0x000fea0003800000 */
.L_x_1067:
        /* <DEDUP_REMOVED lines=17> */
.L_x_1070:
[----:B------:R-:W-:-:S04]  /*cfd0*/  LOP3.LUT R2, R3, 0x80000000, RZ, 0xc0, !PT ;  /* 0x8000000003027812 */ /* 0x000fc800078ec0ff */
[----:B------:R-:W-:-:S04]  /*cfe0*/  SHF.R.U32.HI R3, RZ, 0x18, R2 ;  /* 0x00000018ff037819 */ /* 0x000fc80000011602 */
[----:B------:R-:W-:-:S04]  /*cff0*/  LOP3.LUT R0, R0, R3, RZ, 0xfc, !PT ;  /* 0x0000000300007212 */ /* 0x000fc800078efcff */
[----:B------:R-:W-:-:S07]  /*d000*/  PRMT R8, R0, 0x7610, R8 ;  /* 0x0000761000087816 */ /* 0x000fce0000000008 */
.L_x_1069:
[----:B------:R-:W-:Y:S05]  /*d010*/  BSYNC B0 ;  /* 0x0000000000007941 */ /* 0x000fea0003800000 */
.L_x_1068:
[----:B------:R-:W-:Y:S01]  /*d020*/  STG.E.U8 desc[UR36][R16.64], R8 ;  /* 0x0000000810007986 */ /* 0x000fe2000c101124 */
[----:B------:R-:W-:Y:S05]  /*d030*/  EXIT ;  /* 0x000000000000794d */ /* 0x000fea0003800000 */
.L_x_1066:
        /* <DEDUP_REMOVED lines=17> */
.L_x_1073:
[----:B------:R-:W-:-:S04]  /*d150*/  LOP3.LUT R2, R3, 0x80000000, RZ, 0xc0, !PT ;  /* 0x8000000003027812 */ /* 0x000fc800078ec0ff */
[----:B------:R-:W-:-:S04]  /*d160*/  SHF.R.U32.HI R3, RZ, 0x18, R2 ;  /* 0x00000018ff037819 */ /* 0x000fc80000011602 */
[----:B------:R-:W-:-:S04]  /*d170*/  LOP3.LUT R0, R0, R3, RZ, 0xfc, !PT ;  /* 0x0000000300007212 */ /* 0x000fc800078efcff */
[----:B------:R-:W-:-:S07]  /*d180*/  PRMT R8, R0, 0x7610, R8 ;  /* 0x0000761000087816 */ /* 0x000fce0000000008 */
.L_x_1072:
[----:B------:R-:W-:Y:S05]  /*d190*/  BSYNC B0 ;  /* 0x0000000000007941 */ /* 0x000fea0003800000 */
.L_x_1071:
[----:B------:R-:W-:Y:S01]  /*d1a0*/  STG.E.U8 desc[UR36][R16.64], R8 ;  /* 0x0000000810007986 */ /* 0x000fe2000c101124 */
[----:B------:R-:W-:Y:S05]  /*d1b0*/  EXIT ;  /* 0x000000000000794d */ /* 0x000fea0003800000 */
.L_x_1065:
        /* <DEDUP_REMOVED lines=22> */
.L_x_1048:
        /* <DEDUP_REMOVED lines=16> */
.L_x_1076:
[----:B------:R-:W-:Y:S05]  /*d420*/  EXIT ;  /* 0x000000000000794d */ /* 0x000fea0003800000 */
.L_x_1075:
[----:B------:R-:W-:-:S06]  /*d430*/  HADD2.F32 R3, -RZ, R3.H0_H0 ;  /* 0x20000003ff037230 */ /* 0x000fcc0000004100 */
[----:B------:R-:W0:Y:S02]  /*d440*/  F2I.U64.TRUNC R2, R3 ;  /* 0x0000000300027311 */ /* 0x000e24000020d800 */
[----:B0-----:R-:W-:Y:S01]  /*d450*/  STG.E.64 desc[UR36][R16.64], R2 ;  /* 0x0000000210007986 */ /* 0x001fe2000c101b24 */
[----:B------:R-:W-:Y:S05]  /*d460*/  EXIT ;  /* 0x000000000000794d */ /* 0x000fea0003800000 */
.L_x_1074:
[----:B------:R-:W-:-:S06]  /*d470*/  HADD2.F32 R3, -RZ, R3.H0_H0 ;  /* 0x20000003ff037230 */ /* 0x000fcc0000004100 */
[----:B------:R-:W0:Y:S02]  /*d480*/  F2I.FTZ.U32.TRUNC.NTZ R3, R3 ;  /* 0x0000000300037305 */ /* 0x000e24000021f000 */
[----:B0-----:R-:W-:Y:S01]  /*d490*/  STG.E desc[UR36][R16.64], R3 ;  /* 0x0000000310007986 */ /* 0x001fe2000c101924 */
[----:B------:R-:W-:Y:S05]  /*d4a0*/  EXIT ;  /* 0x000000000000794d */ /* 0x000fea0003800000 */
.L_x_1077:
        /* <DEDUP_REMOVED lines=13> */
.L_x_3467:


//--------------------- .text._ZN2at6native27unrolled_elementwise_kernelIZZZNS0_17atanh_kernel_cudaERNS_18TensorIteratorBaseEENKUlvE0_clEvENKUlvE1_clEvEUlN3c104HalfEE_St5arrayIPcLm2EELi4E23TrivialOffsetCalculatorILi1EjESD_NS0_6memory12LoadWithCastILi1EEENSE_13StoreWithCastILi1EEEEEviT_T0_T2_T3_T4_T5_ --------------------------
	.section	.text._ZN2at6native27unrolled_elementwise_kernelIZZZNS0_17atanh_kernel_cudaERNS_18TensorIteratorBaseEENKUlvE0_clEvENKUlvE1_clEvEUlN3c104HalfEE_St5arrayIPcLm2EELi4E23TrivialOffsetCalculatorILi1EjESD_NS0_6memory12LoadWithCastILi1EEENSE_13StoreWithCastILi1EEEEEviT_T0_T2_T3_T4_T5_,"ax",@progbits
	.align	128
        .global         _ZN2at6native27unrolled_elementwise_kernelIZZZNS0_17atanh_kernel_cudaERNS_18TensorIteratorBaseEENKUlvE0_clEvENKUlvE1_clEvEUlN3c104HalfEE_St5arrayIPcLm2EELi4E23TrivialOffsetCalculatorILi1EjESD_NS0_6memory12LoadWithCastILi1EEENSE_13StoreWithCastILi1EEEEEviT_T0_T2_T3_T4_T5_
        .type           _ZN2at6native27unrolled_elementwise_kernelIZZZNS0_17atanh_kernel_cudaERNS_18TensorIteratorBaseEENKUlvE0_clEvENKUlvE1_clEvEUlN3c104HalfEE_St5arrayIPcLm2EELi4E23TrivialOffsetCalculatorILi1EjESD_NS0_6memory12LoadWithCastILi1EEENSE_13StoreWithCastILi1EEEEEviT_T0_T2_T3_T4_T5_,@function
        .size           _ZN2at6native27unrolled_elementwise_kernelIZZZNS0_17atanh_kernel_cudaERNS_18TensorIteratorBaseEENKUlvE0_clEvENKUlvE1_clEvEUlN3c104HalfEE_St5arrayIPcLm2EELi4E23TrivialOffsetCalculatorILi1EjESD_NS0_6memory12LoadWithCastILi1EEENSE_13StoreWithCastILi1EEEEEviT_T0_T2_T3_T4_T5_,(.L_x_3468 - _ZN2at6native27unrolled_elementwise_kernelIZZZNS0_17atanh_kernel_cudaERNS_18TensorIteratorBaseEENKUlvE0_clEvENKUlvE1_clEvEUlN3c104HalfEE_St5arrayIPcLm2EELi4E23TrivialOffsetCalculatorILi1EjESD_NS0_6memory12LoadWithCastILi1EEENSE_13StoreWithCastILi1EEEEEviT_T0_T2_T3_T4_T5_)
        .other          _ZN2at6native27unrolled_elementwise_kernelIZZZNS0_17atanh_kernel_cudaERNS_18TensorIteratorBaseEENKUlvE0_clEvENKUlvE1_clEvEUlN3c104HalfEE_St5arrayIPcLm2EELi4E23TrivialOffsetCalculatorILi1EjESD_NS0_6memory12LoadWithCastILi1EEENSE_13StoreWithCastILi1EEEEEviT_T0_T2_T3_T4_T5_,@"STO_CUDA_ENTRY STV_DEFAULT"
_ZN2at6native27unrolled_elementwise_kernelIZZZNS0_17atanh_kernel_cudaERNS_18TensorIteratorBaseEENKUlvE0_clEvENKUlvE1_clEvEUlN3c104HalfEE_St5arrayIPcLm2EELi4E23TrivialOffsetCalculatorILi1EjESD_NS0_6memory12LoadWithCastILi1EEENSE_13StoreWithCastILi1EEEEEviT_T0_T2_T3_T4_T5_:
.text._ZN2at6native27unrolled_elementwise_kernelIZZZNS0_17atanh_kernel_cudaERNS_18TensorIteratorBaseEENKUlvE0_clEvENKUlvE1_clEvEUlN3c104HalfEE_St5arrayIPcLm2EELi4E23TrivialOffsetCalculatorILi1EjESD_NS0_6memory12LoadWithCastILi1EEENSE_13StoreWithCastILi1EEEEEviT_T0_T2_T3_T4_T5_:
        /* <DEDUP_REMOVED lines=31> */
[----:B0-----:R-:W-:-:S04]  /*01f0*/  F2FP.F16.F32.PACK_AB R0, RZ, R0 ;  /* 0x00000000ff00723e */ /* 0x001fc800000000ff */
[----:B------:R-:W-:Y:S01]  /*0200*/  PRMT R23, R0, 0x7610, R23 ;  /* 0x0000761000177816 */ /* 0x000fe20000000017 */
[----:B------:R-:W-:Y:S06]  /*0210*/  BRA `(.L_x_1085) ;  /* 0x0000000c00d47947 */ /* 0x000fec0003800000 */
.L_x_1083:
[----:B------:R-:W2:Y:S02]  /*0220*/  LDG.E.U8 R2, desc[UR36][R2.64] ;  /* 0x0000002402027981 */ /* 0x000ea4000c1e1100 */
[----:B--2---:R-:W-:-:S04]  /*0230*/  I2FP.F32.U32 R0, R2 ;  /* 0x0000000200007245 */ /* 0x004fc80000201000 */
[----:B------:R-:W-:-:S04]  /*0240*/  F2FP.F16.F32.PACK_AB R0, RZ, R0 ;  /* 0x00000000ff00723e */ /* 0x000fc800000000ff */
[----:B------:R-:W-:Y:S01]  /*0250*/  PRMT R23, R0, 0x7610, R23 ;  /* 0x0000761000177816 */ /* 0x000fe20000000017 */
[----:B------:R-:W-:Y:S06]  /*0260*/  BRA `(.L_x_1085) ;  /* 0x0000000c00c07947 */ /* 0x000fec0003800000 */
.L_x_1082:
        /* <DEDUP_REMOVED lines=8> */
[----:B0-----:R-:W-:-:S04]  /*02f0*/  F2FP.F16.F32.PACK_AB R0, RZ, R0 ;  /* 0x00000000ff00723e */ /* 0x001fc800000000ff */
[----:B------:R-:W-:Y:S01]  /*0300*/  PRMT R23, R0, 0x7610, R23 ;  /* 0x0000761000177816 */ /* 0x000fe20000000017 */
[----:B------:R-:W-:Y:S06]  /*0310*/  BRA `(.L_x_1085) ;  /* 0x0000000c00947947 */ /* 0x000fec0003800000 */
.L_x_1087:
[----:B------:R-:W2:Y:S02]  /*0320*/  LDG.E R2, desc[UR36][R2.64] ;  /* 0x0000002402027981 */ /* 0x000ea4000c1e1900 */
[----:B--2---:R-:W-:-:S04]  /*0330*/  I2FP.F32.S32 R0, R2 ;  /* 0x0000000200007245 */ /* 0x004fc80000201400 */
[----:B------:R-:W-:-:S04]  /*0340*/  F2FP.F16.F32.PACK_AB R0, RZ, R0 ;  /* 0x00000000ff00723e */ /* 0x000fc800000000ff */
[----:B------:R-:W-:Y:S01]  /*0350*/  PRMT R23, R0, 0x7610, R23 ;  /* 0x0000761000177816 */ /* 0x000fe20000000017 */
[----:B------:R-:W-:Y:S06]  /*0360*/  BRA `(.L_x_1085) ;  /* 0x0000000c00807947 */ /* 0x000fec0003800000 */
.L_x_1086:
[----:B------:R-:W2:Y:S02]  /*0370*/  LDG.E.U16 R2, desc[UR36][R2.64] ;  /* 0x0000002402027981 */ /* 0x000ea4000c1e1500 */
[----:B--2---:R-:W0:Y:S02]  /*0380*/  I2F.S16 R0, R2 ;  /* 0x0000000200007306 */ /* 0x004e240000101400 */
[----:B0-----:R-:W-:-:S04]  /*0390*/  F2FP.F16.F32.PACK_AB R0, RZ, R0 ;  /* 0x00000000ff00723e */ /* 0x001fc800000000ff */
[----:B------:R-:W-:Y:S01]  /*03a0*/  PRMT R23, R0, 0x7610, R23 ;  /* 0x0000761000177816 */ /* 0x000fe20000000017 */
[----:B------:R-:W-:Y:S06]  /*03b0*/  BRA `(.L_x_1085) ;  /* 0x0000000c006c7947 */ /* 0x000fec0003800000 */
.L_x_1081:
        /* <DEDUP_REMOVED lines=9> */
.L_x_1089:
[----:B------:R1:W5:Y:S01]  /*0450*/  LDG.E.U16 R23, desc[UR36][R2.64] ;  /* 0x0000002402177981 */ /* 0x000362000c1e1500 */
[----:B------:R-:W-:Y:S05]  /*0460*/  BRA `(.L_x_1085) ;  /* 0x0000000c00407947 */ /* 0x000fea0003800000 */
.L_x_1088:
        /* <DEDUP_REMOVED lines=9> */
.L_x_1091:
[----:B------:R0:W5:Y:S01]  /*0500*/  LDG.E.U16 R23, desc[UR36][R2.64] ;  /* 0x0000002402177981 */ /* 0x000162000c1e1500 */
[----:B------:R-:W-:Y:S05]  /*0510*/  BRA `(.L_x_1085) ;  /* 0x0000000c00147947 */ /* 0x000fea0003800000 */
.L_x_1090:
[----:B------:R-:W2:Y:S01]  /*0520*/  LDG.E.64 R2, desc[UR36][R2.64] ;  /* 0x0000002402027981 */ /* 0x000ea2000c1e1b00 */
[----:B------:R-:W-:Y:S01]  /*0530*/  UMOV UR4, 0xf0000000 ;  /* 0xf000000000047882 */ /* 0x000fe20000000000 */
[----:B------:R-:W-:Y:S01]  /*0540*/  UMOV UR5, 0x380fffff ;  /* 0x380fffff00057882 */ /* 0x000fe20000000000 */
[----:B--2---:R-:W0:Y:S01]  /*0550*/  F2F.F32.F64 R0, R2 ;  /* 0x0000000200007310 */ /* 0x004e220000301000 */
[----:B------:R-:W-:-:S14]  /*0560*/  DSETP.GEU.AND P0, PT, |R2|, UR4, PT ;  /* 0x0000000402007e2a */ /* 0x000fdc000bf0e200 */
[----:B0-----:R-:W-:-:S05]  /*0570*/  @!P0 FMUL R0, R0, 1.175494350822287508e-38 ;  /* 0x0080000000008820 */ /* 0x001fca0000400000 */
[----:B------:R-:W-:-:S04]  /*0580*/  F2FP.F16.F32.PACK_AB R0, RZ, R0 ;  /* 0x00000000ff00723e */ /* 0x000fc800000000ff */
[----:B------:R-:W-:Y:S01]  /*0590*/  PRMT R23, R0, 0x7610, R23 ;  /* 0x0000761000177816 */ /* 0x000fe20000000017 */
[----:B------:R-:W-:Y:S06]  /*05a0*/  BRA `(.L_x_1085) ;  /* 0x0000000800f07947 */ /* 0x000fec0003800000 */
.L_x_1080:
        /* <DEDUP_REMOVED lines=11> */
[----:B------:R-:W-:-:S04]  /*0660*/  F2FP.F16.F32.PACK_AB R0, RZ, R0 ;  /* 0x00000000ff00723e */ /* 0x000fc800000000ff */
[----:B------:R-:W-:Y:S01]  /*0670*/  PRMT R23, R0, 0x7610, R23 ;  /* 0x0000761000177816 */ /* 0x000fe20000000017 */
[----:B------:R-:W-:Y:S06]  /*0680*/  BRA `(.L_x_1085) ;  /* 0x0000000800b87947 */ /* 0x000fec0003800000 */
.L_x_1094:
        /* <DEDUP_REMOVED lines=9> */
.L_x_1093:
        /* <DEDUP_REMOVED lines=28> */
.L_x_1096:
[----:B------:R-:W2:Y:S02]  /*08e0*/  LDG.E.U8 R3, desc[UR36][R2.64] ;  /* 0x0000002402037981 */ /* 0x000ea4000c1e1100 */
[----:B--2---:R-:W-:-:S05]  /*08f0*/  IMAD.SHL.U32 R0, R3, 0x2000000, RZ ;  /* 0x0200000003007824 */ /* 0x004fca00078e00ff */
[----:B------:R-:W-:-:S13]  /*0900*/  ISETP.GE.U32.AND P0, PT, R0, 0x8000000, PT ;  /* 0x080000000000780c */ /* 0x000fda0003f06070 */
[C---:B------:R-:W-:Y:S02]  /*0910*/  @P0 IMAD.SHL.U32 R4, R3.reuse, 0x200000, RZ ;  /* 0x0020000003040824 */ /* 0x040fe400078e00ff */
[C---:B------:R-:W-:Y:S02]  /*0920*/  @!P0 IMAD.SHL.U32 R0, R3.reuse, 0x100, RZ ;  /* 0x0000010003008824 */ /* 0x040fe400078e00ff */
[----:B------:R-:W-:Y:S01]  /*0930*/  IMAD.SHL.U32 R3, R3, 0x1000000, RZ ;  /* 0x0100000003037824 */ /* 0x000fe200078e00ff */
[----:B------:R-:W-:Y:S02]  /*0940*/  @P0 LOP3.LUT R4, R4, 0xfe00000, RZ, 0xc0, !PT ;  /* 0x0fe0000004040812 */ /* 0x000fe400078ec0ff */
        /* <DEDUP_REMOVED lines=9> */
.L_x_1095:
[----:B------:R-:W2:Y:S02]  /*09e0*/  LDG.E.U16 R0, desc[UR36][R2.64] ;  /* 0x0000002402007981 */ /* 0x000ea4000c1e1500 */
[----:B--2---:R-:W-:-:S05]  /*09f0*/  IMAD.U32 R0, R0, 0x10000, RZ ;  /* 0x0001000000007824 */ /* 0x004fca00078e00ff */
[----:B------:R-:W-:-:S04]  /*0a00*/  F2FP.F16.F32.PACK_AB R0, RZ, R0 ;  /* 0x00000000ff00723e */ /* 0x000fc800000000ff */
[----:B------:R-:W-:Y:S01]  /*0a10*/  PRMT R23, R0, 0x7610, R23 ;  /* 0x0000761000177816 */ /* 0x000fe20000000017 */
[----:B------:R-:W-:Y:S06]  /*0a20*/  BRA `(.L_x_1085) ;  /* 0x0000000400d07947 */ /* 0x000fec0003800000 */
.L_x_1092:
        /* <DEDUP_REMOVED lines=10> */
[----:B------:R-:W-:-:S04]  /*0ad0*/  F2FP.F16.F32.PACK_AB R0, RZ, R0 ;  /* 0x00000000ff00723e */ /* 0x000fc800000000ff */
[----:B------:R-:W-:Y:S01]  /*0ae0*/  PRMT R23, R0, 0x7610, R23 ;  /* 0x0000761000177816 */ /* 0x000fe20000000017 */
[----:B------:R-:W-:Y:S06]  /*0af0*/  BRA `(.L_x_1085) ;  /* 0x00000004009c7947 */ /* 0x000fec0003800000 */
.L_x_1099:
        /* <DEDUP_REMOVED lines=21> */
.L_x_1103:
[----:B------:R-:W-:Y:S05]  /*0c50*/  BSYNC B1 ;  /* 0x0000000000017941 */ /* 0x000fea0003800000 */
.L_x_1102:
[----:B------:R-:W-:Y:S01]  /*0c60*/  LEA R3, R0, 0x3b800000, 0x17 ;  /* 0x3b80000000037811 */ /* 0x000fe200078eb8ff */
[----:B------:R-:W-:-:S05]  /*0c70*/  IMAD.SHL.U32 R0, R2, 0x100000, RZ ;  /* 0x0010000002007824 */ /* 0x000fca00078e00ff */
[----:B------:R-:W-:-:S07]  /*0c80*/  LOP3.LUT R0, R3, R0, R4, 0xfe, !PT ;  /* 0x0000000003007212 */ /* 0x000fce00078efe04 */
.L_x_1101:
[----:B------:R-:W-:Y:S05]  /*0c90*/  BSYNC B0 ;  /* 0x0000000000007941 */ /* 0x000fea0003800000 */
.L_x_1100:
[----:B------:R-:W-:-:S04]  /*0ca0*/  F2FP.F16.F32.PACK_AB R0, RZ, R0 ;  /* 0x00000000ff00723e */ /* 0x000fc800000000ff */
[----:B------:R-:W-:Y:S01]  /*0cb0*/  PRMT R23, R0, 0x7610, R23 ;  /* 0x0000761000177816 */ /* 0x000fe20000000017 */
[----:B------:R-:W-:Y:S06]  /*0cc0*/  BRA `(.L_x_1085) ;  /* 0x0000000400287947 */ /* 0x000fec0003800000 */
.L_x_1098:
        /* <DEDUP_REMOVED lines=21> */
.L_x_1107:
[----:B------:R-:W-:Y:S05]  /*0e20*/  BSYNC B1 ;  /* 0x0000000000017941 */ /* 0x000fea0003800000 */
.L_x_1106:
[----:B------:R-:W-:Y:S01]  /*0e30*/  LEA R3, R0, 0x37800000, 0x17 ;  /* 0x3780000000037811 */ /* 0x000fe200078eb8ff */
[----:B------:R-:W-:-:S05]  /*0e40*/  IMAD.SHL.U32 R0, R2, 0x200000, RZ ;  /* 0x0020000002007824 */ /* 0x000fca00078e00ff */
[----:B------:R-:W-:-:S07]  /*0e50*/  LOP3.LUT R0, R3, R0, R4, 0xfe, !PT ;  /* 0x0000000003007212 */ /* 0x000fce00078efe04 */
.L_x_1105:
[----:B------:R-:W-:Y:S05]  /*0e60*/  BSYNC B0 ;  /* 0x0000000000007941 */ /* 0x000fea0003800000 */
.L_x_1104:
[----:B------:R-:W-:-:S04]  /*0e70*/  F2FP.F16.F32.PACK_AB R0, RZ, R0 ;  /* 0x00000000ff00723e */ /* 0x000fc800000000ff */
[----:B------:R-:W-:Y:S01]  /*0e80*/  PRMT R23, R0, 0x7610, R23 ;  /* 0x0000761000177816 */ /* 0x000fe20000000017 */
[----:B------:R-:W-:Y:S06]  /*0e90*/  BRA `(.L_x_1085) ;  /* 0x0000000000b47947 */ /* 0x000fec0003800000 */
.L_x_1097:
        /* <DEDUP_REMOVED lines=14> */
.L_x_1111:
[----:B------:R-:W-:Y:S05]  /*0f80*/  BSYNC B0 ;  /* 0x0000000000007941 */ /* 0x000fea0003800000 */
.L_x_1110:
[----:B------:R-:W-:-:S04]  /*0f90*/  F2FP.F16.F32.PACK_AB R0, RZ, R0 ;  /* 0x00000000ff00723e */ /* 0x000fc800000000ff */
[----:B------:R-:W-:Y:S01]  /*0fa0*/  PRMT R23, R0, 0x7610, R23 ;  /* 0x0000761000177816 */ /* 0x000fe20000000017 */
[----:B------:R-:W-:Y:S06]  /*0fb0*/  BRA `(.L_x_1085) ;  /* 0x00000000006c7947 */ /* 0x000fec0003800000 */
.L_x_1084:
        /* <DEDUP_REMOVED lines=16> */
.L_x_1112:
[----:B------:R-:W-:Y:S01]  /*10c0*/  PRMT R23, RZ, 0x7610, R23 ;  /* 0x00007610ff177816 */ /* 0x000fe20000000017 */
[----:B------:R-:W-:Y:S06]  /*10d0*/  BRA `(.L_x_1085) ;  /* 0x0000000000247947 */ /* 0x000fec0003800000 */
.L_x_1109:
[----:B------:R-:W2:Y:S02]  /*10e0*/  LDG.E.64 R2, desc[UR36][R2.64] ;  /* 0x0000002402027981 */ /* 0x000ea4000c1e1b00 */
[----:B--2---:R-:W0:Y:S02]  /*10f0*/  I2F.U64 R0, R2 ;  /* 0x0000000200007312 */ /* 0x004e240000301000 */
[----:B0-----:R-:W-:-:S04]  /*1100*/  F2FP.F16.F32.PACK_AB R0, RZ, R0 ;  /* 0x00000000ff00723e */ /* 0x001fc800000000ff */
[----:B------:R-:W-:Y:S01]  /*1110*/  PRMT R23, R0, 0x7610, R23 ;  /* 0x0000761000177816 */ /* 0x000fe20000000017 */
[----:B------:R-:W-:Y:S06]  /*1120*/  BRA `(.L_x_1085) ;  /* 0x0000000000107947 */ /* 0x000fec0003800000 */
.L_x_1108:
[----:B------:R-:W2:Y:S02]  /*1130*/  LDG.E R2, desc[UR36][R2.64] ;  /* 0x0000002402027981 */ /* 0x000ea4000c1e1900 */
[----:B--2---:R-:W-:-:S04]  /*1140*/  I2FP.F32.U32 R0, R2 ;  /* 0x0000000200007245 */ /* 0x004fc80000201000 */
[----:B------:R-:W-:-:S04]  /*1150*/  F2FP.F16.F32.PACK_AB R0, RZ, R0 ;  /* 0x00000000ff00723e */ /* 0x000fc800000000ff */
[----:B------:R-:W-:-:S07]  /*1160*/  PRMT R23, R0, 0x7610, R23 ;  /* 0x0000761000177816 */ /* 0x000fce0000000017 */
.L_x_1085:
[----:B------:R-:W2:Y:S02]  /*1170*/  S2R R24, SR_TID.X ;  /* 0x0000000000187919 */ /* 0x000ea40000002100 */
[----:B--2---:R-:W-:-:S07]  /*1180*/  VIADD R24, R24, 0x80 ;  /* 0x0000008018187836 */ /* 0x004fce0000000000 */
.L_x_1079:
[----:B------:R-:W-:Y:S05]  /*1190*/  BSYNC B6 ;  /* 0x0000000000067941 */ /* 0x000fea0003800000 */
.L_x_1078:
[----:B------:R-:W-:Y:S01]  /*11a0*/  ISETP.GE.AND P0, PT, R24, R16, PT ;  /* 0x000000101800720c */ /* 0x000fe20003f06270 */
[----:B------:R-:W-:-:S12]  /*11b0*/  BSSY B6, `(.L_x_1113) ;  /* 0x000010e000067945 */ /* 0x000fd80003800000 */
[----:B------:R-:W-:Y:S05]  /*11c0*/  @P0 BRA `(.L_x_1114) ;  /* 0x0000001000300947 */ /* 0x000fea0003800000 */
[----:B01----:R-:W0:Y:S01]  /*11d0*/  LDC.64 R2, c[0x0][0x220] ;  /* 0x00008800ff027b82 */ /* 0x003e220000000a00 */
        /* <DEDUP_REMOVED lines=22> */
.L_x_1118:
[----:B------:R-:W2:Y:S02]  /*1340*/  LDG.E.U8 R2, desc[UR36][R2.64] ;  /* 0x0000002402027981 */ /* 0x000ea4000c1e1100 */
[----:B--2---:R-:W-:-:S04]  /*1350*/  I2FP.F32.U32 R0, R2 ;  /* 0x0000000200007245 */ /* 0x004fc80000201000 */
[----:B------:R-:W-:-:S04]  /*1360*/  F2FP.F16.F32.PACK_AB R0, RZ, R0 ;  /* 0x00000000ff00723e */ /* 0x000fc800000000ff */
[----:B------:R-:W-:Y:S01]  /*1370*/  PRMT R22, R0, 0x7610, R22 ;  /* 0x0000761000167816 */ /* 0x000fe20000000016 */
[----:B------:R-:W-:Y:S06]  /*1380*/  BRA `(.L_x_1120) ;  /* 0x0000000c00bc7947 */ /* 0x000fec0003800000 */
.L_x_1117:
        /* <DEDUP_REMOVED lines=11> */
.L_x_1122:
[----:B------:R-:W2:Y:S02]  /*1440*/  LDG.E R2, desc[UR36][R2.64] ;  /* 0x0000002402027981 */ /* 0x000ea4000c1e1900 */
[----:B--2---:R-:W-:-:S04]  /*1450*/  I2FP.F32.S32 R0, R2 ;  /* 0x0000000200007245 */ /* 0x004fc80000201400 */
[----:B------:R-:W-:-:S04]  /*1460*/  F2FP.F16.F32.PACK_AB R0, RZ, R0 ;  /* 0x00000000ff00723e */ /* 0x000fc800000000ff */
[----:B------:R-:W-:Y:S01]  /*1470*/  PRMT R22, R0, 0x7610, R22 ;  /* 0x0000761000167816 */ /* 0x000fe20000000016 */
[----:B------:R-:W-:Y:S06]  /*1480*/  BRA `(.L_x_1120) ;  /* 0x0000000c007c7947 */ /* 0x000fec0003800000 */
.L_x_1121:
[----:B------:R-:W2:Y:S02]  /*1490*/  LDG.E.U16 R2, desc[UR36][R2.64] ;  /* 0x0000002402027981 */ /* 0x000ea4000c1e1500 */
[----:B--2---:R-:W0:Y:S02]  /*14a0*/  I2F.S16 R0, R2 ;  /* 0x0000000200007306 */ /* 0x004e240000101400 */
[----:B0-----:R-:W-:-:S04]  /*14b0*/  F2FP.F16.F32.PACK_AB R0, RZ, R0 ;  /* 0x00000000ff00723e */ /* 0x001fc800000000ff */
[----:B------:R-:W-:Y:S01]  /*14c0*/  PRMT R22, R0, 0x7610, R22 ;  /* 0x0000761000167816 */ /* 0x000fe20000000016 */
[----:B------:R-:W-:Y:S06]  /*14d0*/  BRA `(.L_x_1120) ;  /* 0x0000000c00687947 */ /* 0x000fec0003800000 */
.L_x_1116:
        /* <DEDUP_REMOVED lines=9> */
.L_x_1124:
[----:B------:R0:W5:Y:S01]  /*1570*/  LDG.E.U16 R22, desc[UR36][R2.64] ;  /* 0x0000002402167981 */ /* 0x000162000c1e1500 */
[----:B------:R-:W-:Y:S05]  /*1580*/  BRA `(.L_x_1120) ;  /* 0x0000000c003c7947 */ /* 0x000fea0003800000 */
.L_x_1123:
        /* <DEDUP_REMOVED lines=9> */
.L_x_1126:
[----:B------:R1:W5:Y:S01]  /*1620*/  LDG.E.U16 R22, desc[UR36][R2.64] ;  /* 0x0000002402167981 */ /* 0x000362000c1e1500 */
[----:B------:R-:W-:Y:S05]  /*1630*/  BRA `(.L_x_1120) ;  /* 0x0000000c00107947 */ /* 0x000fea0003800000 */
.L_x_1125:
        /* <DEDUP_REMOVED lines=9> */
.L_x_1115:
        /* <DEDUP_REMOVED lines=14> */
.L_x_1129:
        /* <DEDUP_REMOVED lines=9> */
.L_x_1128:
        /* <DEDUP_REMOVED lines=28> */
.L_x_1131:
        /* <DEDUP_REMOVED lines=15> */
.L_x_1130:
[----:B------:R-:W2:Y:S02]  /*1af0*/  LDG.E.U16 R0, desc[UR36][R2.64] ;  /* 0x0000002402007981 */ /* 0x000ea4000c1e1500 */
[----:B--2---:R-:W-:-:S05]  /*1b00*/  IMAD.U32 R0, R0, 0x10000, RZ ;  /* 0x0001000000007824 */ /* 0x004fca00078e00ff */
[----:B------:R-:W-:-:S04]  /*1b10*/  F2FP.F16.F32.PACK_AB R0, RZ, R0 ;  /* 0x00000000ff00723e */ /* 0x000fc800000000ff */
[----:B------:R-:W-:Y:S01]  /*1b20*/  PRMT R22, R0, 0x7610, R22 ;  /* 0x0000761000167816 */ /* 0x000fe20000000016 */
[----:B------:R-:W-:Y:S06]  /*1b30*/  BRA `(.L_x_1120) ;  /* 0x0000000400d07947 */ /* 0x000fec0003800000 */
.L_x_1127:
        /* <DEDUP_REMOVED lines=13> */
.L_x_1134:
        /* <DEDUP_REMOVED lines=21> */
.L_x_1138:
[----:B------:R-:W-:Y:S05]  /*1d60*/  BSYNC B1 ;  /* 0x0000000000017941 */ /* 0x000fea0003800000 */
.L_x_1137:
[----:B------:R-:W-:Y:S01]  /*1d70*/  LEA R3, R0, 0x3b800000, 0x17 ;  /* 0x3b80000000037811 */ /* 0x000fe200078eb8ff */
[----:B------:R-:W-:-:S05]  /*1d80*/  IMAD.SHL.U32 R0, R2, 0x100000, RZ ;  /* 0x0010000002007824 */ /* 0x000fca00078e00ff */
[----:B------:R-:W-:-:S07]  /*1d90*/  LOP3.LUT R0, R3, R0, R4, 0xfe, !PT ;  /* 0x0000000003007212 */ /* 0x000fce00078efe04 */
.L_x_1136:
[----:B------:R-:W-:Y:S05]  /*1da0*/  BSYNC B0 ;  /* 0x0000000000007941 */ /* 0x000fea0003800000 */
.L_x_1135:
[----:B------:R-:W-:-:S04]  /*1db0*/  F2FP.F16.F32.PACK_AB R0, RZ, R0 ;  /* 0x00000000ff00723e */ /* 0x000fc800000000ff */
[----:B------:R-:W-:Y:S01]  /*1dc0*/  PRMT R22, R0, 0x7610, R22 ;  /* 0x0000761000167816 */ /* 0x000fe20000000016 */
[----:B------:R-:W-:Y:S06]  /*1dd0*/  BRA `(.L_x_1120) ;  /* 0x0000000400287947 */ /* 0x000fec0003800000 */
.L_x_1133:
        /* <DEDUP_REMOVED lines=21> */
.L_x_1142:
[----:B------:R-:W-:Y:S05]  /*1f30*/  BSYNC B1 ;  /* 0x0000000000017941 */ /* 0x000fea0003800000 */
.L_x_1141:
[----:B------:R-:W-:Y:S01]  /*1f40*/  LEA R3, R0, 0x37800000, 0x17 ;  /* 0x3780000000037811 */ /* 0x000fe200078eb8ff */
[----:B------:R-:W-:-:S05]  /*1f50*/  IMAD.SHL.U32 R0, R2, 0x200000, RZ ;  /* 0x0020000002007824 */ /* 0x000fca00078e00ff */
[----:B------:R-:W-:-:S07]  /*1f60*/  LOP3.LUT R0, R3, R0, R4, 0xfe, !PT ;  /* 0x0000000003007212 */ /* 0x000fce00078efe04 */
.L_x_1140:
[----:B------:R-:W-:Y:S05]  /*1f70*/  BSYNC B0 ;  /* 0x0000000000007941 */ /* 0x000fea0003800000 */
.L_x_1139:
[----:B------:R-:W-:-:S04]  /*1f80*/  F2FP.F16.F32.PACK_AB R0, RZ, R0 ;  /* 0x00000000ff00723e */ /* 0x000fc800000000ff */
[----:B------:R-:W-:Y:S01]  /*1f90*/  PRMT R22, R0, 0x7610, R22 ;  /* 0x0000761000167816 */ /* 0x000fe20000000016 */
[----:B------:R-:W-:Y:S06]  /*1fa0*/  BRA `(.L_x_1120) ;  /* 0x0000000000b47947 */ /* 0x000fec0003800000 */
.L_x_1132:
        /* <DEDUP_REMOVED lines=14> */
.L_x_1146:
[----:B------:R-:W-:Y:S05]  /*2090*/  BSYNC B0 ;  /* 0x0000000000007941 */ /* 0x000fea0003800000 */
.L_x_1145:
[----:B------:R-:W-:-:S04]  /*20a0*/  F2FP.F16.F32.PACK_AB R0, RZ, R0 ;  /* 0x00000000ff00723e */ /* 0x000fc800000000ff */
[----:B------:R-:W-:Y:S01]  /*20b0*/  PRMT R22, R0, 0x7610, R22 ;  /* 0x0000761000167816 */ /* 0x000fe20000000016 */
[----:B------:R-:W-:Y:S06]  /*20c0*/  BRA `(.L_x_1120) ;  /* 0x00000000006c7947 */ /* 0x000fec0003800000 */
.L_x_1119:
        /* <DEDUP_REMOVED lines=16> */
.L_x_1147:
[----:B------:R-:W-:Y:S01]  /*21d0*/  PRMT R22, RZ, 0x7610, R22 ;  /* 0x00007610ff167816 */ /* 0x000fe20000000016 */
[----:B------:R-:W-:Y:S06]  /*21e0*/  BRA `(.L_x_1120) ;  /* 0x0000000000247947 */ /* 0x000fec0003800000 */
.L_x_1144:
[----:B------:R-:W2:Y:S02]  /*21f0*/  LDG.E.64 R2, desc[UR36][R2.64] ;  /* 0x0000002402027981 */ /* 0x000ea4000c1e1b00 */
[----:B--2---:R-:W0:Y:S02]  /*2200*/  I2F.U64 R0, R2 ;  /* 0x0000000200007312 */ /* 0x004e240000301000 */
[----:B0-----:R-:W-:-:S04]  /*2210*/  F2FP.F16.F32.PACK_AB R0, RZ, R0 ;  /* 0x00000000ff00723e */ /* 0x001fc800000000ff */
[----:B------:R-:W-:Y:S01]  /*2220*/  PRMT R22, R0, 0x7610, R22 ;  /* 0x0000761000167816 */ /* 0x000fe20000000016 */
[----:B------:R-:W-:Y:S06]  /*2230*/  BRA `(.L_x_1120) ;  /* 0x0000000000107947 */ /* 0x000fec0003800000 */
.L_x_1143:
[----:B------:R-:W2:Y:S02]  /*2240*/  LDG.E R2, desc[UR36][R2.64] ;  /* 0x0000002402027981 */ /* 0x000ea4000c1e1900 */
[----:B--2---:R-:W-:-:S04]  /*2250*/  I2FP.F32.U32 R0, R2 ;  /* 0x0000000200007245 */ /* 0x004fc80000201000 */
[----:B------:R-:W-:-:S04]  /*2260*/  F2FP.F16.F32.PACK_AB R0, RZ, R0 ;  /* 0x00000000ff00723e */ /* 0x000fc800000000ff */
[----:B------:R-:W-:-:S07]  /*2270*/  PRMT R22, R0, 0x7610, R22 ;  /* 0x0000761000167816 */ /* 0x000fce0000000016 */
.L_x_1120:
[----:B------:R-:W-:-:S07]  /*2280*/  VIADD R24, R24, 0x80 ;  /* 0x0000008018187836 */ /* 0x000fce0000000000 */
.L_x_1114:
[----:B------:R-:W-:Y:S05]  /*2290*/  BSYNC B6 ;  /* 0x0000000000067941 */ /* 0x000fea0003800000 */
.L_x_1113:
[----:B------:R-:W-:Y:S01]  /*22a0*/  ISETP.GE.AND P0, PT, R24, R16, PT ;  /* 0x000000101800720c */ /* 0x000fe20003f06270 */
[----:B------:R-:W-:Y:S01]  /*22b0*/  BSSY B6, `(.L_x_1148) ;  /* 0x000010f000067945 */ /* 0x000fe20003800000 */
[----:B------:R-:W-:Y:S02]  /*22c0*/  PRMT R18, RZ, 0x7610, R18 ;  /* 0x00007610ff127816 */ /* 0x000fe40000000012 */
[----:B01----:R-:W-:-:S09]  /*22d0*/  PRMT R2, RZ, 0x7610, R2 ;  /* 0x00007610ff027816 */ /* 0x003fd20000000002 */
[----:B------:R-:W-:Y:S05]  /*22e0*/  @P0 BRA `(.L_x_1149) ;  /* 0x00000010002c0947 */ /* 0x000fea0003800000 */
[----:B------:R-:W0:Y:S01]  /*22f0*/  LDC.64 R4, c[0x0][0x220] ;  /* 0x00008800ff047b82 */ /* 0x000e220000000a00 */
        /* <DEDUP_REMOVED lines=22> */
.L_x_1153:
[----:B------:R-:W2:Y:S02]  /*2460*/  LDG.E.U8 R4, desc[UR36][R4.64] ;  /* 0x0000002404047981 */ /* 0x000ea4000c1e1100 */
[----:B--2---:R-:W-:-:S04]  /*2470*/  I2FP.F32.U32 R0, R4 ;  /* 0x0000000400007245 */ /* 0x004fc80000201000 */
[----:B------:R-:W-:-:S04]  /*2480*/  F2FP.F16.F32.PACK_AB R0, RZ, R0 ;  /* 0x00000000ff00723e */ /* 0x000fc800000000ff */
[----:B------:R-:W-:Y:S01]  /*2490*/  PRMT R2, R0, 0x7610, R2 ;  /* 0x0000761000027816 */ /* 0x000fe20000000002 */
[----:B------:R-:W-:Y:S06]  /*24a0*/  BRA `(.L_x_1155) ;  /* 0x0000000c00b87947 */ /* 0x000fec0003800000 */
.L_x_1152:
        /* <DEDUP_REMOVED lines=11> */
.L_x_1157:
[----:B------:R-:W2:Y:S02]  /*2560*/  LDG.E R4, desc[UR36][R4.64] ;  /* 0x0000002404047981 */ /* 0x000ea4000c1e1900 */
[----:B--2---:R-:W-:-:S04]  /*2570*/  I2FP.F32.S32 R0, R4 ;  /* 0x0000000400007245 */ /* 0x004fc80000201400 */
[----:B------:R-:W-:-:S04]  /*2580*/  F2FP.F16.F32.PACK_AB R0, RZ, R0 ;  /* 0x00000000ff00723e */ /* 0x000fc800000000ff */
[----:B------:R-:W-:Y:S01]  /*2590*/  PRMT R2, R0, 0x7610, R2 ;  /* 0x0000761000027816 */ /* 0x000fe20000000002 */
[----:B------:R-:W-:Y:S06]  /*25a0*/  BRA `(.L_x_1155) ;  /* 0x0000000c00787947 */ /* 0x000fec0003800000 */
.L_x_1156:
[----:B------:R-:W2:Y:S02]  /*25b0*/  LDG.E.U16 R4, desc[UR36][R4.64] ;  /* 0x0000002404047981 */ /* 0x000ea4000c1e1500 */
[----:B--2---:R-:W0:Y:S02]  /*25c0*/  I2F.S16 R0, R4 ;  /* 0x0000000400007306 */ /* 0x004e240000101400 */
[----:B0-----:R-:W-:-:S04]  /*25d0*/  F2FP.F16.F32.PACK_AB R0, RZ, R0 ;  /* 0x00000000ff00723e */ /* 0x001fc800000000ff */
[----:B------:R-:W-:Y:S01]  /*25e0*/  PRMT R2, R0, 0x7610, R2 ;  /* 0x0000761000027816 */ /* 0x000fe20000000002 */
[----:B------:R-:W-:Y:S06]  /*25f0*/  BRA `(.L_x_1155) ;  /* 0x0000000c00647947 */ /* 0x000fec0003800000 */
.L_x_1151:
        /* <DEDUP_REMOVED lines=9> */
.L_x_1159:
[----:B------:R0:W5:Y:S01]  /*2690*/  LDG.E.U16 R2, desc[UR36][R4.64] ;  /* 0x0000002404027981 */ /* 0x000162000c1e1500 */
[----:B------:R-:W-:Y:S05]  /*26a0*/  BRA `(.L_x_1155) ;  /* 0x0000000c00387947 */ /* 0x000fea0003800000 */
.L_x_1158:
        /* <DEDUP_REMOVED lines=9> */
.L_x_1161:
[----:B------:R1:W5:Y:S01]  /*2740*/  LDG.E.U16 R2, desc[UR36][R4.64] ;  /* 0x0000002404027981 */ /* 0x000362000c1e1500 */
[----:B------:R-:W-:Y:S05]  /*2750*/  BRA `(.L_x_1155) ;  /* 0x0000000c000c7947 */ /* 0x000fea0003800000 */
.L_x_1160:
        /* <DEDUP_REMOVED lines=9> */
.L_x_1150:
        /* <DEDUP_REMOVED lines=14> */
.L_x_1164:
        /* <DEDUP_REMOVED lines=9> */
.L_x_1163:
        /* <DEDUP_REMOVED lines=11> */
[----:B------:R-:W-:-:S05]  /*2a10*/  VIADD R6, R2, 0x1000000 ;  /* 0x0100000002067836 */ /* 0x000fca0000000000 */
[----:B------:R-:W-:Y:S02]  /*2a20*/  SHF.R.S32.HI R6, RZ, 0x8, R6 ;  /* 0x00000008ff067819 */ /* 0x000fe40000011406 */
[----:B0-----:R-:W-:-:S04]  /*2a30*/  IADD3 R3, -R3, 0x1f, RZ ;  /* 0x0000001f03037810 */ /* 0x001fc80007ffe1ff */
[C---:B------:R-:W-:Y:S01]  /*2a40*/  ISETP.GT.U32.AND P0, PT, R3.reuse, 0x4, PT ;  /* 0x000000040300780c */ /* 0x040fe20003f04070 */
[----:B------:R-:W-:-:S05]  /*2a50*/  VIADD R3, R3, 0xfffffffc ;  /* 0xfffffffc03037836 */ /* 0x000fca0000000000 */
[----:B------:R-:W-:-:S04]  /*2a60*/  SEL R3, R3, RZ, P0 ;  /* 0x000000ff03037207 */ /* 0x000fc80000000000 */
[C---:B------:R-:W-:Y:S01]  /*2a70*/  SHF.L.U32 R4, R2.reuse, R3, RZ ;  /* 0x0000000302047219 */ /* 0x040fe200000006ff */
[----:B------:R-:W-:Y:S02]  /*2a80*/  IMAD R7, R3, R8, 0x3c000000 ;  /* 0x3c00000003077424 */ /* 0x000fe400078e0208 */
[----:B------:R-:W-:-:S03]  /*2a90*/  VIADD R3, R2, 0xffffffff ;  /* 0xffffffff02037836 */ /* 0x000fc60000000000 */
[----:B------:R-:W-:Y:S02]  /*2aa0*/  LEA.HI R7, R4, R7, RZ, 0x1c ;  /* 0x0000000704077211 */ /* 0x000fe400078fe0ff */
[----:B------:R-:W-:Y:S02]  /*2ab0*/  SHF.R.S32.HI R3, RZ, 0x1f, R3 ;  /* 0x0000001fff037819 */ /* 0x000fe40000011403 */
[----:B------:R-:W-:-:S04]  /*2ac0*/  LOP3.LUT R6, R7, 0x7f800000, R6, 0xf8, !PT ;  /* 0x7f80000007067812 */ /* 0x000fc800078ef806 */
[----:B------:R-:W-:-:S04]  /*2ad0*/  LOP3.LUT R3, R6, R3, RZ, 0x30, !PT ;  /* 0x0000000306037212 */ /* 0x000fc800078e30ff */
[----:B------:R-:W-:-:S04]  /*2ae0*/  LOP3.LUT R3, R3, 0x80000000, R0, 0xf8, !PT ;  /* 0x8000000003037812 */ /* 0x000fc800078ef800 */
[----:B------:R-:W-:-:S04]  /*2af0*/  F2FP.F16.F32.PACK_AB R3, RZ, R3 ;  /* 0x00000003ff03723e */ /* 0x000fc800000000ff */
[----:B------:R-:W-:Y:S01]  /*2b00*/  PRMT R2, R3, 0x7610, R2 ;  /* 0x0000761003027816 */ /* 0x000fe20000000002 */
[----:B------:R-:W-:Y:S06]  /*2b10*/  BRA `(.L_x_1155) ;  /* 0x00000008001c7947 */ /* 0x000fec0003800000 */
.L_x_1166:
[----:B------:R-:W2:Y:S02]  /*2b20*/  LDG.E.U8 R3, desc[UR36][R4.64] ;  /* 0x0000002404037981 */ /* 0x000ea4000c1e1100 */
[----:B--2---:R-:W-:-:S05]  /*2b30*/  IMAD.SHL.U32 R0, R3, 0x2000000, RZ ;  /* 0x0200000003007824 */ /* 0x004fca00078e00ff */
[----:B------:R-:W-:-:S13]  /*2b40*/  ISETP.GE.U32.AND P0, PT, R0, 0x8000000, PT ;  /* 0x080000000000780c */ /* 0x000fda0003f06070 */
[C---:B------:R-:W-:Y:S02]  /*2b50*/  @!P0 IMAD.SHL.U32 R0, R3.reuse, 0x100, RZ ;  /* 0x0000010003008824 */ /* 0x040fe400078e00ff */
[C---:B------:R-:W-:Y:S02]  /*2b60*/  @P0 IMAD.SHL.U32 R2, R3.reuse, 0x200000, RZ ;  /* 0x0020000003020824 */ /* 0x040fe400078e00ff */
[----:B------:R-:W-:Y:S01]  /*2b70*/  IMAD.SHL.U32 R3, R3, 0x1000000, RZ ;  /* 0x0100000003037824 */ /* 0x000fe200078e00ff */
[----:B------:R-:W-:Y:S02]  /*2b80*/  @!P0 LOP3.LUT R0, R0, 0x7f00, RZ, 0xc0, !PT ;  /* 0x00007f0000008812 */ /* 0x000fe400078ec0ff */
[----:B------:R-:W-:Y:S02]  /*2b90*/  @P0 LOP3.LUT R2, R2, 0x70000000, RZ, 0xfc, !PT ;  /* 0x7000000002020812 */ /* 0x000fe400078efcff */
[----:B------:R-:W-:-:S03]  /*2ba0*/  @!P0 LOP3.LUT R0, R0, 0x3f000000, RZ, 0xfc, !PT ;  /* 0x3f00000000008812 */ /* 0x000fc600078efcff */
[----:B------:R-:W-:Y:S02]  /*2bb0*/  @P0 FMUL.FTZ R2, R2, 1.9259299443872358531e-34 ;  /* 0x0780000002020820 */ /* 0x000fe40000410000 */
[----:B------:R-:W-:-:S05]  /*2bc0*/  @!P0 FADD.FTZ R2, R0, -0.5 ;  /* 0xbf00000000028421 */ /* 0x000fca0000010000 */
[----:B------:R-:W-:-:S04]  /*2bd0*/  LOP3.LUT R2, R2, 0x80000000, R3, 0xf8, !PT ;  /* 0x8000000002027812 */ /* 0x000fc800078ef803 */
[----:B------:R-:W-:Y:S01]  /*2be0*/  F2FP.F16.F32.PACK_AB R2, RZ, R2 ;  /* 0x00000002ff02723e */ /* 0x000fe200000000ff */
[----:B------:R-:W-:Y:S06]  /*2bf0*/  BRA `(.L_x_1155) ;  /* 0x0000000400e47947 */ /* 0x000fec0003800000 */
.L_x_1165:
[----:B------:R-:W2:Y:S02]  /*2c00*/  LDG.E.U16 R0, desc[UR36][R4.64] ;  /* 0x0000002404007981 */ /* 0x000ea4000c1e1500 */
[----:B--2---:R-:W-:-:S05]  /*2c10*/  IMAD.U32 R0, R0, 0x10000, RZ ;  /* 0x0001000000007824 */ /* 0x004fca00078e00ff */
[----:B------:R-:W-:-:S04]  /*2c20*/  F2FP.F16.F32.PACK_AB R0, RZ, R0 ;  /* 0x00000000ff00723e */ /* 0x000fc800000000ff */
[----:B------:R-:W-:Y:S01]  /*2c30*/  PRMT R2, R0, 0x7610, R2 ;  /* 0x0000761000027816 */ /* 0x000fe20000000002 */
[----:B------:R-:W-:Y:S06]  /*2c40*/  BRA `(.L_x_1155) ;  /* 0x0000000400d07947 */ /* 0x000fec0003800000 */
.L_x_1162:
        /* <DEDUP_REMOVED lines=13> */
.L_x_1169:
        /* <DEDUP_REMOVED lines=21> */
.L_x_1173:
[----:B------:R-:W-:Y:S05]  /*2e70*/  BSYNC B1 ;  /* 0x0000000000017941 */ /* 0x000fea0003800000 */
.L_x_1172:
[----:B------:R-:W-:Y:S01]  /*2e80*/  LEA R3, R0, 0x3b800000, 0x17 ;  /* 0x3b80000000037811 */ /* 0x000fe200078eb8ff */
[----:B------:R-:W-:-:S05]  /*2e90*/  IMAD.SHL.U32 R0, R2, 0x100000, RZ ;  /* 0x0010000002007824 */ /* 0x000fca00078e00ff */
[----:B------:R-:W-:-:S07]  /*2ea0*/  LOP3.LUT R0, R3, R0, R4, 0xfe, !PT ;  /* 0x0000000003007212 */ /* 0x000fce00078efe04 */
.L_x_1171:
[----:B------:R-:W-:Y:S05]  /*2eb0*/  BSYNC B0 ;  /* 0x0000000000007941 */ /* 0x000fea0003800000 */
.L_x_1170:
[----:B------:R-:W-:-:S04]  /*2ec0*/  F2FP.F16.F32.PACK_AB R0, RZ, R0 ;  /* 0x00000000ff00723e */ /* 0x000fc800000000ff */
[----:B------:R-:W-:Y:S01]  /*2ed0*/  PRMT R2, R0, 0x7610, R2 ;  /* 0x0000761000027816 */ /* 0x000fe20000000002 */
[----:B------:R-:W-:Y:S06]  /*2ee0*/  BRA `(.L_x_1155) ;  /* 0x0000000400287947 */ /* 0x000fec0003800000 */
.L_x_1168:
        /* <DEDUP_REMOVED lines=21> */
.L_x_1177:
[----:B------:R-:W-:Y:S05]  /*3040*/  BSYNC B1 ;  /* 0x0000000000017941 */ /* 0x000fea0003800000 */
.L_x_1176:
[----:B------:R-:W-:Y:S01]  /*3050*/  LEA R3, R0, 0x37800000, 0x17 ;  /* 0x3780000000037811 */ /* 0x000fe200078eb8ff */
[----:B------:R-:W-:-:S05]  /*3060*/  IMAD.SHL.U32 R0, R2, 0x200000, RZ ;  /* 0x0020000002007824 */ /* 0x000fca00078e00ff */
[----:B------:R-:W-:-:S07]  /*3070*/  LOP3.LUT R0, R3, R0, R4, 0xfe, !PT ;  /* 0x0000000003007212 */ /* 0x000fce00078efe04 */
.L_x_1175:
[----:B------:R-:W-:Y:S05]  /*3080*/  BSYNC B0 ;  /* 0x0000000000007941 */ /* 0x000fea0003800000 */
.L_x_1174:
[----:B------:R-:W-:-:S04]  /*3090*/  F2FP.F16.F32.PACK_AB R0, RZ, R0 ;  /* 0x00000000ff00723e */ /* 0x000fc800000000ff */
[----:B------:R-:W-:Y:S01]  /*30a0*/  PRMT R2, R0, 0x7610, R2 ;  /* 0x0000761000027816 */ /* 0x000fe20000000002 */
[----:B------:R-:W-:Y:S06]  /*30b0*/  BRA `(.L_x_1155) ;  /* 0x0000000000b47947 */ /* 0x000fec0003800000 */
.L_x_1167:
        /* <DEDUP_REMOVED lines=14> */
.L_x_1181:
[----:B------:R-:W-:Y:S05]  /*31a0*/  BSYNC B0 ;  /* 0x0000000000007941 */ /* 0x000fea0003800000 */
.L_x_1180:
[----:B------:R-:W-:-:S04]  /*31b0*/  F2FP.F16.F32.PACK_AB R0, RZ, R0 ;  /* 0x00000000ff00723e */ /* 0x000fc800000000ff */
[----:B------:R-:W-:Y:S01]  /*31c0*/  PRMT R2, R0, 0x7610, R2 ;  /* 0x0000761000027816 */ /* 0x000fe20000000002 */
[----:B------:R-:W-:Y:S06]  /*31d0*/  BRA `(.L_x_1155) ;  /* 0x00000000006c7947 */ /* 0x000fec0003800000 */
.L_x_1154:
        /* <DEDUP_REMOVED lines=16> */
.L_x_1182:
[----:B------:R-:W-:Y:S01]  /*32e0*/  PRMT R2, RZ, 0x7610, R2 ;  /* 0x00007610ff027816 */ /* 0x000fe20000000002 */
[----:B------:R-:W-:Y:S06]  /*32f0*/  BRA `(.L_x_1155) ;  /* 0x0000000000247947 */ /* 0x000fec0003800000 */
.L_x_1179:
[----:B------:R-:W2:Y:S02]  /*3300*/  LDG.E.64 R4, desc[UR36][R4.64] ;  /* 0x0000002404047981 */ /* 0x000ea4000c1e1b00 */
[----:B--2---:R-:W0:Y:S02]  /*3310*/  I2F.U64 R0, R4 ;  /* 0x0000000400007312 */ /* 0x004e240000301000 */
[----:B0-----:R-:W-:-:S04]  /*3320*/  F2FP.F16.F32.PACK_AB R0, RZ, R0 ;  /* 0x00000000ff00723e */ /* 0x001fc800000000ff */
[----:B------:R-:W-:Y:S01]  /*3330*/  PRMT R2, R0, 0x7610, R2 ;  /* 0x0000761000027816 */ /* 0x000fe20000000002 */
[----:B------:R-:W-:Y:S06]  /*3340*/  BRA `(.L_x_1155) ;  /* 0x0000000000107947 */ /* 0x000fec0003800000 */
.L_x_1178:
[----:B------:R-:W2:Y:S02]  /*3350*/  LDG.E R4, desc[UR36][R4.64] ;  /* 0x0000002404047981 */ /* 0x000ea4000c1e1900 */
[----:B--2---:R-:W-:-:S04]  /*3360*/  I2FP.F32.U32 R0, R4 ;  /* 0x0000000400007245 */ /* 0x004fc80000201000 */
[----:B------:R-:W-:-:S04]  /*3370*/  F2FP.F16.F32.PACK_AB R0, RZ, R0 ;  /* 0x00000000ff00723e */ /* 0x000fc800000000ff */
[----:B------:R-:W-:-:S07]  /*3380*/  PRMT R2, R0, 0x7610, R2 ;  /* 0x0000761000027816 */ /* 0x000fce0000000002 */
.L_x_1155:
[----:B------:R-:W-:-:S07]  /*3390*/  VIADD R24, R24, 0x80 ;  /* 0x0000008018187836 */ /* 0x000fce0000000000 */
.L_x_1149:
[----:B------:R-:W-:Y:S05]  /*33a0*/  BSYNC B6 ;  /* 0x0000000000067941 */ /* 0x000fea0003800000 */
.L_x_1148:
[----:B------:R-:W-:Y:S01]  /*33b0*/  ISETP.GE.AND P0, PT, R24, R16, PT ;  /* 0x000000101800720c */ /* 0x000fe20003f06270 */
[----:B------:R-:W-:-:S12]  /*33c0*/  BSSY B6, `(.L_x_1183) ;  /* 0x000010c000067945 */ /* 0x000fd80003800000 */
[----:B------:R-:W-:Y:S05]  /*33d0*/  @P0 BRA `(.L_x_1184) ;  /* 0x0000001000280947 */ /* 0x000fea0003800000 */
[----:B01----:R-:W0:Y:S01]  /*33e0*/  LDC.64 R4, c[0x0][0x220] ;  /* 0x00008800ff047b82 */ /* 0x003e220000000a00 */
        /* <DEDUP_REMOVED lines=21> */
.L_x_1188:
[----:B------:R-:W2:Y:S02]  /*3540*/  LDG.E.U8 R4, desc[UR36][R4.64] ;  /* 0x0000002404047981 */ /* 0x000ea4000c1e1100 */
[----:B--2---:R-:W-:-:S04]  /*3550*/  I2FP.F32.U32 R0, R4 ;  /* 0x0000000400007245 */ /* 0x004fc80000201000 */
[----:B------:R-:W-:-:S04]  /*3560*/  F2FP.F16.F32.PACK_AB R0, RZ, R0 ;  /* 0x00000000ff00723e */ /* 0x000fc800000000ff */
[----:B------:R-:W-:Y:S01]  /*3570*/  PRMT R18, R0, 0x7610, R18 ;  /* 0x0000761000127816 */ /* 0x000fe20000000012 */
[----:B------:R-:W-:Y:S06]  /*3580*/  BRA `(.L_x_1184) ;  /* 0x0000000c00bc7947 */ /* 0x000fec0003800000 */
.L_x_1187:
        /* <DEDUP_REMOVED lines=11> */
.L_x_1191:
[----:B------:R-:W2:Y:S02]  /*3640*/  LDG.E R4, desc[UR36][R4.64] ;  /* 0x0000002404047981 */ /* 0x000ea4000c1e1900 */
[----:B--2---:R-:W-:-:S04]  /*3650*/  I2FP.F32.S32 R0, R4 ;  /* 0x0000000400007245 */ /* 0x004fc80000201400 */
[----:B------:R-:W-:-:S04]  /*3660*/  F2FP.F16.F32.PACK_AB R0, RZ, R0 ;  /* 0x00000000ff00723e */ /* 0x000fc800000000ff */
[----:B------:R-:W-:Y:S01]  /*3670*/  PRMT R18, R0, 0x7610, R18 ;  /* 0x0000761000127816 */ /* 0x000fe20000000012 */
[----:B------:R-:W-:Y:S06]  /*3680*/  BRA `(.L_x_1184) ;  /* 0x0000000c007c7947 */ /* 0x000fec0003800000 */
.L_x_1190:
[----:B------:R-:W2:Y:S02]  /*3690*/  LDG.E.U16 R4, desc[UR36][R4.64] ;  /* 0x0000002404047981 */ /* 0x000ea4000c1e1500 */
[----:B--2---:R-:W0:Y:S02]  /*36a0*/  I2F.S16 R0, R4 ;  /* 0x0000000400007306 */ /* 0x004e240000101400 */
[----:B0-----:R-:W-:-:S04]  /*36b0*/  F2FP.F16.F32.PACK_AB R0, RZ, R0 ;  /* 0x00000000ff00723e */ /* 0x001fc800000000ff */
[----:B------:R-:W-:Y:S01]  /*36c0*/  PRMT R18, R0, 0x7610, R18 ;  /* 0x0000761000127816 */ /* 0x000fe20000000012 */
[----:B------:R-:W-:Y:S06]  /*36d0*/  BRA `(.L_x_1184) ;  /* 0x0000000c00687947 */ /* 0x000fec0003800000 */
.L_x_1186:
        /* <DEDUP_REMOVED lines=9> */
.L_x_1193:
[----:B------:R2:W5:Y:S01]  /*3770*/  LDG.E.U16 R18, desc[UR36][R4.64] ;  /* 0x0000002404127981 */ /* 0x000562000c1e1500 */
[----:B------:R-:W-:Y:S05]  /*3780*/  BRA `(.L_x_1184) ;  /* 0x0000000c003c7947 */ /* 0x000fea0003800000 */
.L_x_1192:
        /* <DEDUP_REMOVED lines=9> */
.L_x_1195:
[----:B------:R3:W5:Y:S01]  /*3820*/  LDG.E.U16 R18, desc[UR36][R4.64] ;  /* 0x0000002404127981 */ /* 0x000762000c1e1500 */
[----:B------:R-:W-:Y:S05]  /*3830*/  BRA `(.L_x_1184) ;  /* 0x0000000c00107947 */ /* 0x000fea0003800000 */
.L_x_1194:
        /* <DEDUP_REMOVED lines=9> */
.L_x_1185:
        /* <DEDUP_REMOVED lines=14> */
.L_x_1198:
        /* <DEDUP_REMOVED lines=9> */
.L_x_1197:
        /* <DEDUP_REMOVED lines=28> */
.L_x_1200:
        /* <DEDUP_REMOVED lines=12> */
[----:B------:R-:W-:-:S04]  /*3cc0*/  F2FP.F16.F32.PACK_AB R0, RZ, R0 ;  /* 0x00000000ff00723e */ /* 0x000fc800000000ff */
[----:B------:R-:W-:Y:S01]  /*3cd0*/  PRMT R18, R0, 0x7610, R18 ;  /* 0x0000761000127816 */ /* 0x000fe20000000012 */
[----:B------:R-:W-:Y:S06]  /*3ce0*/  BRA `(.L_x_1184) ;  /* 0x0000000400e47947 */ /* 0x000fec0003800000 */
.L_x_1199:
[----:B------:R-:W2:Y:S02]  /*3cf0*/  LDG.E.U16 R0, desc[UR36][R4.64] ;  /* 0x0000002404007981 */ /* 0x000ea4000c1e1500 */
[----:B--2---:R-:W-:-:S05]  /*3d00*/  IMAD.U32 R0, R0, 0x10000, RZ ;  /* 0x0001000000007824 */ /* 0x004fca00078e00ff */
[----:B------:R-:W-:-:S04]  /*3d10*/  F2FP.F16.F32.PACK_AB R0, RZ, R0 ;  /* 0x00000000ff00723e */ /* 0x000fc800000000ff */
[----:B------:R-:W-:Y:S01]  /*3d20*/  PRMT R18, R0, 0x7610, R18 ;  /* 0x0000761000127816 */ /* 0x000fe20000000012 */
[----:B------:R-:W-:Y:S06]  /*3d30*/  BRA `(.L_x_1184) ;  /* 0x0000000400d07947 */ /* 0x000fec0003800000 */
.L_x_1196:
        /* <DEDUP_REMOVED lines=13> */
.L_x_1203:
        /* <DEDUP_REMOVED lines=21> */
.L_x_1207:
[----:B------:R-:W-:Y:S05]  /*3f60*/  BSYNC B1 ;  /* 0x0000000000017941 */ /* 0x000fea0003800000 */
.L_x_1206:
[----:B------:R-:W-:Y:S01]  /*3f70*/  LEA R5, R0, 0x3b800000, 0x17 ;  /* 0x3b80000000057811 */ /* 0x000fe200078eb8ff */
[----:B------:R-:W-:-:S05]  /*3f80*/  IMAD.SHL.U32 R0, R3, 0x100000, RZ ;  /* 0x0010000003007824 */ /* 0x000fca00078e00ff */
[----:B------:R-:W-:-:S07]  /*3f90*/  LOP3.LUT R0, R5, R0, R6, 0xfe, !PT ;  /* 0x0000000005007212 */ /* 0x000fce00078efe06 */
.L_x_1205:
[----:B------:R-:W-:Y:S05]  /*3fa0*/  BSYNC B0 ;  /* 0x0000000000007941 */ /* 0x000fea0003800000 */
.L_x_1204:
[----:B------:R-:W-:-:S04]  /*3fb0*/  F2FP.F16.F32.PACK_AB R0, RZ, R0 ;  /* 0x00000000ff00723e */ /* 0x000fc800000000ff */
[----:B------:R-:W-:Y:S01]  /*3fc0*/  PRMT R18, R0, 0x7610, R18 ;  /* 0x0000761000127816 */ /* 0x000fe20000000012 */
[----:B------:R-:W-:Y:S06]  /*3fd0*/  BRA `(.L_x_1184) ;  /* 0x0000000400287947 */ /* 0x000fec0003800000 */
.L_x_1202:
        /* <DEDUP_REMOVED lines=21> */
.L_x_1211:
[----:B------:R-:W-:Y:S05]  /*4130*/  BSYNC B1 ;  /* 0x0000000000017941 */ /* 0x000fea0003800000 */
.L_x_1210:
[----:B------:R-:W-:Y:S01]  /*4140*/  LEA R5, R0, 0x37800000, 0x17 ;  /* 0x3780000000057811 */ /* 0x000fe200078eb8ff */
[----:B------:R-:W-:-:S05]  /*4150*/  IMAD.SHL.U32 R0, R3, 0x200000, RZ ;  /* 0x0020000003007824 */ /* 0x000fca00078e00ff */
[----:B------:R-:W-:-:S07]  /*4160*/  LOP3.LUT R0, R5, R0, R6, 0xfe, !PT ;  /* 0x0000000005007212 */ /* 0x000fce00078efe06 */
.L_x_1209:
[----:B------:R-:W-:Y:S05]  /*4170*/  BSYNC B0 ;  /* 0x0000000000007941 */ /* 0x000fea0003800000 */
.L_x_1208:
[----:B------:R-:W-:-:S04]  /*4180*/  F2FP.F16.F32.PACK_AB R0, RZ, R0 ;  /* 0x00000000ff00723e */ /* 0x000fc800000000ff */
[----:B------:R-:W-:Y:S01]  /*4190*/  PRMT R18, R0, 0x7610, R18 ;  /* 0x0000761000127816 */ /* 0x000fe20000000012 */
[----:B------:R-:W-:Y:S06]  /*41a0*/  BRA `(.L_x_1184) ;  /* 0x0000000000b47947 */ /* 0x000fec0003800000 */
.L_x_1201:
        /* <DEDUP_REMOVED lines=14> */
.L_x_1215:
[----:B------:R-:W-:Y:S05]  /*4290*/  BSYNC B0 ;  /* 0x0000000000007941 */ /* 0x000fea0003800000 */
.L_x_1214:
[----:B------:R-:W-:-:S04]  /*42a0*/  F2FP.F16.F32.PACK_AB R0, RZ, R0 ;  /* 0x00000000ff00723e */ /* 0x000fc800000000ff */
[----:B------:R-:W-:Y:S01]  /*42b0*/  PRMT R18, R0, 0x7610, R18 ;  /* 0x0000761000127816 */ /* 0x000fe20000000012 */
[----:B------:R-:W-:Y:S06]  /*42c0*/  BRA `(.L_x_1184) ;  /* 0x00000000006c7947 */ /* 0x000fec0003800000 */
.L_x_1189:
        /* <DEDUP_REMOVED lines=16> */
.L_x_1216:
[----:B------:R-:W-:Y:S01]  /*43d0*/  PRMT R18, RZ, 0x7610, R18 ;  /* 0x00007610ff127816 */ /* 0x000fe20000000012 */
[----:B------:R-:W-:Y:S06]  /*43e0*/  BRA `(.L_x_1184) ;  /* 0x0000000000247947 */ /* 0x000fec0003800000 */
.L_x_1213:
[----:B------:R-:W2:Y:S02]  /*43f0*/  LDG.E.64 R4, desc[UR36][R4.64] ;  /* 0x0000002404047981 */ /* 0x000ea4000c1e1b00 */
[----:B--2---:R-:W0:Y:S02]  /*4400*/  I2F.U64 R0, R4 ;  /* 0x0000000400007312 */ /* 0x004e240000301000 */
[----:B0-----:R-:W-:-:S04]  /*4410*/  F2FP.F16.F32.PACK_AB R0, RZ, R0 ;  /* 0x00000000ff00723e */ /* 0x001fc800000000ff */
[----:B------:R-:W-:Y:S01]  /*4420*/  PRMT R18, R0, 0x7610, R18 ;  /* 0x0000761000127816 */ /* 0x000fe20000000012 */
[----:B------:R-:W-:Y:S06]  /*4430*/  BRA `(.L_x_1184) ;  /* 0x0000000000107947 */ /* 0x000fec0003800000 */
.L_x_1212:
[----:B------:R-:W2:Y:S02]  /*4440*/  LDG.E R4, desc[UR36][R4.64] ;  /* 0x0000002404047981 */ /* 0x000ea4000c1e1900 */
[----:B--2---:R-:W-:-:S04]  /*4450*/  I2FP.F32.U32 R0, R4 ;  /* 0x0000000400007245 */ /* 0x004fc80000201000 */
[----:B------:R-:W-:-:S04]  /*4460*/  F2FP.F16.F32.PACK_AB R0, RZ, R0 ;  /* 0x00000000ff00723e */ /* 0x000fc800000000ff */
[----:B------:R-:W-:-:S07]  /*4470*/  PRMT R18, R0, 0x7610, R18 ;  /* 0x0000761000127816 */ /* 0x000fce0000000012 */
.L_x_1184:
[----:B------:R-:W-:Y:S05]  /*4480*/  BSYNC B6 ;  /* 0x0000000000067941 */ /* 0x000fea0003800000 */
.L_x_1183:
[----:B------:R-:W4:Y:S01]  /*4490*/  S2R R19, SR_TID.X ;  /* 0x0000000000137919 */ /* 0x000f220000002100 */
[----:B------:R-:W-:Y:S01]  /*44a0*/  BSSY B0, `(.L_x_1217) ;  /* 0x000002e000007945 */ /* 0x000fe20003800000 */
[----:B----4-:R-:W-:-:S13]  /*44b0*/  ISETP.GE.AND P0, PT, R19, R16, PT ;  /* 0x000000101300720c */ /* 0x010fda0003f06270 */
[----:B------:R-:W-:Y:S05]  /*44c0*/  @P0 BRA `(.L_x_1218) ;  /* 0x0000000000ac0947 */ /* 0x000fea0003800000 */
[----:B-----5:R-:W-:Y:S01]  /*44d0*/  HADD2.F32 R23, -RZ, R23.H0_H0 ;  /* 0x20000017ff177230 */ /* 0x020fe20000004100 */
[----:B------:R-:W-:Y:S01]  /*44e0*/  BSSY B1, `(.L_x_1219) ;  /* 0x0000027000017945 */ /* 0x000fe20003800000 */
[----:B------:R-:W-:-:S03]  /*44f0*/  IMAD.MOV.U32 R7, RZ, RZ, 0x3e800000 ;  /* 0x3e800000ff077424 */ /* 0x000fc600078e00ff */
[C---:B------:R-:W-:Y:S01]  /*4500*/  FADD.FTZ R0, |R23|.reuse, -RZ ;  /* 0x800000ff17007221 */ /* 0x040fe20000010200 */
[----:B------:R-:W-:-:S03]  /*4510*/  FSETP.GT.FTZ.AND P1, PT, |R23|, 8.50705917302346158658e+37, PT ;  /* 0x7e8000001700780b */ /* 0x000fc60003f34200 */
[----:B------:R-:W-:-:S06]  /*4520*/  FADD.FTZ R3, -R0, 1 ;  /* 0x3f80000000037421 */ /* 0x000fcc0000010100 */
[----:B------:R-:W4:Y:S02]  /*4530*/  MUFU.RCP R3, R3 ;  /* 0x0000000300037308 */ /* 0x000f240000001000 */
[----:B----4-:R-:W-:-:S04]  /*4540*/  FADD.FTZ R0, R3, R3 ;  /* 0x0000000303007221 */ /* 0x010fc80000010000 */
[----:B------:R-:W-:-:S05]  /*4550*/  FMUL.FTZ R0, |R23|, R0 ;  /* 0x0000000017007220 */ /* 0x000fca0000410200 */
[----:B------:R-:W-:-:S04]  /*4560*/  FSEL R0, R0, -2, !P1 ;  /* 0xc000000000007808 */ /* 0x000fc80004800000 */
[C---:B------:R-:W-:Y:S01]  /*4570*/  ISETP.GE.U32.AND P1, PT, R0.reuse, 0x7f800000, PT ;  /* 0x7f8000000000780c */ /* 0x040fe20003f26070 */
[----:B0123--:R-:W-:-:S04]  /*4580*/  FADD.FTZ.RZ R4, R0, 1 ;  /* 0x3f80000000047421 */ /* 0x00ffc8000001c000 */
        /* <DEDUP_REMOVED lines=28> */
.L_x_1220:
[----:B------:R-:W-:Y:S05]  /*4750*/  BSYNC B1 ;  /* 0x0000000000017941 */ /* 0x000fea0003800000 */
.L_x_1219:
[----:B------:R-:W-:-:S05]  /*4760*/  FMUL.FTZ R0, R23, R4 ;  /* 0x0000000417007220 */ /* 0x000fca0000410000 */
[----:B------:R-:W-:-:S07]  /*4770*/  F2FP.F16.F32.PACK_AB R0, RZ, R0 ;  /* 0x00000000ff00723e */ /* 0x000fce00000000ff */
.L_x_1218:
[----:B------:R-:W-:Y:S05]  /*4780*/  BSYNC B0 ;  /* 0x0000000000007941 */ /* 0x000fea0003800000 */
.L_x_1217:
[----:B-----5:R-:W-:Y:S01]  /*4790*/  VIADD R23, R19, 0x80 ;  /* 0x0000008013177836 */ /* 0x020fe20000000000 */
[----:B------:R-:W-:Y:S04]  /*47a0*/  BSSY B0, `(.L_x_1221) ;  /* 0x000002e000007945 */ /* 0x000fe80003800000 */
[----:B------:R-:W-:-:S13]  /*47b0*/  ISETP.GE.AND P1, PT, R23, R16, PT ;  /* 0x000000101700720c */ /* 0x000fda0003f26270 */
[----:B------:R-:W-:Y:S05]  /*47c0*/  @P1 BRA `(.L_x_1222) ;  /* 0x0000000000ac1947 */ /* 0x000fea0003800000 */
[----:B------:R-:W-:Y:S01]  /*47d0*/  HADD2.F32 R22, -RZ, R22.H0_H0 ;  /* 0x20000016ff167230 */ /* 0x000fe20000004100 */
[----:B------:R-:W-:Y:S01]  /*47e0*/  BSSY B1, `(.L_x_1223) ;  /* 0x0000027000017945 */ /* 0x000fe20003800000 */
[----:B------:R-:W-:-:S03]  /*47f0*/  IMAD.MOV.U32 R8, RZ, RZ, 0x3e800000 ;  /* 0x3e800000ff087424 */ /* 0x000fc600078e00ff */
[C---:B------:R-:W-:Y:S01]  /*4800*/  FADD.FTZ R3, |R22|.reuse, -RZ ;  /* 0x800000ff16037221 */ /* 0x040fe20000010200 */
[----:B------:R-:W-:-:S03]  /*4810*/  FSETP.GT.FTZ.AND P1, PT, |R22|, 8.50705917302346158658e+37, PT ;  /* 0x7e8000001600780b */ /* 0x000fc60003f34200 */
[----:B0123--:R-:W-:-:S06]  /*4820*/  FADD.FTZ R4, -R3, 1 ;  /* 0x3f80000003047421 */ /* 0x00ffcc0000010100 */
        /* <DEDUP_REMOVED lines=34> */
.L_x_1224:
[----:B------:R-:W-:Y:S05]  /*4a50*/  BSYNC B1 ;  /* 0x0000000000017941 */ /* 0x000fea0003800000 */
.L_x_1223:
[----:B------:R-:W-:-:S05]  /*4a60*/  FMUL.FTZ R25, R22, R5 ;  /* 0x0000000516197220 */ /* 0x000fca0000410000 */
[----:B------:R-:W-:-:S07]  /*4a70*/  F2FP.F16.F32.PACK_AB R25, RZ, R25 ;  /* 0x00000019ff19723e */ /* 0x000fce00000000ff */
.L_x_1222:
[----:B------:R-:W-:Y:S05]  /*4a80*/  BSYNC B0 ;  /* 0x0000000000007941 */ /* 0x000fea0003800000 */
.L_x_1221:
[----:B------:R-:W-:Y:S01]  /*4a90*/  VIADD R3, R19, 0x100 ;  /* 0x0000010013037836 */ /* 0x000fe20000000000 */
        /* <DEDUP_REMOVED lines=43> */
.L_x_1228:
[----:B------:R-:W-:Y:S05]  /*4d50*/  BSYNC B1 ;  /* 0x0000000000017941 */ /* 0x000fea0003800000 */
.L_x_1227:
[----:B------:R-:W-:-:S05]  /*4d60*/  FMUL.FTZ R24, R2, R5 ;  /* 0x0000000502187220 */ /* 0x000fca0000410000 */
[----:B------:R-:W-:-:S07]  /*4d70*/  F2FP.F16.F32.PACK_AB R24, RZ, R24 ;  /* 0x00000018ff18723e */ /* 0x000fce00000000ff */
.L_x_1226:
[----:B------:R-:W-:Y:S05]  /*4d80*/  BSYNC B0 ;  /* 0x0000000000007941 */ /* 0x000fea0003800000 */
.L_x_1225:
        /* <DEDUP_REMOVED lines=9> */
[----:B------:R-:W-:-:S06]  /*4e20*/  FADD.FTZ R3, -R2, 1 ;  /* 0x3f80000002037421 */ /* 0x000fcc0000010100 */
[----:B------:R-:W0:Y:S02]  /*4e30*/  MUFU.RCP R3, R3 ;  /* 0x0000000300037308 */ /* 0x000e240000001000 */
[----:B0123--:R-:W-:-:S04]  /*4e40*/  FADD.FTZ R5, R3, R3 ;  /* 0x0000000303057221 */ /* 0x00ffc80000010000 */
        /* <DEDUP_REMOVED lines=32> */
.L_x_1232:
[----:B------:R-:W-:Y:S05]  /*5050*/  BSYNC B1 ;  /* 0x0000000000017941 */ /* 0x000fea0003800000 */
.L_x_1231:
[----:B------:R-:W-:-:S05]  /*5060*/  FMUL.FTZ R22, R3, R4 ;  /* 0x0000000403167220 */ /* 0x000fca0000410000 */
[----:B------:R-:W-:-:S07]  /*5070*/  F2FP.F16.F32.PACK_AB R22, RZ, R22 ;  /* 0x00000016ff16723e */ /* 0x000fce00000000ff */
.L_x_1230:
[----:B------:R-:W-:Y:S05]  /*5080*/  BSYNC B0 ;  /* 0x0000000000007941 */ /* 0x000fea0003800000 */
.L_x_1229:
[----:B------:R-:W4:Y:S01]  /*5090*/  LDC.U8 R18, c[0x0][0x234] ;  /* 0x00008d00ff127b82 */ /* 0x000f220000000000 */
[----:B------:R-:W-:Y:S04]  /*50a0*/  BSSY B6, `(.L_x_1233) ;  /* 0x0000112000067945 */ /* 0x000fe80003800000 */
[----:B------:R-:W-:Y:S05]  /*50b0*/  @P0 BRA `(.L_x_1234) ;  /* 0x0000001000400947 */ /* 0x000fea0003800000 */
[----:B------:R-:W5:Y:S01]  /*50c0*/  LDC.64 R2, c[0x0][0x218] ;  /* 0x00008600ff027b82 */ /* 0x000f620000000a00 */
[----:B01234-:R-:W-:Y:S01]  /*50d0*/  PRMT R4, R18, 0x9910, RZ ;  /* 0x0000991012047816 */ /* 0x01ffe200000000ff */
        /* <DEDUP_REMOVED lines=15> */
[----:B------:R-:W-:Y:S02]  /*51d0*/  HADD2.F32 R0, -RZ, R0.H0_H0 ;  /* 0x20000000ff007230 */ /* 0x000fe40000004100 */
[----:B------:R-:W-:Y:S02]  /*51e0*/  IMAD.MOV.U32 R19, RZ, RZ, R23 ;  /* 0x000000ffff137224 */ /* 0x000fe400078e0017 */
[----:B------:R-:W0:Y:S02]  /*51f0*/  F2I.FTZ.TRUNC.NTZ R5, R0 ;  /* 0x0000000000057305 */ /* 0x000e24000021f100 */
[----:B0-----:R0:W-:Y:S01]  /*5200*/  STG.E.U8 desc[UR36][R2.64], R5 ;  /* 0x0000000502007986 */ /* 0x0011e2000c101124 */
[----:B------:R-:W-:Y:S05]  /*5210*/  BRA `(.L_x_1234) ;  /* 0x0000000c00e87947 */ /* 0x000fea0003800000 */
.L_x_1238:
[----:B------:R-:W-:Y:S02]  /*5220*/  HADD2.F32 R5, -RZ, R0.H0_H0 ;  /* 0x20000000ff057230 */ /* 0x000fe40000004100 */
[----:B------:R-:W-:-:S04]  /*5230*/  IMAD.MOV.U32 R19, RZ, RZ, R23 ;  /* 0x000000ffff137224 */ /* 0x000fc800078e0017 */
[----:B------:R-:W0:Y:S02]  /*5240*/  F2I.S64.TRUNC R4, R5 ;  /* 0x0000000500047311 */ /* 0x000e24000020d900 */
[----:B0-----:R0:W-:Y:S01]  /*5250*/  STG.E.U8 desc[UR36][R2.64], R4 ;  /* 0x0000000402007986 */ /* 0x0011e2000c101124 */
[----:B------:R-:W-:Y:S05]  /*5260*/  BRA `(.L_x_1234) ;  /* 0x0000000c00d47947 */ /* 0x000fea0003800000 */
.L_x_1237:
[----:B------:R-:W-:-:S13]  /*5270*/  ISETP.NE.AND P0, PT, R4, 0x2, PT ;  /* 0x000000020400780c */ /* 0x000fda0003f05270 */
[----:B------:R-:W-:Y:S05]  /*5280*/  @!P0 BRA `(.L_x_1240) ;  /* 0x0000000000388947 */ /* 0x000fea0003800000 */
[----:B------:R-:W-:-:S13]  /*5290*/  ISETP.NE.AND P0, PT, R4, 0x3, PT ;  /* 0x000000030400780c */ /* 0x000fda0003f05270 */
[----:B------:R-:W-:Y:S05]  /*52a0*/  @!P0 BRA `(.L_x_1241) ;  /* 0x00000000001c8947 */ /* 0x000fea0003800000 */
[----:B------:R-:W-:-:S13]  /*52b0*/  ISETP.NE.AND P0, PT, R4, 0x4, PT ;  /* 0x000000040400780c */ /* 0x000fda0003f05270 */
[----:B------:R-:W-:Y:S05]  /*52c0*/  @P0 BRA `(.L_x_1239) ;  /* 0x0000000c00500947 */ /* 0x000fea0003800000 */
[----:B------:R-:W-:Y:S02]  /*52d0*/  HADD2.F32 R4, -RZ, R0.H0_H0 ;  /* 0x20000000ff047230 */ /* 0x000fe40000004100 */
[----:B------:R-:W-:-:S04]  /*52e0*/  IMAD.MOV.U32 R19, RZ, RZ, R23 ;  /* 0x000000ffff137224 */ /* 0x000fc800078e0017 */
[----:B------:R-:W0:Y:S02]  /*52f0*/  F2I.S64.TRUNC R4, R4 ;  /* 0x0000000400047311 */ /* 0x000e24000020d900 */
[----:B0-----:R0:W-:Y:S01]  /*5300*/  STG.E.64 desc[UR36][R2.64], R4 ;  /* 0x0000000402007986 */ /* 0x0011e2000c101b24 */
[----:B------:R-:W-:Y:S05]  /*5310*/  BRA `(.L_x_1234) ;  /* 0x0000000c00a87947 */ /* 0x000fea0003800000 */
.L_x_1241:
[----:B------:R-:W-:Y:S02]  /*5320*/  HADD2.F32 R0, -RZ, R0.H0_H0 ;  /* 0x20000000ff007230 */ /* 0x000fe40000004100 */
[----:B------:R-:W-:Y:S02]  /*5330*/  IMAD.MOV.U32 R19, RZ, RZ, R23 ;  /* 0x000000ffff137224 */ /* 0x000fe400078e0017 */
[----:B------:R-:W0:Y:S02]  /*5340*/  F2I.FTZ.TRUNC.NTZ R5, R0 ;  /* 0x0000000000057305 */ /* 0x000e24000021f100 */
[----:B0-----:R0:W-:Y:S01]  /*5350*/  STG.E desc[UR36][R2.64], R5 ;  /* 0x0000000502007986 */ /* 0x0011e2000c101924 */
[----:B------:R-:W-:Y:S05]  /*5360*/  BRA `(.L_x_1234) ;  /* 0x0000000c00947947 */ /* 0x000fea0003800000 */
.L_x_1240:
[----:B------:R-:W-:Y:S02]  /*5370*/  HADD2.F32 R0, -RZ, R0.H0_H0 ;  /* 0x20000000ff007230 */ /* 0x000fe40000004100 */
[----:B------:R-:W-:Y:S02]  /*5380*/  IMAD.MOV.U32 R19, RZ, RZ, R23 ;  /* 0x000000ffff137224 */ /* 0x000fe400078e0017 */
[----:B------:R-:W0:Y:S02]  /*5390*/  F2I.FTZ.TRUNC.NTZ R5, R0 ;  /* 0x0000000000057305 */ /* 0x000e24000021f100 */
[----:B0-----:R0:W-:Y:S01]  /*53a0*/  STG.E.U16 desc[UR36][R2.64], R5 ;  /* 0x0000000502007986 */ /* 0x0011e2000c101524 */
[----:B------:R-:W-:Y:S05]  /*53b0*/  BRA `(.L_x_1234) ;  /* 0x0000000c00807947 */ /* 0x000fea0003800000 */
.L_x_1236:
[----:B------:R-:W-:-:S13]  /*53c0*/  ISETP.GT.AND P0, PT, R4, 0x6, PT ;  /* 0x000000060400780c */ /* 0x000fda0003f04270 */
[----:B------:R-:W-:Y:S05]  /*53d0*/  @P0 BRA `(.L_x_1242) ;  /* 0x00000000002c0947 */ /* 0x000fea0003800000 */
[----:B------:R-:W-:-:S13]  /*53e0*/  ISETP.NE.AND P0, PT, R4, 0x5, PT ;  /* 0x000000050400780c */ /* 0x000fda0003f05270 */
[----:B------:R-:W-:Y:S05]  /*53f0*/  @!P0 BRA `(.L_x_1243) ;  /* 0x0000000000188947 */ /* 0x000fea0003800000 */
[----:B------:R-:W-:-:S13]  /*5400*/  ISETP.NE.AND P0, PT, R4, 0x6, PT ;  /* 0x000000060400780c */ /* 0x000fda0003f05270 */
[----:B------:R-:W-:Y:S05]  /*5410*/  @P0 BRA `(.L_x_1239) ;  /* 0x0000000800fc0947 */ /* 0x000fea0003800000 */
[----:B------:R-:W-:Y:S02]  /*5420*/  HADD2.F32 R5, -RZ, R0.H0_H0 ;  /* 0x20000000ff057230 */ /* 0x000fe40000004100 */
[----:B------:R-:W-:-:S03]  /*5430*/  IMAD.MOV.U32 R19, RZ, RZ, R23 ;  /* 0x000000ffff137224 */ /* 0x000fc600078e0017 */
[----:B------:R0:W-:Y:S01]  /*5440*/  STG.E desc[UR36][R2.64], R5 ;  /* 0x0000000502007986 */ /* 0x0001e2000c101924 */
[----:B------:R-:W-:Y:S05]  /*5450*/  BRA `(.L_x_1234) ;  /* 0x0000000c00587947 */ /* 0x000fea0003800000 */
.L_x_1243:
[----:B------:R0:W-:Y:S01]  /*5460*/  STG.E.U16 desc[UR36][R2.64], R0 ;  /* 0x0000000002007986 */ /* 0x0001e2000c101524 */
[----:B------:R-:W-:Y:S01]  /*5470*/  IMAD.MOV.U32 R19, RZ, RZ, R23 ;  /* 0x000000ffff137224 */ /* 0x000fe200078e0017 */
[----:B------:R-:W-:Y:S06]  /*5480*/  BRA `(.L_x_1234) ;  /* 0x0000000c004c7947 */ /* 0x000fec0003800000 */
.L_x_1242:
[----:B------:R-:W-:-:S13]  /*5490*/  ISETP.NE.AND P0, PT, R4, 0x7, PT ;  /* 0x000000070400780c */ /* 0x000fda0003f05270 */
[----:B------:R-:W-:Y:S05]  /*54a0*/  @!P0 BRA `(.L_x_1244) ;  /* 0x00000000003c8947 */ /* 0x000fea0003800000 */
[----:B------:R-:W-:-:S13]  /*54b0*/  ISETP.NE.AND P0, PT, R4, 0x8, PT ;  /* 0x000000080400780c */ /* 0x000fda0003f05270 */
[----:B------:R-:W-:Y:S05]  /*54c0*/  @!P0 BRA `(.L_x_1245) ;  /* 0x00000000001c8947 */ /* 0x000fea0003800000 */
[----:B------:R-:W-:-:S13]  /*54d0*/  ISETP.NE.AND P0, PT, R4, 0x9, PT ;  /* 0x000000090400780c */ /* 0x000fda0003f05270 */
[----:B------:R-:W-:Y:S05]  /*54e0*/  @P0 BRA `(.L_x_1239) ;  /* 0x0000000800c80947 */ /* 0x000fea0003800000 */
[----:B------:R-:W-:Y:S02]  /*54f0*/  HADD2.F32 R4, -RZ, R0.H0_H0 ;  /* 0x20000000ff047230 */ /* 0x000fe40000004100 */
[----:B------:R-:W-:Y:S02]  /*5500*/  IMAD.MOV.U32 R5, RZ, RZ, RZ ;  /* 0x000000ffff057224 */ /* 0x000fe400078e00ff */
[----:B------:R-:W-:-:S03]  /*5510*/  IMAD.MOV.U32 R19, RZ, RZ, R23 ;  /* 0x000000ffff137224 */ /* 0x000fc600078e0017 */
[----:B------:R0:W-:Y:S01]  /*5520*/  STG.E.64 desc[UR36][R2.64], R4 ;  /* 0x0000000402007986 */ /* 0x0001e2000c101b24 */
[----:B------:R-:W-:Y:S05]  /*5530*/  BRA `(.L_x_1234) ;  /* 0x0000000c00207947 */ /* 0x000fea0003800000 */
.L_x_1245:
[----:B------:R-:W-:Y:S02]  /*5540*/  HADD2.F32 R0, -RZ, R0.H0_H0 ;  /* 0x20000000ff007230 */ /* 0x000fe40000004100 */
[----:B------:R-:W-:-:S03]  /*5550*/  IMAD.MOV.U32 R19, RZ, RZ, R23 ;  /* 0x000000ffff137224 */ /* 0x000fc600078e0017 */
[----:B------:R-:W-:-:S04]  /*5560*/  F2FP.F16.F32.PACK_AB R0, RZ, R0 ;  /* 0x00000000ff00723e */ /* 0x000fc800000000ff */
[----:B------:R-:W-:-:S05]  /*5570*/  PRMT R0, R0, 0x5410, RZ ;  /* 0x0000541000007816 */ /* 0x000fca00000000ff */
[----:B------:R0:W-:Y:S01]  /*5580*/  STG.E desc[UR36][R2.64], R0 ;  /* 0x0000000002007986 */ /* 0x0001e2000c101924 */
[----:B------:R-:W-:Y:S05]  /*5590*/  BRA `(.L_x_1234) ;  /* 0x0000000c00087947 */ /* 0x000fea0003800000 */
.L_x_1244:
[----:B------:R-:W-:Y:S02]  /*55a0*/  HADD2.F32 R4, -RZ, R0.H0_H0 ;  /* 0x20000000ff047230 */ /* 0x000fe40000004100 */
[----:B------:R-:W-:-:S03]  /*55b0*/  IMAD.MOV.U32 R19, RZ, RZ, R23 ;  /* 0x000000ffff137224 */ /* 0x000fc600078e0017 */
[----:B------:R-:W-:-:S06]  /*55c0*/  FMUL.FTZ R4, R4, 1 ;  /* 0x3f80000004047820 */ /* 0x000fcc0000410000 */
[----:B------:R-:W0:Y:S02]  /*55d0*/  F2F.F64.F32 R4, R4 ;  /* 0x0000000400047310 */ /* 0x000e240000201800 */
[----:B0-----:R0:W-:Y:S01]  /*55e0*/  STG.E.64 desc[UR36][R2.64], R4 ;  /* 0x0000000402007986 */ /* 0x0011e2000c101b24 */
[----:B------:R-:W-:Y:S05]  /*55f0*/  BRA `(.L_x_1234) ;  /* 0x0000000800f07947 */ /* 0x000fea0003800000 */
.L_x_1235:
        /* <DEDUP_REMOVED lines=10> */
[----:B------:R-:W-:-:S04]  /*56a0*/  FSETP.NEU.FTZ.AND P0, PT, R0, RZ, PT ;  /* 0x000000ff0000720b */ /* 0x000fc80003f1d000 */
[----:B------:R-:W-:-:S05]  /*56b0*/  SEL R5, RZ, 0x1, !P0 ;  /* 0x00000001ff057807 */ /* 0x000fca0004000000 */
[----:B------:R0:W-:Y:S01]  /*56c0*/  STG.E.U8 desc[UR36][R2.64], R5 ;  /* 0x0000000502007986 */ /* 0x0001e2000c101124 */
[----:B------:R-:W-:Y:S05]  /*56d0*/  BRA `(.L_x_1234) ;  /* 0x0000000800b87947 */ /* 0x000fea0003800000 */
.L_x_1248:
[----:B------:R-:W-:Y:S01]  /*56e0*/  HADD2.F32 R0, -RZ, R0.H0_H0 ;  /* 0x20000000ff007230 */ /* 0x000fe20000004100 */
[----:B------:R-:W-:Y:S01]  /*56f0*/  CS2R R6, SRZ ;  /* 0x0000000000067805 */ /* 0x000fe2000001ff00 */
[----:B------:R-:W-:-:S03]  /*5700*/  IMAD.MOV.U32 R19, RZ, RZ, R23 ;  /* 0x000000ffff137224 */ /* 0x000fc600078e0017 */
[----:B------:R-:W-:-:S04]  /*5710*/  FMUL.FTZ R0, R0, 1 ;  /* 0x3f80000000007820 */ /* 0x000fc80000410000 */
[----:B------:R-:W0:Y:S02]  /*5720*/  F2F.F64.F32 R4, R0 ;  /* 0x0000000000047310 */ /* 0x000e240000201800 */
[----:B0-----:R0:W-:Y:S01]  /*5730*/  STG.E.128 desc[UR36][R2.64], R4 ;  /* 0x0000000402007986 */ /* 0x0011e2000c101d24 */
[----:B------:R-:W-:Y:S05]  /*5740*/  BRA `(.L_x_1234) ;  /* 0x00000008009c7947 */ /* 0x000fea0003800000 */
.L_x_1247:
        /* <DEDUP_REMOVED lines=21> */
.L_x_1252:
[----:B------:R-:W-:Y:S05]  /*58a0*/  BSYNC B0 ;  /* 0x0000000000007941 */ /* 0x000fea0003800000 */
.L_x_1251:
[----:B------:R-:W-:Y:S01]  /*58b0*/  LOP3.LUT R5, R0, R5, RZ, 0xfc, !PT ;  /* 0x0000000500057212 */ /* 0x000fe200078efcff */
[----:B------:R-:W-:-:S04]  /*58c0*/  IMAD.MOV.U32 R19, RZ, RZ, R23 ;  /* 0x000000ffff137224 */ /* 0x000fc800078e0017 */
[----:B------:R0:W-:Y:S01]  /*58d0*/  STG.E.U8 desc[UR36][R2.64], R5 ;  /* 0x0000000502007986 */ /* 0x0001e2000c101124 */
[----:B------:R-:W-:Y:S05]  /*58e0*/  BRA `(.L_x_1234) ;  /* 0x0000000800347947 */ /* 0x000fea0003800000 */
.L_x_1250:
        /* <DEDUP_REMOVED lines=13> */
.L_x_1254:
[----:B------:R-:W-:Y:S01]  /*59c0*/  IMAD.MOV.U32 R0, RZ, RZ, 0x7f ;  /* 0x0000007fff007424 */ /* 0x000fe200078e00ff */
[----:B------:R-:W-:-:S04]  /*59d0*/  ISETP.GT.U32.AND P0, PT, R4, 0x7f800000, PT ;  /* 0x7f8000000400780c */ /* 0x000fc80003f04070 */
[----:B------:R-:W-:-:S09]  /*59e0*/  SEL R0, R0, 0x7c, P0 ;  /* 0x0000007c00007807 */ /* 0x000fd20000000000 */
.L_x_1255:
[----:B------:R-:W-:Y:S05]  /*59f0*/  BSYNC B0 ;  /* 0x0000000000007941 */ /* 0x000fea0003800000 */
.L_x_1253:
[----:B------:R-:W-:Y:S01]  /*5a00*/  LOP3.LUT R4, R5, 0x80000000, RZ, 0xc0, !PT ;  /* 0x8000000005047812 */ /* 0x000fe200078ec0ff */
[----:B------:R-:W-:-:S03]  /*5a10*/  IMAD.MOV.U32 R19, RZ, RZ, R23 ;  /* 0x000000ffff137224 */ /* 0x000fc600078e0017 */
[----:B------:R-:W-:-:S04]  /*5a20*/  SHF.R.U32.HI R5, RZ, 0x18, R4 ;  /* 0x00000018ff057819 */ /* 0x000fc80000011604 */
[----:B------:R-:W-:-:S05]  /*5a30*/  LOP3.LUT R5, R0, R5, RZ, 0xfc, !PT ;  /* 0x0000000500057212 */ /* 0x000fca00078efcff */
[----:B------:R0:W-:Y:S01]  /*5a40*/  STG.E.U8 desc[UR36][R2.64], R5 ;  /* 0x0000000502007986 */ /* 0x0001e2000c101124 */
[----:B------:R-:W-:Y:S05]  /*5a50*/  BRA `(.L_x_1234) ;  /* 0x0000000400d87947 */ /* 0x000fea0003800000 */
.L_x_1249:
[----:B------:R-:W-:Y:S02]  /*5a60*/  HADD2.F32 R0, -RZ, R0.H0_H0 ;  /* 0x20000000ff007230 */ /* 0x000fe40000004100 */
[----:B------:R-:W-:-:S03]  /*5a70*/  IMAD.MOV.U32 R19, RZ, RZ, R23 ;  /* 0x000000ffff137224 */ /* 0x000fc600078e0017 */
[----:B------:R-:W-:-:S05]  /*5a80*/  F2FP.BF16.F32.PACK_AB R0, RZ, R0 ;  /* 0x00000000ff00723e */ /* 0x000fca00000010ff */
[----:B------:R0:W-:Y:S01]  /*5a90*/  STG.E.U16 desc[UR36][R2.64], R0 ;  /* 0x0000000002007986 */ /* 0x0001e2000c101524 */
[----:B------:R-:W-:Y:S05]  /*5aa0*/  BRA `(.L_x_1234) ;  /* 0x0000000400c47947 */ /* 0x000fea0003800000 */
.L_x_1246:
        /* <DEDUP_REMOVED lines=10> */
[----:B------:R-:W0:Y:S02]  /*5b50*/  F2I.FTZ.U32.TRUNC.NTZ R5, R5 ;  /* 0x0000000500057305 */ /* 0x000e24000021f000 */
[----:B0-----:R0:W-:Y:S01]  /*5b60*/  STG.E.U16 desc[UR36][R2.64], R5 ;  /* 0x0000000502007986 */ /* 0x0011e2000c101524 */
[----:B------:R-:W-:Y:S05]  /*5b70*/  BRA `(.L_x_1234) ;  /* 0x0000000400907947 */ /* 0x000fea0003800000 */
.L_x_1258:
        /* <DEDUP_REMOVED lines=17> */
.L_x_1261:
[----:B------:R-:W-:-:S04]  /*5c90*/  LOP3.LUT R0, R7, 0x80000000, RZ, 0xc0, !PT ;  /* 0x8000000007007812 */ /* 0x000fc800078ec0ff */
[----:B------:R-:W-:-:S04]  /*5ca0*/  SHF.R.U32.HI R5, RZ, 0x18, R0 ;  /* 0x00000018ff057819 */ /* 0x000fc80000011600 */
[----:B------:R-:W-:-:S04]  /*5cb0*/  LOP3.LUT R4, R4, R5, RZ, 0xfc, !PT ;  /* 0x0000000504047212 */ /* 0x000fc800078efcff */
[----:B------:R-:W-:-:S07]  /*5cc0*/  PRMT R0, R4, 0x7610, R0 ;  /* 0x0000761004007816 */ /* 0x000fce0000000000 */
.L_x_1260:
[----:B------:R-:W-:Y:S05]  /*5cd0*/  BSYNC B0 ;  /* 0x0000000000007941 */ /* 0x000fea0003800000 */
.L_x_1259:
[----:B------:R0:W-:Y:S01]  /*5ce0*/  STG.E.U8 desc[UR36][R2.64], R0 ;  /* 0x0000000002007986 */ /* 0x0001e2000c101124 */
[----:B------:R-:W-:Y:S01]  /*5cf0*/  IMAD.MOV.U32 R19, RZ, RZ, R23 ;  /* 0x000000ffff137224 */ /* 0x000fe200078e0017 */
[----:B------:R-:W-:Y:S06]  /*5d00*/  BRA `(.L_x_1234) ;  /* 0x00000004002c7947 */ /* 0x000fec0003800000 */
.L_x_1257:
        /* <DEDUP_REMOVED lines=17> */
.L_x_1264:
[----:B------:R-:W-:-:S04]  /*5e20*/  LOP3.LUT R0, R7, 0x80000000, RZ, 0xc0, !PT ;  /* 0x8000000007007812 */ /* 0x000fc800078ec0ff */
[----:B------:R-:W-:-:S04]  /*5e30*/  SHF.R.U32.HI R5, RZ, 0x18, R0 ;  /* 0x00000018ff057819 */ /* 0x000fc80000011600 */
[----:B------:R-:W-:-:S04]  /*5e40*/  LOP3.LUT R4, R4, R5, RZ, 0xfc, !PT ;  /* 0x0000000504047212 */ /* 0x000fc800078efcff */
[----:B------:R-:W-:-:S07]  /*5e50*/  PRMT R0, R4, 0x7610, R0 ;  /* 0x0000761004007816 */ /* 0x000fce0000000000 */
.L_x_1263:
[----:B------:R-:W-:Y:S05]  /*5e60*/  BSYNC B0 ;  /* 0x0000000000007941 */ /* 0x000fea0003800000 */
.L_x_1262:
[----:B------:R0:W-:Y:S01]  /*5e70*/  STG.E.U8 desc[UR36][R2.64], R0 ;  /* 0x0000000002007986 */ /* 0x0001e2000c101124 */
[----:B------:R-:W-:Y:S01]  /*5e80*/  IMAD.MOV.U32 R19, RZ, RZ, R23 ;  /* 0x000000ffff137224 */ /* 0x000fe200078e0017 */
[----:B------:R-:W-:Y:S06]  /*5e90*/  BRA `(.L_x_1234) ;  /* 0x0000000000c87947 */ /* 0x000fec0003800000 */
.L_x_1256:
[----:B------:R-:W-:-:S13]  /*5ea0*/  ISETP.NE.AND P0, PT, R4, 0x1c, PT ;  /* 0x0000001c0400780c */ /* 0x000fda0003f05270 */
[----:B------:R-:W-:Y:S05]  /*5eb0*/  @!P0 BRA `(.L_x_1265) ;  /* 0x0000000000b08947 */ /* 0x000fea0003800000 */
[----:B------:R-:W-:-:S13]  /*5ec0*/  ISETP.NE.AND P0, PT, R4, 0x1d, PT ;  /* 0x0000001d0400780c */ /* 0x000fda0003f05270 */
[----:B------:R-:W-:Y:S05]  /*5ed0*/  @!P0 BRA `(.L_x_1266) ;  /* 0x0000000000948947 */ /* 0x000fea0003800000 */
[----:B------:R-:W-:-:S13]  /*5ee0*/  ISETP.NE.AND P0, PT, R4, 0x2c, PT ;  /* 0x0000002c0400780c */ /* 0x000fda0003f05270 */
[----:B------:R-:W-:Y:S05]  /*5ef0*/  @P0 BRA `(.L_x_1239) ;  /* 0x0000000000440947 */ /* 0x000fea0003800000 */
[----:B------:R-:W-:Y:S02]  /*5f00*/  HADD2.F32 R5, -RZ, R0.H0_H0 ;  /* 0x20000000ff057230 */ /* 0x000fe40000004100 */
        /* <DEDUP_REMOVED lines=16> */
.L_x_1239:
        /* <DEDUP_REMOVED lines=16> */
.L_x_1267:
[----:B------:R-:W-:Y:S01]  /*6110*/  IMAD.MOV.U32 R19, RZ, RZ, R23 ;  /* 0x000000ffff137224 */ /* 0x000fe200078e0017 */
[----:B------:R-:W-:Y:S06]  /*6120*/  BRA `(.L_x_1234) ;  /* 0x0000000000247947 */ /* 0x000fec0003800000 */
.L_x_1266:
[----:B------:R-:W-:Y:S02]  /*6130*/  HADD2.F32 R4, -RZ, R0.H0_H0 ;  /* 0x20000000ff047230 */ /* 0x000fe40000004100 */
[----:B------:R-:W-:-:S04]  /*6140*/  IMAD.MOV.U32 R19, RZ, RZ, R23 ;  /* 0x000000ffff137224 */ /* 0x000fc800078e0017 */
[----:B------:R-:W0:Y:S02]  /*6150*/  F2I.U64.TRUNC R4, R4 ;  /* 0x0000000400047311 */ /* 0x000e24000020d800 */
[----:B0-----:R0:W-:Y:S01]  /*6160*/  STG.E.64 desc[UR36][R2.64], R4 ;  /* 0x0000000402007986 */ /* 0x0011e2000c101b24 */
[----:B------:R-:W-:Y:S05]  /*6170*/  BRA `(.L_x_1234) ;  /* 0x0000000000107947 */ /* 0x000fea0003800000 */
.L_x_1265:
[----:B------:R-:W-:Y:S02]  /*6180*/  HADD2.F32 R0, -RZ, R0.H0_H0 ;  /* 0x20000000ff007230 */ /* 0x000fe40000004100 */
[----:B------:R-:W-:Y:S02]  /*6190*/  IMAD.MOV.U32 R19, RZ, RZ, R23 ;  /* 0x000000ffff137224 */ /* 0x000fe400078e0017 */
[----:B------:R-:W0:Y:S02]  /*61a0*/  F2I.FTZ.U32.TRUNC.NTZ R5, R0 ;  /* 0x0000000000057305 */ /* 0x000e24000021f000 */
[----:B0-----:R0:W-:Y:S03]  /*61b0*/  STG.E desc[UR36][R2.64], R5 ;  /* 0x0000000502007986 */ /* 0x0011e6000c101924 */
.L_x_1234:
[----:B------:R-:W-:Y:S05]  /*61c0*/  BSYNC B6 ;  /* 0x0000000000067941 */ /* 0x000fea0003800000 */
.L_x_1233:
[----:B------:R-:W-:Y:S01]  /*61d0*/  ISETP.GE.AND P0, PT, R19, R16, PT ;  /* 0x000000101300720c */ /* 0x000fe20003f06270 */
[----:B------:R-:W-:-:S12]  /*61e0*/  BSSY B6, `(.L_x_1268) ;  /* 0x00001fc000067945 */ /* 0x000fd80003800000 */
[----:B------:R-:W-:Y:S05]  /*61f0*/  @P0 BRA `(.L_x_1269) ;  /* 0x0000001c00e80947 */ /* 0x000fea0003800000 */
[----:B0-----:R-:W0:Y:S01]  /*6200*/  LDC.64 R2, c[0x0][0x218] ;  /* 0x00008600ff027b82 */ /* 0x001e220000000a00 */
[----:B------:R-:W-:Y:S01]  /*6210*/  IMAD R0, R17, 0x200, R19 ;  /* 0x0000020011007824 */ /* 0x000fe200078e0213 */
[----:B-1234-:R-:W-:Y:S01]  /*6220*/  PRMT R4, R18, 0x9910, RZ ;  /* 0x0000991012047816 */ /* 0x01efe200000000ff */
        /* <DEDUP_REMOVED lines=15> */
[----:B------:R-:W-:-:S06]  /*6320*/  HADD2.F32 R25, -RZ, R25.H0_H0 ;  /* 0x20000019ff197230 */ /* 0x000fcc0000004100 */
[----:B------:R-:W0:Y:S02]  /*6330*/  F2I.FTZ.TRUNC.NTZ R25, R25 ;  /* 0x0000001900197305 */ /* 0x000e24000021f100 */
[----:B0-----:R0:W-:Y:S01]  /*6340*/  STG.E.U8 desc[UR36][R2.64], R25 ;  /* 0x0000001902007986 */ /* 0x0011e2000c101124 */
[----:B------:R-:W-:Y:S05]  /*6350*/  BRA `(.L_x_1275) ;  /* 0x0000000c00947947 */ /* 0x000fea0003800000 */
.L_x_1273:
[----:B------:R-:W-:-:S06]  /*6360*/  HADD2.F32 R5, -RZ, R25.H0_H0 ;  /* 0x20000019ff057230 */ /* 0x000fcc0000004100 */
[----:B------:R-:W0:Y:S02]  /*6370*/  F2I.S64.TRUNC R4, R5 ;  /* 0x0000000500047311 */ /* 0x000e24000020d900 */
[----:B0-----:R0:W-:Y:S01]  /*6380*/  STG.E.U8 desc[UR36][R2.64], R4 ;  /* 0x0000000402007986 */ /* 0x0011e2000c101124 */
[----:B------:R-:W-:Y:S05]  /*6390*/  BRA `(.L_x_1275) ;  /* 0x0000000c00847947 */ /* 0x000fea0003800000 */
.L_x_1272:
        /* <DEDUP_REMOVED lines=10> */
.L_x_1277:
[----:B------:R-:W-:-:S06]  /*6440*/  HADD2.F32 R25, -RZ, R25.H0_H0 ;  /* 0x20000019ff197230 */ /* 0x000fcc0000004100 */
[----:B------:R-:W0:Y:S02]  /*6450*/  F2I.FTZ.TRUNC.NTZ R25, R25 ;  /* 0x0000001900197305 */ /* 0x000e24000021f100 */
[----:B0-----:R0:W-:Y:S01]  /*6460*/  STG.E desc[UR36][R2.64], R25 ;  /* 0x0000001902007986 */ /* 0x0011e2000c101924 */
[----:B------:R-:W-:Y:S05]  /*6470*/  BRA `(.L_x_1275) ;  /* 0x0000000c004c7947 */ /* 0x000fea0003800000 */
.L_x_1276:
[----:B------:R-:W-:-:S06]  /*6480*/  HADD2.F32 R25, -RZ, R25.H0_H0 ;  /* 0x20000019ff197230 */ /* 0x000fcc0000004100 */
[----:B------:R-:W0:Y:S02]  /*6490*/  F2I.FTZ.TRUNC.NTZ R25, R25 ;  /* 0x0000001900197305 */ /* 0x000e24000021f100 */
[----:B0-----:R0:W-:Y:S01]  /*64a0*/  STG.E.U16 desc[UR36][R2.64], R25 ;  /* 0x0000001902007986 */ /* 0x0011e2000c101524 */
[----:B------:R-:W-:Y:S05]  /*64b0*/  BRA `(.L_x_1275) ;  /* 0x0000000c003c7947 */ /* 0x000fea0003800000 */
.L_x_1271:
        /* <DEDUP_REMOVED lines=9> */
.L_x_1279:
[----:B------:R0:W-:Y:S01]  /*6550*/  STG.E.U16 desc[UR36][R2.64], R25 ;  /* 0x0000001902007986 */ /* 0x0001e2000c101524 */
[----:B------:R-:W-:Y:S05]  /*6560*/  BRA `(.L_x_1275) ;  /* 0x0000000c00107947 */ /* 0x000fea0003800000 */
.L_x_1278:
        /* <DEDUP_REMOVED lines=10> */
.L_x_1281:
[----:B------:R-:W-:-:S05]  /*6610*/  HADD2.F32 R0, -RZ, R25.H0_H0 ;  /* 0x20000019ff007230 */ /* 0x000fca0000004100 */
[----:B------:R-:W-:-:S04]  /*6620*/  F2FP.F16.F32.PACK_AB R0, RZ, R0 ;  /* 0x00000000ff00723e */ /* 0x000fc800000000ff */
[----:B------:R-:W-:-:S05]  /*6630*/  PRMT R0, R0, 0x5410, RZ ;  /* 0x0000541000007816 */ /* 0x000fca00000000ff */
[----:B------:R0:W-:Y:S01]  /*6640*/  STG.E desc[UR36][R2.64], R0 ;  /* 0x0000000002007986 */ /* 0x0001e2000c101924 */
[----:B------:R-:W-:Y:S05]  /*6650*/  BRA `(.L_x_1275) ;  /* 0x0000000800d47947 */ /* 0x000fea0003800000 */
.L_x_1280:
[----:B------:R-:W-:-:S05]  /*6660*/  HADD2.F32 R4, -RZ, R25.H0_H0 ;  /* 0x20000019ff047230 */ /* 0x000fca0000004100 */
[----:B------:R-:W-:-:S06]  /*6670*/  FMUL.FTZ R4, R4, 1 ;  /* 0x3f80000004047820 */ /* 0x000fcc0000410000 */
[----:B------:R-:W0:Y:S02]  /*6680*/  F2F.F64.F32 R4, R4 ;  /* 0x0000000400047310 */ /* 0x000e240000201800 */
[----:B0-----:R0:W-:Y:S01]  /*6690*/  STG.E.64 desc[UR36][R2.64], R4 ;  /* 0x0000000402007986 */ /* 0x0011e2000c101b24 */
[----:B------:R-:W-:Y:S05]  /*66a0*/  BRA `(.L_x_1275) ;  /* 0x0000000800c07947 */ /* 0x000fea0003800000 */
.L_x_1270:
        /* <DEDUP_REMOVED lines=13> */
.L_x_1284:
[----:B------:R-:W-:Y:S01]  /*6780*/  HADD2.F32 R25, -RZ, R25.H0_H0 ;  /* 0x20000019ff197230 */ /* 0x000fe20000004100 */
[----:B------:R-:W-:-:S04]  /*6790*/  CS2R R6, SRZ ;  /* 0x0000000000067805 */ /* 0x000fc8000001ff00 */
[----:B------:R-:W-:-:S06]  /*67a0*/  FMUL.FTZ R4, R25, 1 ;  /* 0x3f80000019047820 */ /* 0x000fcc0000410000 */
[----:B------:R-:W0:Y:S02]  /*67b0*/  F2F.F64.F32 R4, R4 ;  /* 0x0000000400047310 */ /* 0x000e240000201800 */
[----:B0-----:R0:W-:Y:S01]  /*67c0*/  STG.E.128 desc[UR36][R2.64], R4 ;  /* 0x0000000402007986 */ /* 0x0011e2000c101d24 */
[----:B------:R-:W-:Y:S05]  /*67d0*/  BRA `(.L_x_1275) ;  /* 0x0000000800747947 */ /* 0x000fea0003800000 */
.L_x_1283:
        /* <DEDUP_REMOVED lines=21> */
.L_x_1288:
[----:B------:R-:W-:Y:S05]  /*6930*/  BSYNC B0 ;  /* 0x0000000000007941 */ /* 0x000fea0003800000 */
.L_x_1287:
[----:B------:R-:W-:-:S05]  /*6940*/  LOP3.LUT R5, R0, R5, RZ, 0xfc, !PT ;  /* 0x0000000500057212 */ /* 0x000fca00078efcff */
[----:B------:R0:W-:Y:S01]  /*6950*/  STG.E.U8 desc[UR36][R2.64], R5 ;  /* 0x0000000502007986 */ /* 0x0001e2000c101124 */
[----:B------:R-:W-:Y:S05]  /*6960*/  BRA `(.L_x_1275) ;  /* 0x0000000800107947 */ /* 0x000fea0003800000 */
.L_x_1286:
        /* <DEDUP_REMOVED lines=13> */
.L_x_1290:
[----:B------:R-:W-:Y:S01]  /*6a40*/  IMAD.MOV.U32 R0, RZ, RZ, 0x7f ;  /* 0x0000007fff007424 */ /* 0x000fe200078e00ff */
[----:B------:R-:W-:-:S04]  /*6a50*/  ISETP.GT.U32.AND P0, PT, R4, 0x7f800000, PT ;  /* 0x7f8000000400780c */ /* 0x000fc80003f04070 */
[----:B------:R-:W-:-:S09]  /*6a60*/  SEL R0, R0, 0x7c, P0 ;  /* 0x0000007c00007807 */ /* 0x000fd20000000000 */
.L_x_1291:
[----:B------:R-:W-:Y:S05]  /*6a70*/  BSYNC B0 ;  /* 0x0000000000007941 */ /* 0x000fea0003800000 */
.L_x_1289:
[----:B------:R-:W-:-:S04]  /*6a80*/  LOP3.LUT R4, R25, 0x80000000, RZ, 0xc0, !PT ;  /* 0x8000000019047812 */ /* 0x000fc800078ec0ff */
[----:B------:R-:W-:-:S04]  /*6a90*/  SHF.R.U32.HI R5, RZ, 0x18, R4 ;  /* 0x00000018ff057819 */ /* 0x000fc80000011604 */
[----:B------:R-:W-:-:S05]  /*6aa0*/  LOP3.LUT R5, R0, R5, RZ, 0xfc, !PT ;  /* 0x0000000500057212 */ /* 0x000fca00078efcff */
[----:B------:R0:W-:Y:S01]  /*6ab0*/  STG.E.U8 desc[UR36][R2.64], R5 ;  /* 0x0000000502007986 */ /* 0x0001e2000c101124 */
[----:B------:R-:W-:Y:S05]  /*6ac0*/  BRA `(.L_x_1275) ;  /* 0x0000000400b87947 */ /* 0x000fea0003800000 */
.L_x_1285:
[----:B------:R-:W-:-:S05]  /*6ad0*/  HADD2.F32 R0, -RZ, R25.H0_H0 ;  /* 0x20000019ff007230 */ /* 0x000fca0000004100 */
[----:B------:R-:W-:-:S05]  /*6ae0*/  F2FP.BF16.F32.PACK_AB R0, RZ, R0 ;  /* 0x00000000ff00723e */ /* 0x000fca00000010ff */
[----:B------:R0:W-:Y:S01]  /*6af0*/  STG.E.U16 desc[UR36][R2.64], R0 ;  /* 0x0000000002007986 */ /* 0x0001e2000c101524 */
[----:B------:R-:W-:Y:S05]  /*6b00*/  BRA `(.L_x_1275) ;  /* 0x0000000400a87947 */ /* 0x000fea0003800000 */
.L_x_1282:
        /* <DEDUP_REMOVED lines=12> */
.L_x_1294:
        /* <DEDUP_REMOVED lines=17> */
.L_x_1297:
[----:B------:R-:W-:-:S04]  /*6ce0*/  LOP3.LUT R0, R25, 0x80000000, RZ, 0xc0, !PT ;  /* 0x8000000019007812 */ /* 0x000fc800078ec0ff */
[----:B------:R-:W-:-:S04]  /*6cf0*/  SHF.R.U32.HI R5, RZ, 0x18, R0 ;  /* 0x00000018ff057819 */ /* 0x000fc80000011600 */
[----:B------:R-:W-:-:S04]  /*6d00*/  LOP3.LUT R4, R4, R5, RZ, 0xfc, !PT ;  /* 0x0000000504047212 */ /* 0x000fc800078efcff */
[----:B------:R-:W-:-:S07]  /*6d10*/  PRMT R0, R4, 0x7610, R0 ;  /* 0x0000761004007816 */ /* 0x000fce0000000000 */
.L_x_1296:
[----:B------:R-:W-:Y:S05]  /*6d20*/  BSYNC B0 ;  /* 0x0000000000007941 */ /* 0x000fea0003800000 */
.L_x_1295:
[----:B------:R3:W-:Y:S01]  /*6d30*/  STG.E.U8 desc[UR36][R2.64], R0 ;  /* 0x0000000002007986 */ /* 0x0007e2000c101124 */
[----:B------:R-:W-:Y:S05]  /*6d40*/  BRA `(.L_x_1275) ;  /* 0x0000000400187947 */ /* 0x000fea0003800000 */
.L_x_1293:
        /* <DEDUP_REMOVED lines=17> */
.L_x_1300:
[----:B------:R-:W-:-:S04]  /*6e60*/  LOP3.LUT R0, R25, 0x80000000, RZ, 0xc0, !PT ;  /* 0x8000000019007812 */ /* 0x000fc800078ec0ff */
[----:B------:R-:W-:-:S04]  /*6e70*/  SHF.R.U32.HI R5, RZ, 0x18, R0 ;  /* 0x00000018ff057819 */ /* 0x000fc80000011600 */
[----:B------:R-:W-:-:S04]  /*6e80*/  LOP3.LUT R4, R4, R5, RZ, 0xfc, !PT ;  /* 0x0000000504047212 */ /* 0x000fc800078efcff */
[----:B------:R-:W-:-:S07]  /*6e90*/  PRMT R0, R4, 0x7610, R0 ;  /* 0x0000761004007816 */ /* 0x000fce0000000000 */
.L_x_1299:
[----:B------:R-:W-:Y:S05]  /*6ea0*/  BSYNC B0 ;  /* 0x0000000000007941 */ /* 0x000fea0003800000 */
.L_x_1298:
[----:B------:R0:W-:Y:S01]  /*6eb0*/  STG.E.U8 desc[UR36][R2.64], R0 ;  /* 0x0000000002007986 */ /* 0x0001e2000c101124 */
[----:B------:R-:W-:Y:S05]  /*6ec0*/  BRA `(.L_x_1275) ;  /* 0x0000000000b87947 */ /* 0x000fea0003800000 */
.L_x_1292:
[----:B------:R-:W-:-:S13]  /*6ed0*/  ISETP.NE.AND P0, PT, R0, 0x1c, PT ;  /* 0x0000001c0000780c */ /* 0x000fda0003f05270 */
[----:B------:R-:W-:Y:S05]  /*6ee0*/  @!P0 BRA `(.L_x_1301) ;  /* 0x0000000000a48947 */ /* 0x000fea0003800000 */
[----:B------:R-:W-:-:S13]  /*6ef0*/  ISETP.NE.AND P0, PT, R0, 0x1d, PT ;  /* 0x0000001d0000780c */ /* 0x000fda0003f05270 */
[----:B------:R-:W-:Y:S05]  /*6f00*/  @!P0 BRA `(.L_x_1302) ;  /* 0x00000000008c8947 */ /* 0x000fea0003800000 */
[----:B------:R-:W-:-:S13]  /*6f10*/  ISETP.NE.AND P0, PT, R0, 0x2c, PT ;  /* 0x0000002c0000780c */ /* 0x000fda0003f05270 */
[----:B------:R-:W-:Y:S05]  /*6f20*/  @P0 BRA `(.L_x_1274) ;  /* 0x0000000000400947 */ /* 0x000fea0003800000 */
[----:B------:R-:W-:Y:S02]  /*6f30*/  HADD2.F32 R25, -RZ, R25.H0_H0 ;  /* 0x20000019ff197230 */ /* 0x000fe40000004100 */
[----:B------:R-:W-:-:S03]  /*6f40*/  IMAD.MOV.U32 R5, RZ, RZ, 0xff ;  /* 0x000000ffff057424 */ /* 0x000fc600078e00ff */
[----:B------:R-:W-:-:S04]  /*6f50*/  SHF.R.U32.HI R6, RZ, 0x17, R25 ;  /* 0x00000017ff067819 */ /* 0x000fc80000011619 */
[----:B------:R-:W-:-:S04]  /*6f60*/  LOP3.LUT R4, R6, 0xff, RZ, 0xc0, !PT ;  /* 0x000000ff06047812 */ /* 0x000fc800078ec0ff */
[----:B------:R-:W-:-:S13]  /*6f70*/  ISETP.NE.AND P1, PT, R4, 0xff, PT ;  /* 0x000000ff0400780c */ /* 0x000fda0003f25270 */
[--C-:B------:R-:W-:Y:S02]  /*6f80*/  @P1 SHF.R.U32.HI R0, RZ, 0x16, R25.reuse ;  /* 0x00000016ff001819 */ /* 0x100fe40000011619 */
[----:B------:R-:W-:Y:S02]  /*6f90*/  @P1 LOP3.LUT P0, RZ, R4, 0x3fffff, R25, 0xf8, !PT ;  /* 0x003fffff04ff1812 */ /* 0x000fe4000780f819 */
        /* <DEDUP_REMOVED lines=9> */
.L_x_1274:
        /* <DEDUP_REMOVED lines=16> */
.L_x_1303:
[----:B------:R-:W-:Y:S05]  /*7130*/  BRA `(.L_x_1275) ;  /* 0x00000000001c7947 */ /* 0x000fea0003800000 */
.L_x_1302:
[----:B------:R-:W-:-:S06]  /*7140*/  HADD2.F32 R4, -RZ, R25.H0_H0 ;  /* 0x20000019ff047230 */ /* 0x000fcc0000004100 */
[----:B------:R-:W0:Y:S02]  /*7150*/  F2I.U64.TRUNC R4, R4 ;  /* 0x0000000400047311 */ /* 0x000e24000020d800 */
[----:B0-----:R2:W-:Y:S01]  /*7160*/  STG.E.64 desc[UR36][R2.64], R4 ;  /* 0x0000000402007986 */ /* 0x0015e2000c101b24 */
[----:B------:R-:W-:Y:S05]  /*7170*/  BRA `(.L_x_1275) ;  /* 0x00000000000c7947 */ /* 0x000fea0003800000 */
.L_x_1301:
[----:B------:R-:W-:-:S06]  /*7180*/  HADD2.F32 R25, -RZ, R25.H0_H0 ;  /* 0x20000019ff197230 */ /* 0x000fcc0000004100 */
[----:B------:R-:W0:Y:S02]  /*7190*/  F2I.FTZ.U32.TRUNC.NTZ R25, R25 ;  /* 0x0000001900197305 */ /* 0x000e24000021f000 */
[----:B0-----:R0:W-:Y:S02]  /*71a0*/  STG.E desc[UR36][R2.64], R25 ;  /* 0x0000001902007986 */ /* 0x0011e4000c101924 */
.L_x_1275:
[----:B------:R-:W-:-:S05]  /*71b0*/  VIADD R19, R19, 0x80 ;  /* 0x0000008013137836 */ /* 0x000fca0000000000 */
[----:B------:R-:W-:-:S13]  /*71c0*/  ISETP.GE.AND P0, PT, R19, R16, PT ;  /* 0x000000101300720c */ /* 0x000fda0003f06270 */
[----:B------:R-:W-:Y:S05]  /*71d0*/  @P0 BRA `(.L_x_1269) ;  /* 0x0000000c00f00947 */ /* 0x000fea0003800000 */
[----:B01234-:R-:W0:Y:S01]  /*71e0*/  LDC.64 R2, c[0x0][0x218] ;  /* 0x00008600ff027b82 */ /* 0x01fe220000000a00 */
        /* <DEDUP_REMOVED lines=21> */
.L_x_1307:
[----:B------:R-:W-:-:S06]  /*7340*/  HADD2.F32 R5, -RZ, R24.H0_H0 ;  /* 0x20000018ff057230 */ /* 0x000fcc0000004100 */
[----:B------:R-:W0:Y:S02]  /*7350*/  F2I.S64.TRUNC R4, R5 ;  /* 0x0000000500047311 */ /* 0x000e24000020d900 */
[----:B0-----:R3:W-:Y:S01]  /*7360*/  STG.E.U8 desc[UR36][R2.64], R4 ;  /* 0x0000000402007986 */ /* 0x0017e2000c101124 */
[----:B------:R-:W-:Y:S05]  /*7370*/  BRA `(.L_x_1309) ;  /* 0x0000000c00847947 */ /* 0x000fea0003800000 */
.L_x_1306:
        /* <DEDUP_REMOVED lines=10> */
.L_x_1311:
[----:B------:R-:W-:-:S04]  /*7420*/  HADD2.F32 R24, -RZ, R24.H0_H0 ;  /* 0x20000018ff187230 */ /* 0x000fc80000004100 */
[----:B------:R-:W0:Y:S02]  /*7430*/  F2I.FTZ.TRUNC.NTZ R5, R24 ;  /* 0x0000001800057305 */ /* 0x000e24000021f100 */
[----:B0-----:R2:W-:Y:S01]  /*7440*/  STG.E desc[UR36][R2.64], R5 ;  /* 0x0000000502007986 */ /* 0x0015e2000c101924 */
[----:B------:R-:W-:Y:S05]  /*7450*/  BRA `(.L_x_1309) ;  /* 0x0000000c004c7947 */ /* 0x000fea0003800000 */
.L_x_1310:
[----:B------:R-:W-:-:S04]  /*7460*/  HADD2.F32 R24, -RZ, R24.H0_H0 ;  /* 0x20000018ff187230 */ /* 0x000fc80000004100 */
[----:B------:R-:W0:Y:S02]  /*7470*/  F2I.FTZ.TRUNC.NTZ R5, R24 ;  /* 0x0000001800057305 */ /* 0x000e24000021f100 */
[----:B0-----:R0:W-:Y:S01]  /*7480*/  STG.E.U16 desc[UR36][R2.64], R5 ;  /* 0x0000000502007986 */ /* 0x0011e2000c101524 */
[----:B------:R-:W-:Y:S05]  /*7490*/  BRA `(.L_x_1309) ;  /* 0x0000000c003c7947 */ /* 0x000fea0003800000 */
.L_x_1305:
        /* <DEDUP_REMOVED lines=9> */
.L_x_1313:
[----:B------:R0:W-:Y:S01]  /*7530*/  STG.E.U16 desc[UR36][R2.64], R24 ;  /* 0x0000001802007986 */ /* 0x0001e2000c101524 */
[----:B------:R-:W-:Y:S05]  /*7540*/  BRA `(.L_x_1309) ;  /* 0x0000000c00107947 */ /* 0x000fea0003800000 */
.L_x_1312:
        /* <DEDUP_REMOVED lines=10> */
.L_x_1315:
[----:B------:R-:W-:-:S05]  /*75f0*/  HADD2.F32 R0, -RZ, R24.H0_H0 ;  /* 0x20000018ff007230 */ /* 0x000fca0000004100 */
[----:B------:R-:W-:-:S04]  /*7600*/  F2FP.F16.F32.PACK_AB R0, RZ, R0 ;  /* 0x00000000ff00723e */ /* 0x000fc800000000ff */
[----:B------:R-:W-:-:S05]  /*7610*/  PRMT R0, R0, 0x5410, RZ ;  /* 0x0000541000007816 */ /* 0x000fca00000000ff */
[----:B------:R0:W-:Y:S01]  /*7620*/  STG.E desc[UR36][R2.64], R0 ;  /* 0x0000000002007986 */ /* 0x0001e2000c101924 */
[----:B------:R-:W-:Y:S05]  /*7630*/  BRA `(.L_x_1309) ;  /* 0x0000000800d47947 */ /* 0x000fea0003800000 */
.L_x_1314:
[----:B------:R-:W-:-:S05]  /*7640*/  HADD2.F32 R4, -RZ, R24.H0_H0 ;  /* 0x20000018ff047230 */ /* 0x000fca0000004100 */
[----:B------:R-:W-:-:S06]  /*7650*/  FMUL.FTZ R4, R4, 1 ;  /* 0x3f80000004047820 */ /* 0x000fcc0000410000 */
[----:B------:R-:W0:Y:S02]  /*7660*/  F2F.F64.F32 R4, R4 ;  /* 0x0000000400047310 */ /* 0x000e240000201800 */
[----:B0-----:R0:W-:Y:S01]  /*7670*/  STG.E.64 desc[UR36][R2.64], R4 ;  /* 0x0000000402007986 */ /* 0x0011e2000c101b24 */
[----:B------:R-:W-:Y:S05]  /*7680*/  BRA `(.L_x_1309) ;  /* 0x0000000800c07947 */ /* 0x000fea0003800000 */
.L_x_1304:
        /* <DEDUP_REMOVED lines=13> */
.L_x_1318:
[----:B------:R-:W-:Y:S01]  /*7760*/  HADD2.F32 R24, -RZ, R24.H0_H0 ;  /* 0x20000018ff187230 */ /* 0x000fe20000004100 */
[----:B------:R-:W-:-:S04]  /*7770*/  CS2R R6, SRZ ;  /* 0x0000000000067805 */ /* 0x000fc8000001ff00 */
[----:B------:R-:W-:-:S06]  /*7780*/  FMUL.FTZ R4, R24, 1 ;  /* 0x3f80000018047820 */ /* 0x000fcc0000410000 */
[----:B------:R-:W0:Y:S02]  /*7790*/  F2F.F64.F32 R4, R4 ;  /* 0x0000000400047310 */ /* 0x000e240000201800 */
[----:B0-----:R0:W-:Y:S01]  /*77a0*/  STG.E.128 desc[UR36][R2.64], R4 ;  /* 0x0000000402007986 */ /* 0x0011e2000c101d24 */
[----:B------:R-:W-:Y:S05]  /*77b0*/  BRA `(.L_x_1309) ;  /* 0x0000000800747947 */ /* 0x000fea0003800000 */
.L_x_1317:
        /* <DEDUP_REMOVED lines=21> */
.L_x_1322:
[----:B------:R-:W-:Y:S05]  /*7910*/  BSYNC B0 ;  /* 0x0000000000007941 */ /* 0x000fea0003800000 */
.L_x_1321:
[----:B------:R-:W-:-:S05]  /*7920*/  LOP3.LUT R5, R0, R5, RZ, 0xfc, !PT ;  /* 0x0000000500057212 */ /* 0x000fca00078efcff */
[----:B------:R0:W-:Y:S01]  /*7930*/  STG.E.U8 desc[UR36][R2.64], R5 ;  /* 0x0000000502007986 */ /* 0x0001e2000c101124 */
[----:B------:R-:W-:Y:S05]  /*7940*/  BRA `(.L_x_1309) ;  /* 0x0000000800107947 */ /* 0x000fea0003800000 */
.L_x_1320:
        /* <DEDUP_REMOVED lines=13> */
.L_x_1324:
[----:B------:R-:W-:Y:S01]  /*7a20*/  IMAD.MOV.U32 R0, RZ, RZ, 0x7f ;  /* 0x0000007fff007424 */ /* 0x000fe200078e00ff */
[----:B------:R-:W-:-:S04]  /*7a30*/  ISETP.GT.U32.AND P0, PT, R4, 0x7f800000, PT ;  /* 0x7f8000000400780c */ /* 0x000fc80003f04070 */
[----:B------:R-:W-:-:S09]  /*7a40*/  SEL R0, R0, 0x7c, P0 ;  /* 0x0000007c00007807 */ /* 0x000fd20000000000 */
.L_x_1325:
[----:B------:R-:W-:Y:S05]  /*7a50*/  BSYNC B0 ;  /* 0x0000000000007941 */ /* 0x000fea0003800000 */
.L_x_1323:
[----:B------:R-:W-:-:S04]  /*7a60*/  LOP3.LUT R4, R5, 0x80000000, RZ, 0xc0, !PT ;  /* 0x8000000005047812 */ /* 0x000fc800078ec0ff */
[----:B------:R-:W-:-:S04]  /*7a70*/  SHF.R.U32.HI R5, RZ, 0x18, R4 ;  /* 0x00000018ff057819 */ /* 0x000fc80000011604 */
[----:B------:R-:W-:-:S05]  /*7a80*/  LOP3.LUT R5, R0, R5, RZ, 0xfc, !PT ;  /* 0x0000000500057212 */ /* 0x000fca00078efcff */
[----:B------:R0:W-:Y:S01]  /*7a90*/  STG.E.U8 desc[UR36][R2.64], R5 ;  /* 0x0000000502007986 */ /* 0x0001e2000c101124 */
[----:B------:R-:W-:Y:S05]  /*7aa0*/  BRA `(.L_x_1309) ;  /* 0x0000000400b87947 */ /* 0x000fea0003800000 */
.L_x_1319:
[----:B------:R-:W-:-:S05]  /*7ab0*/  HADD2.F32 R0, -RZ, R24.H0_H0 ;  /* 0x20000018ff007230 */ /* 0x000fca0000004100 */
[----:B------:R-:W-:-:S05]  /*7ac0*/  F2FP.BF16.F32.PACK_AB R0, RZ, R0 ;  /* 0x00000000ff00723e */ /* 0x000fca00000010ff */
[----:B------:R0:W-:Y:S01]  /*7ad0*/  STG.E.U16 desc[UR36][R2.64], R0 ;  /* 0x0000000002007986 */ /* 0x0001e2000c101524 */
[----:B------:R-:W-:Y:S05]  /*7ae0*/  BRA `(.L_x_1309) ;  /* 0x0000000400a87947 */ /* 0x000fea0003800000 */
.L_x_1316:
        /* <DEDUP_REMOVED lines=12> */
.L_x_1328:
        /* <DEDUP_REMOVED lines=17> */
.L_x_1331:
[----:B------:R-:W-:-:S04]  /*7cc0*/  LOP3.LUT R0, R7, 0x80000000, RZ, 0xc0, !PT ;  /* 0x8000000007007812 */ /* 0x000fc800078ec0ff */
[----:B------:R-:W-:-:S04]  /*7cd0*/  SHF.R.U32.HI R5, RZ, 0x18, R0 ;  /* 0x00000018ff057819 */ /* 0x000fc80000011600 */
[----:B------:R-:W-:-:S04]  /*7ce0*/  LOP3.LUT R4, R4, R5, RZ, 0xfc, !PT ;  /* 0x0000000504047212 */ /* 0x000fc800078efcff */
[----:B------:R-:W-:-:S07]  /*7cf0*/  PRMT R0, R4, 0x7610, R0 ;  /* 0x0000761004007816 */ /* 0x000fce0000000000 */
.L_x_1330:
[----:B------:R-:W-:Y:S05]  /*7d00*/  BSYNC B0 ;  /* 0x0000000000007941 */ /* 0x000fea0003800000 */
.L_x_1329:
[----:B------:R0:W-:Y:S01]  /*7d10*/  STG.E.U8 desc[UR36][R2.64], R0 ;  /* 0x0000000002007986 */ /* 0x0001e2000c101124 */
[----:B------:R-:W-:Y:S05]  /*7d20*/  BRA `(.L_x_1309) ;  /* 0x0000000400187947 */ /* 0x000fea0003800000 */
.L_x_1327:
        /* <DEDUP_REMOVED lines=17> */
.L_x_1334:
[----:B------:R-:W-:-:S04]  /*7e40*/  LOP3.LUT R0, R7, 0x80000000, RZ, 0xc0, !PT ;  /* 0x8000000007007812 */ /* 0x000fc800078ec0ff */
[----:B------:R-:W-:-:S04]  /*7e50*/  SHF.R.U32.HI R5, RZ, 0x18, R0 ;  /* 0x00000018ff057819 */ /* 0x000fc80000011600 */
[----:B------:R-:W-:-:S04]  /*7e60*/  LOP3.LUT R4, R4, R5, RZ, 0xfc, !PT ;  /* 0x0000000504047212 */ /* 0x000fc800078efcff */
[----:B------:R-:W-:-:S07]  /*7e70*/  PRMT R0, R4, 0x7610, R0 ;  /* 0x0000761004007816 */ /* 0x000fce0000000000 */
.L_x_1333:
[----:B------:R-:W-:Y:S05]  /*7e80*/  BSYNC B0 ;  /* 0x0000000000007941 */ /* 0x000fea0003800000 */
.L_x_1332:
[----:B------:R0:W-:Y:S01]  /*7e90*/  STG.E.U8 desc[UR36][R2.64], R0 ;  /* 0x0000000002007986 */ /* 0x0001e2000c101124 */
[----:B------:R-:W-:Y:S05]  /*7ea0*/  BRA `(.L_x_1309) ;  /* 0x0000000000b87947 */ /* 0x000fea0003800000 */
.L_x_1326:
        /* <DEDUP_REMOVED lines=22> */
.L_x_1308:
        /* <DEDUP_REMOVED lines=16> */
.L_x_1337:
[----:B------:R-:W-:Y:S05]  /*8110*/  BRA `(.L_x_1309) ;  /* 0x00000000001c7947 */ /* 0x000fea0003800000 */
.L_x_1336:
[----:B------:R-:W-:-:S06]  /*8120*/  HADD2.F32 R4, -RZ, R24.H0_H0 ;  /* 0x20000018ff047230 */ /* 0x000fcc0000004100 */
[----:B------:R-:W0:Y:S02]  /*8130*/  F2I.U64.TRUNC R4, R4 ;  /* 0x0000000400047311 */ /* 0x000e24000020d800 */
[----:B0-----:R0:W-:Y:S01]  /*8140*/  STG.E.64 desc[UR36][R2.64], R4 ;  /* 0x0000000402007986 */ /* 0x0011e2000c101b24 */
[----:B------:R-:W-:Y:S05]  /*8150*/  BRA `(.L_x_1309) ;  /* 0x00000000000c7947 */ /* 0x000fea0003800000 */
.L_x_1335:
[----:B------:R-:W-:-:S04]  /*8160*/  HADD2.F32 R24, -RZ, R24.H0_H0 ;  /* 0x20000018ff187230 */ /* 0x000fc80000004100 */
[----:B------:R-:W0:Y:S02]  /*8170*/  F2I.FTZ.U32.TRUNC.NTZ R5, R24 ;  /* 0x0000001800057305 */ /* 0x000e24000021f000 */
[----:B0-----:R0:W-:Y:S02]  /*8180*/  STG.E desc[UR36][R2.64], R5 ;  /* 0x0000000502007986 */ /* 0x0011e4000c101924 */
.L_x_1309:
[----:B------:R-:W-:-:S07]  /*8190*/  VIADD R19, R19, 0x80 ;  /* 0x0000008013137836 */ /* 0x000fce0000000000 */
.L_x_1269:
[----:B------:R-:W-:Y:S05]  /*81a0*/  BSYNC B6 ;  /* 0x0000000000067941 */ /* 0x000fea0003800000 */
.L_x_1268:
[----:B------:R-:W-:-:S13]  /*81b0*/  ISETP.GE.AND P0, PT, R19, R16, PT ;  /* 0x000000101300720c */ /* 0x000fda0003f06270 */
[----:B------:R-:W-:Y:S05]  /*81c0*/  @P0 EXIT ;  /* 0x000000000000094d */ /* 0x000fea0003800000 */
[----:B01234-:R-:W0:Y:S01]  /*81d0*/  LDC.64 R2, c[0x0][0x218] ;  /* 0x00008600ff027b82 */ /* 0x01fe220000000a00 */
        /* <DEDUP_REMOVED lines=20> */
.L_x_1341:
[----:B------:R-:W-:-:S06]  /*8320*/  HADD2.F32 R5, -RZ, R22.H0_H0 ;  /* 0x20000016ff057230 */ /* 0x000fcc0000004100 */
[----:B------:R-:W0:Y:S02]  /*8330*/  F2I.S64.TRUNC R4, R5 ;  /* 0x0000000500047311 */ /* 0x000e24000020d900 */
[----:B0-----:R-:W-:Y:S01]  /*8340*/  STG.E.U8 desc[UR36][R2.64], R4 ;  /* 0x0000000402007986 */ /* 0x001fe2000c101124 */
[----:B------:R-:W-:Y:S05]  /*8350*/  EXIT ;  /* 0x000000000000794d */ /* 0x000fea0003800000 */
.L_x_1340:
        /* <DEDUP_REMOVED lines=10> */
.L_x_1344:
[----:B------:R-:W-:-:S04]  /*8400*/  HADD2.F32 R22, -RZ, R22.H0_H0 ;  /* 0x20000016ff167230 */ /* 0x000fc80000004100 */
[----:B------:R-:W0:Y:S02]  /*8410*/  F2I.FTZ.TRUNC.NTZ R5, R22 ;  /* 0x0000001600057305 */ /* 0x000e24000021f100 */
[----:B0-----:R-:W-:Y:S01]  /*8420*/  STG.E desc[UR36][R2.64], R5 ;  /* 0x0000000502007986 */ /* 0x001fe2000c101924 */
[----:B------:R-:W-:Y:S05]  /*8430*/  EXIT ;  /* 0x000000000000794d */ /* 0x000fea0003800000 */
.L_x_1343:
[----:B------:R-:W-:-:S04]  /*8440*/  HADD2.F32 R22, -RZ, R22.H0_H0 ;  /* 0x20000016ff167230 */ /* 0x000fc80000004100 */
[----:B------:R-:W0:Y:S02]  /*8450*/  F2I.FTZ.TRUNC.NTZ R5, R22 ;  /* 0x0000001600057305 */ /* 0x000e24000021f100 */
[----:B0-----:R-:W-:Y:S01]  /*8460*/  STG.E.U16 desc[UR36][R2.64], R5 ;  /* 0x0000000502007986 */ /* 0x001fe2000c101524 */
[----:B------:R-:W-:Y:S05]  /*8470*/  EXIT ;  /* 0x000000000000794d */ /* 0x000fea0003800000 */
.L_x_1339:
        /* <DEDUP_REMOVED lines=9> */
.L_x_1346:
[----:B------:R-:W-:Y:S01]  /*8510*/  STG.E.U16 desc[UR36][R2.64], R22 ;  /* 0x0000001602007986 */ /* 0x000fe2000c101524 */
[----:B------:R-:W-:Y:S05]  /*8520*/  EXIT ;  /* 0x000000000000794d */ /* 0x000fea0003800000 */
.L_x_1345:
        /* <DEDUP_REMOVED lines=10> */
.L_x_1348:
[----:B------:R-:W-:-:S05]  /*85d0*/  HADD2.F32 R0, -RZ, R22.H0_H0 ;  /* 0x20000016ff007230 */ /* 0x000fca0000004100 */
[----:B------:R-:W-:-:S04]  /*85e0*/  F2FP.F16.F32.PACK_AB R0, RZ, R0 ;  /* 0x00000000ff00723e */ /* 0x000fc800000000ff */
[----:B------:R-:W-:-:S05]  /*85f0*/  PRMT R0, R0, 0x5410, RZ ;  /* 0x0000541000007816 */ /* 0x000fca00000000ff */
[----:B------:R-:W-:Y:S01]  /*8600*/  STG.E desc[UR36][R2.64], R0 ;  /* 0x0000000002007986 */ /* 0x000fe2000c101924 */
[----:B------:R-:W-:Y:S05]  /*8610*/  EXIT ;  /* 0x000000000000794d */ /* 0x000fea0003800000 */
.L_x_1347:
[----:B------:R-:W-:-:S05]  /*8620*/  HADD2.F32 R4, -RZ, R22.H0_H0 ;  /* 0x20000016ff047230 */ /* 0x000fca0000004100 */
[----:B------:R-:W-:-:S06]  /*8630*/  FMUL.FTZ R4, R4, 1 ;  /* 0x3f80000004047820 */ /* 0x000fcc0000410000 */
[----:B------:R-:W0:Y:S02]  /*8640*/  F2F.F64.F32 R4, R4 ;  /* 0x0000000400047310 */ /* 0x000e240000201800 */
[----:B0-----:R-:W-:Y:S01]  /*8650*/  STG.E.64 desc[UR36][R2.64], R4 ;  /* 0x0000000402007986 */ /* 0x001fe2000c101b24 */
[----:B------:R-:W-:Y:S05]  /*8660*/  EXIT ;  /* 0x000000000000794d */ /* 0x000fea0003800000 */
.L_x_1338:
        /* <DEDUP_REMOVED lines=13> */
.L_x_1351:
[----:B------:R-:W-:Y:S01]  /*8740*/  HADD2.F32 R22, -RZ, R22.H0_H0 ;  /* 0x20000016ff167230 */ /* 0x000fe20000004100 */
[----:B------:R-:W-:-:S04]  /*8750*/  CS2R R6, SRZ ;  /* 0x0000000000067805 */ /* 0x000fc8000001ff00 */
[----:B------:R-:W-:-:S06]  /*8760*/  FMUL.FTZ R4, R22, 1 ;  /* 0x3f80000016047820 */ /* 0x000fcc0000410000 */
[----:B------:R-:W0:Y:S02]  /*8770*/  F2F.F64.F32 R4, R4 ;  /* 0x0000000400047310 */ /* 0x000e240000201800 */
[----:B0-----:R-:W-:Y:S01]  /*8780*/  STG.E.128 desc[UR36][R2.64], R4 ;  /* 0x0000000402007986 */ /* 0x001fe2000c101d24 */
[----:B------:R-:W-:Y:S05]  /*8790*/  EXIT ;  /* 0x000000000000794d */ /* 0x000fea0003800000 */
.L_x_1350:
        /* <DEDUP_REMOVED lines=21> */
.L_x_1355:
[----:B------:R-:W-:Y:S05]  /*88f0*/  BSYNC B0 ;  /* 0x0000000000007941 */ /* 0x000fea0003800000 */
.L_x_1354:
[----:B------:R-:W-:-:S05]  /*8900*/  LOP3.LUT R5, R0, R5, RZ, 0xfc, !PT ;  /* 0x0000000500057212 */ /* 0x000fca00078efcff */
[----:B------:R-:W-:Y:S01]  /*8910*/  STG.E.U8 desc[UR36][R2.64], R5 ;  /* 0x0000000502007986 */ /* 0x000fe2000c101124 */
[----:B------:R-:W-:Y:S05]  /*8920*/  EXIT ;  /* 0x000000000000794d */ /* 0x000fea0003800000 */
.L_x_1353:
        /* <DEDUP_REMOVED lines=13> */
.L_x_1357:
[----:B------:R-:W-:Y:S01]  /*8a00*/  IMAD.MOV.U32 R0, RZ, RZ, 0x7f ;  /* 0x0000007fff007424 */ /* 0x000fe200078e00ff */
[----:B------:R-:W-:-:S04]  /*8a10*/  ISETP.GT.U32.AND P0, PT, R4, 0x7f800000, PT ;  /* 0x7f8000000400780c */ /* 0x000fc80003f04070 */
[----:B------:R-:W-:-:S09]  /*8a20*/  SEL R0, R0, 0x7c, P0 ;  /* 0x0000007c00007807 */ /* 0x000fd20000000000 */
.L_x_1358:
[----:B------:R-:W-:Y:S05]  /*8a30*/  BSYNC B0 ;  /* 0x0000000000007941 */ /* 0x000fea0003800000 */
.L_x_1356:
[----:B------:R-:W-:-:S04]  /*8a40*/  LOP3.LUT R4, R5, 0x80000000, RZ, 0xc0, !PT ;  /* 0x8000000005047812 */ /* 0x000fc800078ec0ff */
[----:B------:R-:W-:-:S04]  /*8a50*/  SHF.R.U32.HI R5, RZ, 0x18, R4 ;  /* 0x00000018ff057819 */ /* 0x000fc80000011604 */
[----:B------:R-:W-:-:S05]  /*8a60*/  LOP3.LUT R5, R0, R5, RZ, 0xfc, !PT ;  /* 0x0000000500057212 */ /* 0x000fca00078efcff */
[----:B------:R-:W-:Y:S01]  /*8a70*/  STG.E.U8 desc[UR36][R2.64], R5 ;  /* 0x0000000502007986 */ /* 0x000fe2000c101124 */
[----:B------:R-:W-:Y:S05]  /*8a80*/  EXIT ;  /* 0x000000000000794d */ /* 0x000fea0003800000 */
.L_x_1352:
[----:B------:R-:W-:-:S05]  /*8a90*/  HADD2.F32 R0, -RZ, R22.H0_H0 ;  /* 0x20000016ff007230 */ /* 0x000fca0000004100 */
[----:B------:R-:W-:-:S05]  /*8aa0*/  F2FP.BF16.F32.PACK_AB R0, RZ, R0 ;  /* 0x00000000ff00723e */ /* 0x000fca00000010ff */
[----:B------:R-:W-:Y:S01]  /*8ab0*/  STG.E.U16 desc[UR36][R2.64], R0 ;  /* 0x0000000002007986 */ /* 0x000fe2000c101524 */
[----:B------:R-:W-:Y:S05]  /*8ac0*/  EXIT ;  /* 0x000000000000794d */ /* 0x000fea0003800000 */
.L_x_1349:
        /* <DEDUP_REMOVED lines=12> */
.L_x_1361:
        /* <DEDUP_REMOVED lines=17> */
.L_x_1364:
[----:B------:R-:W-:-:S04]  /*8ca0*/  LOP3.LUT R0, R7, 0x80000000, RZ, 0xc0, !PT ;  /* 0x8000000007007812 */ /* 0x000fc800078ec0ff */
[----:B------:R-:W-:-:S04]  /*8cb0*/  SHF.R.U32.HI R5, RZ, 0x18, R0 ;  /* 0x00000018ff057819 */ /* 0x000fc80000011600 */
[----:B------:R-:W-:-:S04]  /*8cc0*/  LOP3.LUT R4, R4, R5, RZ, 0xfc, !PT ;  /* 0x0000000504047212 */ /* 0x000fc800078efcff */
[----:B------:R-:W-:-:S07]  /*8cd0*/  PRMT R0, R4, 0x7610, R0 ;  /* 0x0000761004007816 */ /* 0x000fce0000000000 */
.L_x_1363:
[----:B------:R-:W-:Y:S05]  /*8ce0*/  BSYNC B0 ;  /* 0x0000000000007941 */ /* 0x000fea0003800000 */
.L_x_1362:
[----:B------:R-:W-:Y:S01]  /*8cf0*/  STG.E.U8 desc[UR36][R2.64], R0 ;  /* 0x0000000002007986 */ /* 0x000fe2000c101124 */
[----:B------:R-:W-:Y:S05]  /*8d00*/  EXIT ;  /* 0x000000000000794d */ /* 0x000fea0003800000 */
.L_x_1360:
        /* <DEDUP_REMOVED lines=17> */
.L_x_1367:
[----:B------:R-:W-:-:S04]  /*8e20*/  LOP3.LUT R0, R7, 0x80000000, RZ, 0xc0, !PT ;  /* 0x8000000007007812 */ /* 0x000fc800078ec0ff */
[----:B------:R-:W-:-:S04]  /*8e30*/  SHF.R.U32.HI R5, RZ, 0x18, R0 ;  /* 0x00000018ff057819 */ /* 0x000fc80000011600 */
[----:B------:R-:W-:-:S04]  /*8e40*/  LOP3.LUT R4, R4, R5, RZ, 0xfc, !PT ;  /* 0x0000000504047212 */ /* 0x000fc800078efcff */
[----:B------:R-:W-:-:S07]  /*8e50*/  PRMT R0, R4, 0x7610, R0 ;  /* 0x0000761004007816 */ /* 0x000fce0000000000 */
.L_x_1366:
[----:B------:R-:W-:Y:S05]  /*8e60*/  BSYNC B0 ;  /* 0x0000000000007941 */ /* 0x000fea0003800000 */
.L_x_1365:
[----:B------:R-:W-:Y:S01]  /*8e70*/  STG.E.U8 desc[UR36][R2.64], R0 ;  /* 0x0000000002007986 */ /* 0x000fe2000c101124 */
[----:B------:R-:W-:Y:S05]  /*8e80*/  EXIT ;  /* 0x000000000000794d */ /* 0x000fea0003800000 */
.L_x_1359:
        /* <DEDUP_REMOVED lines=22> */
.L_x_1342:
        /* <DEDUP_REMOVED lines=16> */
.L_x_1370:
[----:B------:R-:W-:Y:S05]  /*90f0*/  EXIT ;  /* 0x000000000000794d */ /* 0x000fea0003800000 */
.L_x_1369:
[----:B------:R-:W-:-:S06]  /*9100*/  HADD2.F32 R4, -RZ, R22.H0_H0 ;  /* 0x20000016ff047230 */ /* 0x000fcc0000004100 */
[----:B------:R-:W0:Y:S02]  /*9110*/  F2I.U64.TRUNC R4, R4 ;  /* 0x0000000400047311 */ /* 0x000e24000020d800 */
[----:B0-----:R-:W-:Y:S01]  /*9120*/  STG.E.64 desc[UR36][R2.64], R4 ;  /* 0x0000000402007986 */ /* 0x001fe2000c101b24 */
[----:B------:R-:W-:Y:S05]  /*9130*/  EXIT ;  /* 0x000000000000794d */ /* 0x000fea0003800000 */
.L_x_1368:
[----:B------:R-:W-:-:S04]  /*9140*/  HADD2.F32 R22, -RZ, R22.H0_H0 ;  /* 0x20000016ff167230 */ /* 0x000fc80000004100 */
[----:B------:R-:W0:Y:S02]  /*9150*/  F2I.FTZ.U32.TRUNC.NTZ R5, R22 ;  /* 0x0000001600057305 */ /* 0x000e24000021f000 */
[----:B0-----:R-:W-:Y:S01]  /*9160*/  STG.E desc[UR36][R2.64], R5 ;  /* 0x0000000502007986 */ /* 0x001fe2000c101924 */
[----:B------:R-:W-:Y:S05]  /*9170*/  EXIT ;  /* 0x000000000000794d */ /* 0x000fea0003800000 */
.L_x_1371:
        /* <DEDUP_REMOVED lines=16> */
.L_x_3468:


//--------------------- .text._ZN2at6native18elementwise_kernelILi128ELi4EZNS0_22gpu_kernel_impl_nocastIZZZNS0_17atanh_kernel_cudaERNS_18TensorIteratorBaseEENKUlvE0_clEvENKUlvE1_clEvEUlN3c104HalfEE_EEvS4_RKT_EUliE_EEviT1_ --------------------------
	.section	.text._ZN2at6native18elementwise_kernelILi128ELi4EZNS0_22gpu_kernel_impl_nocastIZZZNS0_17atanh_kernel_cudaERNS_18TensorIteratorBaseEENKUlvE0_clEvENKUlvE1_clEvEUlN3c104HalfEE_EEvS4_RKT_EUliE_EEviT1_,"ax",@progbits
	.align	128
        .global         _ZN2at6native18elementwise_kernelILi128ELi4EZNS0_22gpu_kernel_impl_nocastIZZZNS0_17atanh_kernel_cudaERNS_18TensorIteratorBaseEENKUlvE0_clEvENKUlvE1_clEvEUlN3c104HalfEE_EEvS4_RKT_EUliE_EEviT1_
        .type           _ZN2at6native18elementwise_kernelILi128ELi4EZNS0_22gpu_kernel_impl_nocastIZZZNS0_17atanh_kernel_cudaERNS_18TensorIteratorBaseEENKUlvE0_clEvENKUlvE1_clEvEUlN3c104HalfEE_EEvS4_RKT_EUliE_EEviT1_,@function
        .size           _ZN2at6native18elementwise_kernelILi128ELi4EZNS0_22gpu_kernel_impl_nocastIZZZNS0_17atanh_kernel_cudaERNS_18TensorIteratorBaseEENKUlvE0_clEvENKUlvE1_clEvEUlN3c104HalfEE_EEvS4_RKT_EUliE_EEviT1_,(.L_x_3469 - _ZN2at6native18elementwise_kernelILi128ELi4EZNS0_22gpu_kernel_impl_nocastIZZZNS0_17atanh_kernel_cudaERNS_18TensorIteratorBaseEENKUlvE0_clEvENKUlvE1_clEvEUlN3c104HalfEE_EEvS4_RKT_EUliE_EEviT1_)
        .other          _ZN2at6native18elementwise_kernelILi128ELi4EZNS0_22gpu_kernel_impl_nocastIZZZNS0_17atanh_kernel_cudaERNS_18TensorIteratorBaseEENKUlvE0_clEvENKUlvE1_clEvEUlN3c104HalfEE_EEvS4_RKT_EUliE_EEviT1_,@"STO_CUDA_ENTRY STV_DEFAULT"
_ZN2at6native18elementwise_kernelILi128ELi4EZNS0_22gpu_kernel_impl_nocastIZZZNS0_17atanh_kernel_cudaERNS_18TensorIteratorBaseEENKUlvE0_clEvENKUlvE1_clEvEUlN3c104HalfEE_EEvS4_RKT_EUliE_EEviT1_:
.text._ZN2at6native18elementwise_kernelILi128ELi4EZNS0_22gpu_kernel_impl_nocastIZZZNS0_17atanh_kernel_cudaERNS_18TensorIteratorBaseEENKUlvE0_clEvENKUlvE1_clEvEUlN3c104HalfEE_EEvS4_RKT_EUliE_EEviT1_:
        /* <DEDUP_REMOVED lines=312> */
.L_x_1374:
[----:B------:R-:W-:Y:S02]  /*1380*/  ULDC.64 UR8, c[0x0][0x418] ;  /* 0x0001060000087ab9 */ /* 0x000fe40000000a00 */
[----:B------:R-:W-:-:S04]  /*1390*/  IADD3 R6, P0, R0, UR8, RZ ;  /* 0x0000000800067c10 */ /* 0x000fc8000ff1e0ff */
[----:B------:R-:W-:Y:S01]  /*13a0*/  IADD3.X R7, RZ, UR9, RZ, P0, !PT ;  /* 0x00000009ff077c10 */ /* 0x000fe200087fe4ff */
[----:B------:R-:W-:-:S04]  /*13b0*/  ULDC.64 UR8, c[0x0][0x410] ;  /* 0x0001040000087ab9 */ /* 0x000fc80000000a00 */
[----:B------:R-:W2:Y:S01]  /*13c0*/  LDG.E.U16 R0, desc[UR4][R6.64] ;  /* 0x0000000406007981 */ /* 0x000ea2000c1e1500 */
[----:B------:R-:W-:Y:S01]  /*13d0*/  MOV R11, 0x3d39bf78 ;  /* 0x3d39bf78000b7802 */ /* 0x000fe20000000f00 */
[----:B------:R-:W-:Y:S01]  /*13e0*/  BSSY B1, `(.L_x_1375) ;  /* 0x0000029000017945 */ /* 0x000fe20003800000 */
[----:B--2---:R-:W-:-:S05]  /*13f0*/  HADD2.F32 R0, -RZ, R0.H0_H0 ;  /* 0x20000000ff007230 */ /* 0x004fca0000004100 */
[C---:B------:R-:W-:Y:S01]  /*1400*/  FADD.FTZ R2, |R0|.reuse, -RZ ;  /* 0x800000ff00027221 */ /* 0x040fe20000010200 */
[----:B------:R-:W-:-:S03]  /*1410*/  FSETP.GT.FTZ.AND P0, PT, |R0|, 8.50705917302346158658e+37, PT ;  /* 0x7e8000000000780b */ /* 0x000fc60003f14200 */
        /* <DEDUP_REMOVED lines=37> */
.L_x_1376:
[----:B------:R-:W-:Y:S05]  /*1670*/  BSYNC B1 ;  /* 0x0000000000017941 */ /* 0x000fea0003800000 */
.L_x_1375:
[----:B------:R-:W-:Y:S01]  /*1680*/  FMUL.FTZ R9, R9, R6 ;  /* 0x0000000609097220 */ /* 0x000fe20000410000 */
[----:B------:R-:W-:-:S04]  /*1690*/  IADD3 R3, R3, 0x80, RZ ;  /* 0x0000008003037810 */ /* 0x000fc80007ffe0ff */
[----:B------:R-:W-:-:S05]  /*16a0*/  F2FP.F16.F32.PACK_AB R9, RZ, R9 ;  /* 0x00000009ff09723e */ /* 0x000fca00000000ff */
[----:B------:R0:W-:Y:S02]  /*16b0*/  STG.E.U16 desc[UR4][R4.64], R9 ;  /* 0x0000000904007986 */ /* 0x0001e4000c101504 */
.L_x_1373:
[----:B------:R-:W-:Y:S05]  /*16c0*/  BSYNC B0 ;  /* 0x0000000000007941 */ /* 0x000fea0003800000 */
.L_x_1372:
        /* <DEDUP_REMOVED lines=58> */
[----:B------:R-:W-:Y:S01]  /*1a70*/  ISETP.NE.AND P0, PT, R4, 0x5, PT ;  /* 0x000000050400780c */ /* 0x000fe20003f05270 */
[----:B------:R-:W-:Y:S01]  /*1a80*/  ULDC UR7, c[0x0][0x24c] ;  /* 0x0000930000077ab9 */ /* 0x000fe20000000800 */
        /* <DEDUP_REMOVED lines=245> */
.L_x_1379:
        /* <DEDUP_REMOVED lines=47> */
.L_x_1381:
[----:B------:R-:W-:Y:S05]  /*2cd0*/  BSYNC B1 ;  /* 0x0000000000017941 */ /* 0x000fea0003800000 */
.L_x_1380:
[----:B------:R-:W-:Y:S01]  /*2ce0*/  FMUL.FTZ R9, R9, R6 ;  /* 0x0000000609097220 */ /* 0x000fe20000410000 */
[----:B------:R-:W-:-:S04]  /*2cf0*/  IADD3 R3, R3, 0x80, RZ ;  /* 0x0000008003037810 */ /* 0x000fc80007ffe0ff */
[----:B------:R-:W-:Y:S02]  /*2d00*/  F2FP.F16.F32.PACK_AB R9, RZ, R9 ;  /* 0x00000009ff09723e */ /* 0x000fe400000000ff */
        /* <DEDUP_REMOVED lines=300> */
[----:B------:R-:W-:-:S05]  /*3fd0*/  @P0 SHF.R.U32.HI R2, RZ, R13, R2 ;  /* 0x0000000dff020219 */ /* 0x000fca0000011602 */
[----:B------:R-:W-:-:S04]  /*3fe0*/  @P0 IMAD.MOV R10, RZ, RZ, -R2 ;  /* 0x000000ffff0a0224 */ /* 0x000fc800078e0a02 */
[----:B-1----:R-:W-:-:S04]  /*3ff0*/  @P0 IMAD R10, R15, R10, R11 ;  /* 0x0000000a0f0a0224 */ /* 0x002fc800078e020b */
[C---:B--2---:R-:W-:Y:S02]  /*4000*/  @P0 IMAD R5, R10.reuse, R8, R5 ;  /* 0x000000080a050224 */ /* 0x044fe400078e0205 */
[----:B------:R-:W-:-:S07]  /*4010*/  @P0 IMAD R0, R10, R9, R0 ;  /* 0x000000090a000224 */ /* 0x000fce00078e0200 */
.L_x_1382:
        /* <DEDUP_REMOVED lines=47> */
.L_x_1384:
[----:B------:R-:W-:Y:S05]  /*4310*/  BSYNC B1 ;  /* 0x0000000000017941 */ /* 0x000fea0003800000 */
.L_x_1383:
[----:B------:R-:W-:Y:S01]  /*4320*/  FMUL.FTZ R9, R9, R6 ;  /* 0x0000000609097220 */ /* 0x000fe20000410000 */
[----:B------:R-:W-:-:S04]  /*4330*/  IADD3 R3, R3, 0x80, RZ ;  /* 0x0000008003037810 */ /* 0x000fc80007ffe0ff */
[----:B------:R-:W-:-:S05]  /*4340*/  F2FP.F16.F32.PACK_AB R9, RZ, R9 ;  /* 0x00000009ff09723e */ /* 0x000fca00000000ff */
[----:B------:R2:W-:Y:S02]  /*4350*/  STG.E.U16 desc[UR4][R4.64], R9 ;  /* 0x0000000904007986 */ /* 0x0005e4000c101504 */
.L_x_1378:
[----:B------:R-:W-:Y:S05]  /*4360*/  BSYNC B0 ;  /* 0x0000000000007941 */ /* 0x000fea0003800000 */
.L_x_1377:
        /* <DEDUP_REMOVED lines=290> */
[----:B------:R-:W-:Y:S01]  /*5590*/  @P0 MOV R6, RZ ;  /* 0x000000ff00060202 */ /* 0x000fe20000000f00 */
[----:B------:R-:W-:Y:S01]  /*55a0*/  ULDC.64 UR6, c[0x0][0x400] ;  /* 0x0001000000067ab9 */ /* 0x000fe20000000a00 */
[----:B------:R-:W-:-:S05]  /*55b0*/  IADD3 R9, -R7, RZ, RZ ;  /* 0x000000ff07097210 */ /* 0x000fca0007ffe1ff */
        /* <DEDUP_REMOVED lines=11> */
.L_x_1385:
[----:B------:R-:W-:Y:S02]  /*5670*/  ULDC.64 UR6, c[0x0][0x418] ;  /* 0x0001060000067ab9 */ /* 0x000fe40000000a00 */
[----:B------:R-:W-:-:S04]  /*5680*/  IADD3 R6, P0, R0, UR6, RZ ;  /* 0x0000000600067c10 */ /* 0x000fc8000ff1e0ff */
[----:B------:R-:W-:Y:S01]  /*5690*/  IADD3.X R7, RZ, UR7, RZ, P0, !PT ;  /* 0x00000007ff077c10 */ /* 0x000fe200087fe4ff */
[----:B------:R-:W-:-:S04]  /*56a0*/  ULDC.64 UR6, c[0x0][0x410] ;  /* 0x0001040000067ab9 */ /* 0x000fc80000000a00 */
[----:B------:R-:W2:Y:S01]  /*56b0*/  LDG.E.U16 R0, desc[UR4][R6.64] ;  /* 0x0000000406007981 */ /* 0x000ea2000c1e1500 */
[----:B------:R-:W-:Y:S01]  /*56c0*/  BSSY B0, `(.L_x_1386) ;  /* 0x000002a000007945 */ /* 0x000fe20003800000 */
[----:B--2---:R-:W-:-:S05]  /*56d0*/  HADD2.F32 R0, -RZ, R0.H0_H0 ;  /* 0x20000000ff007230 */ /* 0x004fca0000004100 */
[C---:B------:R-:W-:Y:S01]  /*56e0*/  FADD.FTZ R2, |R0|.reuse, -RZ ;  /* 0x800000ff00027221 */ /* 0x040fe20000010200 */
[----:B------:R-:W-:-:S03]  /*56f0*/  FSETP.GT.FTZ.AND P0, PT, |R0|, 8.50705917302346158658e+37, PT ;  /* 0x7e8000000000780b */ /* 0x000fc60003f14200 */
        /* <DEDUP_REMOVED lines=38> */
.L_x_1387:
[----:B------:R-:W-:Y:S05]  /*5960*/  BSYNC B0 ;  /* 0x0000000000007941 */ /* 0x000fea0003800000 */
.L_x_1386:
[----:B------:R-:W-:-:S05]  /*5970*/  FMUL.FTZ R3, R3, R6 ;  /* 0x0000000603037220 */ /* 0x000fca0000410000 */
[----:B------:R-:W-:-:S05]  /*5980*/  F2FP.F16.F32.PACK_AB R3, RZ, R3 ;  /* 0x00000003ff03723e */ /* 0x000fca00000000ff */
[----:B------:R-:W-:Y:S01]  /*5990*/  STG.E.U16 desc[UR4][R4.64], R3 ;  /* 0x0000000304007986 */ /* 0x000fe2000c101504 */
[----:B------:R-:W-:Y:S05]  /*59a0*/  EXIT ;  /* 0x000000000000794d */ /* 0x000fea0003800000 */
.L_x_1388:
        /* <DEDUP_REMOVED lines=13> */
.L_x_3469:


//--------------------- .text._ZN2at6native27unrolled_elementwise_kernelIZZZNS0_17atanh_kernel_cudaERNS_18TensorIteratorBaseEENKUlvE0_clEvENKUlvE1_clEvEUlN3c104HalfEE_St5arrayIPcLm2EELi4E23TrivialOffsetCalculatorILi1EjESD_NS0_6memory15LoadWithoutCastENSE_16StoreWithoutCastEEEviT_T0_T2_T3_T4_T5_ --------------------------
	.section	.text._ZN2at6native27unrolled_elementwise_kernelIZZZNS0_17atanh_kernel_cudaERNS_18TensorIteratorBaseEENKUlvE0_clEvENKUlvE1_clEvEUlN3c104HalfEE_St5arrayIPcLm2EELi4E23TrivialOffsetCalculatorILi1EjESD_NS0_6memory15LoadWithoutCastENSE_16StoreWithoutCastEEEviT_T0_T2_T3_T4_T5_,"ax",@progbits
	.align	128
        .global         _ZN2at6native27unrolled_elementwise_kernelIZZZNS0_17atanh_kernel_cudaERNS_18TensorIteratorBaseEENKUlvE0_clEvENKUlvE1_clEvEUlN3c104HalfEE_St5arrayIPcLm2EELi4E23TrivialOffsetCalculatorILi1EjESD_NS0_6memory15LoadWithoutCastENSE_16StoreWithoutCastEEEviT_T0_T2_T3_T4_T5_
        .type           _ZN2at6native27unrolled_elementwise_kernelIZZZNS0_17atanh_kernel_cudaERNS_18TensorIteratorBaseEENKUlvE0_clEvENKUlvE1_clEvEUlN3c104HalfEE_St5arrayIPcLm2EELi4E23TrivialOffsetCalculatorILi1EjESD_NS0_6memory15LoadWithoutCastENSE_16StoreWithoutCastEEEviT_T0_T2_T3_T4_T5_,@function
        .size           _ZN2at6native27unrolled_elementwise_kernelIZZZNS0_17atanh_kernel_cudaERNS_18TensorIteratorBaseEENKUlvE0_clEvENKUlvE1_clEvEUlN3c104HalfEE_St5arrayIPcLm2EELi4E23TrivialOffsetCalculatorILi1EjESD_NS0_6memory15LoadWithoutCastENSE_16StoreWithoutCastEEEviT_T0_T2_T3_T4_T5_,(.L_x_3470 - _ZN2at6native27unrolled_elementwise_kernelIZZZNS0_17atanh_kernel_cudaERNS_18TensorIteratorBaseEENKUlvE0_clEvENKUlvE1_clEvEUlN3c104HalfEE_St5arrayIPcLm2EELi4E23TrivialOffsetCalculatorILi1EjESD_NS0_6memory15LoadWithoutCastENSE_16StoreWithoutCastEEEviT_T0_T2_T3_T4_T5_)
        .other          _ZN2at6native27unrolled_elementwise_kernelIZZZNS0_17atanh_kernel_cudaERNS_18TensorIteratorBaseEENKUlvE0_clEvENKUlvE1_clEvEUlN3c104HalfEE_St5arrayIPcLm2EELi4E23TrivialOffsetCalculatorILi1EjESD_NS0_6memory15LoadWithoutCastENSE_16StoreWithoutCastEEEviT_T0_T2_T3_T4_T5_,@"STO_CUDA_ENTRY STV_DEFAULT"
_ZN2at6native27unrolled_elementwise_kernelIZZZNS0_17atanh_kernel_cudaERNS_18TensorIteratorBaseEENKUlvE0_clEvENKUlvE1_clEvEUlN3c104HalfEE_St5arrayIPcLm2EELi4E23TrivialOffsetCalculatorILi1EjESD_NS0_6memory15LoadWithoutCastENSE_16StoreWithoutCastEEEviT_T0_T2_T3_T4_T5_:
.text._ZN2at6native27unrolled_elementwise_kernelIZZZNS0_17atanh_kernel_cudaERNS_18TensorIteratorBaseEENKUlvE0_clEvENKUlvE1_clEvEUlN3c104HalfEE_St5arrayIPcLm2EELi4E23TrivialOffsetCalculatorILi1EjESD_NS0_6memory15LoadWithoutCastENSE_16StoreWithoutCastEEEviT_T0_T2_T3_T4_T5_:
        /* <DEDUP_REMOVED lines=18> */
[----:B------:R-:W0:Y:S01]  /*0120*/  @!P3 LDC.64 R8, c[0x0][0x220] ;  /* 0x00008800ff08bb82 */ /* 0x000e220000000a00 */
[----:B------:R-:W-:-:S04]  /*0130*/  @!P3 IADD3 R13, R13, 0x80, RZ ;  /* 0x000000800d0db810 */ /* 0x000fc80007ffe0ff */
        /* <DEDUP_REMOVED lines=16> */
[----:B0----5:R-:W-:Y:S01]  /*0240*/  HADD2.F32 R4, -RZ, R9.H0_H0 ;  /* 0x20000009ff047230 */ /* 0x021fe20000004100 */
[----:B------:R-:W-:Y:S01]  /*0250*/  HFMA2.MMA R13, -RZ, RZ, 1.625, 0 ;  /* 0x3e800000ff0d7435 */ /* 0x000fe200000001ff */
[----:B------:R-:W-:Y:S01]  /*0260*/  MOV R14, 0x3d39bf78 ;  /* 0x3d39bf78000e7802 */ /* 0x000fe20000000f00 */
[----:B------:R-:W-:Y:S02]  /*0270*/  BSSY B1, `(.L_x_1391) ;  /* 0x0000025000017945 */ /* 0x000fe40003800000 */
[C---:B------:R-:W-:Y:S01]  /*0280*/  FADD.FTZ R5, |R4|.reuse, -RZ ;  /* 0x800000ff04057221 */ /* 0x040fe20000010200 */
[----:B------:R-:W-:-:S03]  /*0290*/  FSETP.GT.FTZ.AND P0, PT, |R4|, 8.50705917302346158658e+37, PT ;  /* 0x7e8000000400780b */ /* 0x000fc60003f14200 */
[----:B------:R-:W-:-:S06]  /*02a0*/  FADD.FTZ R9, -R5, 1 ;  /* 0x3f80000005097421 */ /* 0x000fcc0000010100 */
[----:B------:R-:W0:Y:S02]  /*02b0*/  MUFU.RCP R9, R9 ;  /* 0x0000000900097308 */ /* 0x000e240000001000 */
[----:B0-----:R-:W-:Y:S01]  /*02c0*/  FADD.FTZ R5, R9, R9 ;  /* 0x0000000909057221 */ /* 0x001fe20000010000 */
[----:B------:R-:W-:-:S03]  /*02d0*/  HFMA2.MMA R9, -RZ, RZ, 1.75, 0 ;  /* 0x3f000000ff097435 */ /* 0x000fc600000001ff */
[----:B------:R-:W-:-:S05]  /*02e0*/  FMUL.FTZ R5, |R4|, R5 ;  /* 0x0000000504057220 */ /* 0x000fca0000410200 */
[----:B------:R-:W-:Y:S02]  /*02f0*/  FSEL R5, R5, -2, !P0 ;  /* 0xc000000005057808 */ /* 0x000fe40004000000 */
[----:B------:R-:W-:Y:S02]  /*0300*/  LOP3.LUT R9, R9, 0x80000000, R4, 0xb8, !PT ;  /* 0x8000000009097812 */ /* 0x000fe400078eb804 */
        /* <DEDUP_REMOVED lines=27> */
.L_x_1392:
[----:B------:R-:W-:Y:S05]  /*04c0*/  BSYNC B1 ;  /* 0x0000000000017941 */ /* 0x000fea0003800000 */
.L_x_1391:
[----:B------:R-:W-:-:S05]  /*04d0*/  FMUL.FTZ R4, R9, R10 ;  /* 0x0000000a09047220 */ /* 0x000fca0000410000 */
[----:B------:R-:W-:-:S07]  /*04e0*/  F2FP.F16.F32.PACK_AB R4, RZ, R4 ;  /* 0x00000004ff04723e */ /* 0x000fce00000000ff */
.L_x_1390:
[----:B------:R-:W-:Y:S05]  /*04f0*/  BSYNC B0 ;  /* 0x0000000000007941 */ /* 0x000fea0003800000 */
.L_x_1389:
[----:B0-----:R-:W-:Y:S01]  /*0500*/  IADD3 R5, R3, 0x80, RZ ;  /* 0x0000008003057810 */ /* 0x001fe20007ffe0ff */
[----:B------:R-:W-:Y:S03]  /*0510*/  BSSY B0, `(.L_x_1393) ;  /* 0x000002e000007945 */ /* 0x000fe60003800000 */
[----:B------:R-:W-:-:S13]  /*0520*/  ISETP.GE.AND P0, PT, R5, R2, PT ;  /* 0x000000020500720c */ /* 0x000fda0003f06270 */
[----:B------:R-:W-:Y:S05]  /*0530*/  @P0 BRA `(.L_x_1394) ;  /* 0x0000000000ac0947 */ /* 0x000fea0003800000 */
[----:B-----5:R-:W-:Y:S01]  /*0540*/  HADD2.F32 R8, -RZ, R8.H0_H0 ;  /* 0x20000008ff087230 */ /* 0x020fe20000004100 */
[----:B------:R-:W-:Y:S01]  /*0550*/  MOV R14, 0x3e800000 ;  /* 0x3e800000000e7802 */ /* 0x000fe20000000f00 */
[----:B------:R-:W-:Y:S03]  /*0560*/  BSSY B1, `(.L_x_1395) ;  /* 0x0000026000017945 */ /* 0x000fe60003800000 */
        /* <DEDUP_REMOVED lines=37> */
.L_x_1396:
[----:B------:R-:W-:Y:S05]  /*07c0*/  BSYNC B1 ;  /* 0x0000000000017941 */ /* 0x000fea0003800000 */
.L_x_1395:
[----:B------:R-:W-:-:S05]  /*07d0*/  FMUL.FTZ R8, R8, R11 ;  /* 0x0000000b08087220 */ /* 0x000fca0000410000 */
[----:B------:R-:W-:-:S07]  /*07e0*/  F2FP.F16.F32.PACK_AB R8, RZ, R8 ;  /* 0x00000008ff08723e */ /* 0x000fce00000000ff */
.L_x_1394:
[----:B------:R-:W-:Y:S05]  /*07f0*/  BSYNC B0 ;  /* 0x0000000000007941 */ /* 0x000fea0003800000 */
.L_x_1393:
[----:B-----5:R-:W-:Y:S01]  /*0800*/  IADD3 R9, R3, 0x100, RZ ;  /* 0x0000010003097810 */ /* 0x020fe20007ffe0ff */
[----:B------:R-:W-:Y:S03]  /*0810*/  BSSY B0, `(.L_x_1397) ;  /* 0x000002e000007945 */ /* 0x000fe60003800000 */
[----:B------:R-:W-:-:S13]  /*0820*/  ISETP.GE.AND P0, PT, R9, R2, PT ;  /* 0x000000020900720c */ /* 0x000fda0003f06270 */
[----:B------:R-:W-:Y:S05]  /*0830*/  @P0 BRA `(.L_x_1398) ;  /* 0x0000000000ac0947 */ /* 0x000fea0003800000 */
[----:B------:R-:W-:Y:S01]  /*0840*/  HADD2.F32 R7, -RZ, R7.H0_H0 ;  /* 0x20000007ff077230 */ /* 0x000fe20000004100 */
[----:B------:R-:W-:Y:S01]  /*0850*/  HFMA2.MMA R14, -RZ, RZ, 1.625, 0 ;  /* 0x3e800000ff0e7435 */ /* 0x000fe200000001ff */
        /* <DEDUP_REMOVED lines=38> */
.L_x_1400:
[----:B------:R-:W-:Y:S05]  /*0ac0*/  BSYNC B1 ;  /* 0x0000000000017941 */ /* 0x000fea0003800000 */
.L_x_1399:
[----:B------:R-:W-:-:S05]  /*0ad0*/  FMUL.FTZ R7, R10, R11 ;  /* 0x0000000b0a077220 */ /* 0x000fca0000410000 */
[----:B------:R-:W-:-:S07]  /*0ae0*/  F2FP.F16.F32.PACK_AB R7, RZ, R7 ;  /* 0x00000007ff07723e */ /* 0x000fce00000000ff */
.L_x_1398:
[----:B------:R-:W-:Y:S05]  /*0af0*/  BSYNC B0 ;  /* 0x0000000000007941 */ /* 0x000fea0003800000 */
.L_x_1397:
[----:B------:R-:W-:Y:S01]  /*0b00*/  IADD3 R9, R3, 0x180, RZ ;  /* 0x0000018003097810 */ /* 0x000fe20007ffe0ff */
[----:B------:R-:W-:Y:S03]  /*0b10*/  BSSY B0, `(.L_x_1401) ;  /* 0x000002e000007945 */ /* 0x000fe60003800000 */
[----:B------:R-:W-:-:S13]  /*0b20*/  ISETP.GE.AND P0, PT, R9, R2, PT ;  /* 0x000000020900720c */ /* 0x000fda0003f06270 */
[----:B------:R-:W-:Y:S05]  /*0b30*/  @P0 BRA `(.L_x_1402) ;  /* 0x0000000000ac0947 */ /* 0x000fea0003800000 */
[----:B------:R-:W-:Y:S01]  /*0b40*/  HADD2.F32 R6, -RZ, R6.H0_H0 ;  /* 0x20000006ff067230 */ /* 0x000fe20000004100 */
        /* <DEDUP_REMOVED lines=13> */
[----:B------:R-:W-:Y:S01]  /*0c20*/  IADD3 R13, -R12, 0x40800000, RZ ;  /* 0x408000000c0d7810 */ /* 0x000fe20007ffe1ff */
[----:B------:R-:W-:Y:S01]  /*0c30*/  IMAD.IADD R11, R9, 0x1, -R12 ;  /* 0x00000001090b7824 */ /* 0x000fe200078e0a0c */
[----:B------:R-:W-:-:S03]  /*0c40*/  I2FP.F32.S32 R12, R12 ;  /* 0x0000000c000c7245 */ /* 0x000fc60000201400 */
[----:B------:R-:W-:Y:S01]  /*0c50*/  FFMA.FTZ R10, R13, R14, -1 ;  /* 0xbf8000000d0a7423 */ /* 0x000fe2000001000e */
[----:B------:R-:W-:Y:S01]  /*0c60*/  HFMA2.MMA R13, -RZ, RZ, 1.3056640625, -1.8671875 ;  /* 0x3d39bf78ff0d7435 */ /* 0x000fe200000001ff */
[----:B------:R-:W-:Y:S02]  /*0c70*/  FMUL.FTZ R12, R12, 1.1920928955078125e-07 ;  /* 0x340000000c0c7820 */ /* 0x000fe40000410000 */
[----:B------:R-:W-:-:S07]  /*0c80*/  FADD.FTZ R10, R11, R10 ;  /* 0x0000000a0b0a7221 */ /* 0x000fce0000010000 */
        /* <DEDUP_REMOVED lines=19> */
.L_x_1404:
[----:B------:R-:W-:Y:S05]  /*0dc0*/  BSYNC B1 ;  /* 0x0000000000017941 */ /* 0x000fea0003800000 */
.L_x_1403:
[----:B------:R-:W-:-:S05]  /*0dd0*/  FMUL.FTZ R6, R6, R11 ;  /* 0x0000000b06067220 */ /* 0x000fca0000410000 */
[----:B------:R-:W-:-:S07]  /*0de0*/  F2FP.F16.F32.PACK_AB R6, RZ, R6 ;  /* 0x00000006ff06723e */ /* 0x000fce00000000ff */
.L_x_1402:
[----:B------:R-:W-:Y:S05]  /*0df0*/  BSYNC B0 ;  /* 0x0000000000007941 */ /* 0x000fea0003800000 */
.L_x_1401:
[----:B------:R-:W-:Y:S01]  /*0e00*/  ISETP.GE.AND P0, PT, R3, R2, PT ;  /* 0x000000020300720c */ /* 0x000fe20003f06270 */
[----:B------:R-:W-:Y:S04]  /*0e10*/  BSSY B0, `(.L_x_1405) ;  /* 0x0000017000007945 */ /* 0x000fe80003800000 */
[----:B------:R-:W-:Y:S08]  /*0e20*/  BSSY B1, `(.L_x_1406) ;  /* 0x000000f000017945 */ /* 0x000ff00003800000 */
[----:B------:R-:W-:Y:S05]  /*0e30*/  @P0 BRA `(.L_x_1407) ;  /* 0x0000000000340947 */ /* 0x000fea0003800000 */
[----:B------:R-:W0:Y:S01]  /*0e40*/  LDC.64 R10, c[0x0][0x218] ;  /* 0x00008600ff0a7b82 */ /* 0x000e220000000a00 */
[----:B------:R-:W-:-:S05]  /*0e50*/  LEA R3, R0, R3, 0x9 ;  /* 0x0000000300037211 */ /* 0x000fca00078e48ff */
        /* <DEDUP_REMOVED lines=11> */
.L_x_1407:
[----:B------:R-:W-:Y:S05]  /*0f10*/  BSYNC B1 ;  /* 0x0000000000017941 */ /* 0x000fea0003800000 */
.L_x_1406:
[----:B------:R-:W-:-:S13]  /*0f20*/  ISETP.GE.AND P0, PT, R3, R2, PT ;  /* 0x000000020300720c */ /* 0x000fda0003f06270 */
[----:B0-----:R-:W0:Y:S01]  /*0f30*/  @!P0 LDC.64 R4, c[0x0][0x218] ;  /* 0x00008600ff048b82 */ /* 0x001e220000000a00 */
[----:B------:R-:W-:Y:S02]  /*0f40*/  @!P0 LEA R9, R0, R3, 0x9 ;  /* 0x0000000300098211 */ /* 0x000fe400078e48ff */
[----:B------:R-:W-:-:S03]  /*0f50*/  @!P0 IADD3 R3, R3, 0x80, RZ ;  /* 0x0000008003038810 */ /* 0x000fc60007ffe0ff */
[----:B0-----:R-:W-:-:S05]  /*0f60*/  @!P0 IMAD.WIDE.U32 R4, R9, 0x2, R4 ;  /* 0x0000000209048825 */ /* 0x001fca00078e0004 */
[----:B------:R0:W-:Y:S02]  /*0f70*/  @!P0 STG.E.U16 desc[UR4][R4.64], R7 ;  /* 0x0000000704008986 */ /* 0x0001e4000c101504 */
.L_x_1408:
[----:B------:R-:W-:Y:S05]  /*0f80*/  BSYNC B0 ;  /* 0x0000000000007941 */ /* 0x000fea0003800000 */
.L_x_1405:
        /* <DEDUP_REMOVED lines=8> */
.L_x_1409:
        /* <DEDUP_REMOVED lines=15> */
.L_x_3470:


//--------------------- .text._ZN2at6native29vectorized_elementwise_kernelILi2EZZZNS0_17atanh_kernel_cudaERNS_18TensorIteratorBaseEENKUlvE0_clEvENKUlvE1_clEvEUlN3c104HalfEE_St5arrayIPcLm2EEEEviT0_T1_ --------------------------
	.section	.text._ZN2at6native29vectorized_elementwise_kernelILi2EZZZNS0_17atanh_kernel_cudaERNS_18TensorIteratorBaseEENKUlvE0_clEvENKUlvE1_clEvEUlN3c104HalfEE_St5arrayIPcLm2EEEEviT0_T1_,"ax",@progbits
	.align	128
        .global         _ZN2at6native29vectorized_elementwise_kernelILi2EZZZNS0_17atanh_kernel_cudaERNS_18TensorIteratorBaseEENKUlvE0_clEvENKUlvE1_clEvEUlN3c104HalfEE_St5arrayIPcLm2EEEEviT0_T1_
        .type           _ZN2at6native29vectorized_elementwise_kernelILi2EZZZNS0_17atanh_kernel_cudaERNS_18TensorIteratorBaseEENKUlvE0_clEvENKUlvE1_clEvEUlN3c104HalfEE_St5arrayIPcLm2EEEEviT0_T1_,@function
        .size           _ZN2at6native29vectorized_elementwise_kernelILi2EZZZNS0_17atanh_kernel_cudaERNS_18TensorIteratorBaseEENKUlvE0_clEvENKUlvE1_clEvEUlN3c104HalfEE_St5arrayIPcLm2EEEEviT0_T1_,(.L_x_3471 - _ZN2at6native29vectorized_elementwise_kernelILi2EZZZNS0_17atanh_kernel_cudaERNS_18TensorIteratorBaseEENKUlvE0_clEvENKUlvE1_clEvEUlN3c104HalfEE_St5arrayIPcLm2EEEEviT0_T1_)
        .other          _ZN2at6native29vectorized_elementwise_kernelILi2EZZZNS0_17atanh_kernel_cudaERNS_18TensorIteratorBaseEENKUlvE0_clEvENKUlvE1_clEvEUlN3c104HalfEE_St5arrayIPcLm2EEEEviT0_T1_,@"STO_CUDA_ENTRY STV_DEFAULT"
_ZN2at6native29vectorized_elementwise_kernelILi2EZZZNS0_17atanh_kernel_cudaERNS_18TensorIteratorBaseEENKUlvE0_clEvENKUlvE1_clEvEUlN3c104HalfEE_St5arrayIPcLm2EEEEviT0_T1_:
.text._ZN2at6native29vectorized_elementwise_kernelILi2EZZZNS0_17atanh_kernel_cudaERNS_18TensorIteratorBaseEENKUlvE0_clEvENKUlvE1_clEvEUlN3c104HalfEE_St5arrayIPcLm2EEEEviT0_T1_:
        /* <DEDUP_REMOVED lines=14> */
[----:B------:R-:W5:Y:S04]  /*00e0*/  LDG.E R2, desc[UR4][R6.64+0x400] ;  /* 0x0004000406027981 */ /* 0x000f68000c1e1900 */
[----:B------:R0:W5:Y:S01]  /*00f0*/  LDG.E R13, desc[UR4][R6.64+0x600] ;  /* 0x00060004060d7981 */ /* 0x000162000c1e1900 */
[----:B------:R-:W-:Y:S01]  /*0100*/  BSSY B0, `(.L_x_1411) ;  /* 0x000005e000007945 */ /* 0x000fe20003800000 */
[----:B--2---:R-:W-:-:S02]  /*0110*/  HADD2.F32 R8, -RZ, R0.H1_H1 ;  /* 0x30000000ff087230 */ /* 0x004fc40000004100 */
[----:B------:R-:W-:Y:S02]  /*0120*/  HADD2.F32 R0, -RZ, R0.H0_H0 ;  /* 0x20000000ff007230 */ /* 0x000fe40000004100 */
[--C-:B---3--:R-:W-:Y:S02]  /*0130*/  HADD2.F32 R14, -RZ, R12.reuse.H0_H0 ;  /* 0x2000000cff0e7230 */ /* 0x108fe40000004100 */
[C---:B------:R-:W-:Y:S01]  /*0140*/  FADD.FTZ R3, |R8|.reuse, -RZ ;  /* 0x800000ff08037221 */ /* 0x040fe20000010200 */
[----:B------:R-:W-:Y:S01]  /*0150*/  FSETP.GT.FTZ.AND P0, PT, |R8|, 8.50705917302346158658e+37, PT ;  /* 0x7e8000000800780b */ /* 0x000fe20003f14200 */
[----:B------:R-:W-:Y:S02]  /*0160*/  HADD2.F32 R12, -RZ, R12.H1_H1 ;  /* 0x3000000cff0c7230 */ /* 0x000fe40000004100 */
[----:B------:R-:W-:Y:S01]  /*0170*/  FADD.FTZ R10, -R3, 1 ;  /* 0x3f800000030a7421 */ /* 0x000fe20000010100 */
[----:B------:R-:W-:Y:S01]  /*0180*/  FADD.FTZ R3, |R0|, -RZ ;  /* 0x800000ff00037221 */ /* 0x000fe20000010200 */
[----:B------:R-:W-:Y:S01]  /*0190*/  FADD.FTZ R11, |R14|, -RZ ;  /* 0x800000ff0e0b7221 */ /* 0x000fe20000010200 */
[C---:B------:R-:W-:Y:S01]  /*01a0*/  FADD.FTZ R15, |R12|.reuse, -RZ ;  /* 0x800000ff0c0f7221 */ /* 0x040fe20000010200 */
[----:B------:R-:W-:Y:S01]  /*01b0*/  FSETP.GT.FTZ.AND P1, PT, |R12|, 8.50705917302346158658e+37, PT ;  /* 0x7e8000000c00780b */ /* 0x000fe20003f34200 */
[----:B------:R-:W-:Y:S01]  /*01c0*/  FADD.FTZ R9, -R3, 1 ;  /* 0x3f80000003097421 */ /* 0x000fe20000010100 */
[----:B------:R-:W1:Y:S01]  /*01d0*/  MUFU.RCP R10, R10 ;  /* 0x0000000a000a7308 */ /* 0x000e620000001000 */
[----:B------:R-:W-:-:S07]  /*01e0*/  FADD.FTZ R19, -R15, 1 ;  /* 0x3f8000000f137421 */ /* 0x000fce0000010100 */
[----:B------:R-:W2:Y:S08]  /*01f0*/  MUFU.RCP R9, R9 ;  /* 0x0000000900097308 */ /* 0x000eb00000001000 */
[----:B------:R-:W3:Y:S01]  /*0200*/  MUFU.RCP R19, R19 ;  /* 0x0000001300137308 */ /* 0x000ee20000001000 */
[----:B-1----:R-:W-:-:S04]  /*0210*/  FADD.FTZ R3, R10, R10 ;  /* 0x0000000a0a037221 */ /* 0x002fc80000010000 */
[----:B------:R-:W-:Y:S01]  /*0220*/  FMUL.FTZ R5, |R8|, R3 ;  /* 0x0000000308057220 */ /* 0x000fe20000410200 */
[----:B--2---:R-:W-:-:S04]  /*0230*/  FADD.FTZ R3, R9, R9 ;  /* 0x0000000909037221 */ /* 0x004fc80000010000 */
[----:B------:R-:W-:Y:S01]  /*0240*/  FSEL R5, R5, -2, !P0 ;  /* 0xc000000005057808 */ /* 0x000fe20004000000 */
[----:B------:R-:W-:Y:S01]  /*0250*/  HFMA2.MMA R9, -RZ, RZ, 1.625, 0 ;  /* 0x3e800000ff097435 */ /* 0x000fe200000001ff */
[C---:B------:R-:W-:Y:S01]  /*0260*/  FSETP.GT.FTZ.AND P0, PT, |R0|.reuse, 8.50705917302346158658e+37, PT ;  /* 0x7e8000000000780b */ /* 0x040fe20003f14200 */
[----:B------:R-:W-:Y:S02]  /*0270*/  FMUL.FTZ R3, |R0|, R3 ;  /* 0x0000000300037220 */ /* 0x000fe40000410200 */
[----:B0-----:R-:W-:Y:S01]  /*0280*/  FADD.FTZ.RZ R6, R5, 1 ;  /* 0x3f80000005067421 */ /* 0x001fe2000001c000 */
[----:B---3--:R-:W-:Y:S02]  /*0290*/  FADD.FTZ R19, R19, R19 ;  /* 0x0000001313137221 */ /* 0x008fe40000010000 */
[----:B------:R-:W-:Y:S02]  /*02a0*/  FSEL R3, R3, -2, !P0 ;  /* 0xc000000003037808 */ /* 0x000fe40004000000 */
[----:B------:R-:W-:Y:S01]  /*02b0*/  IADD3 R6, R6, -0x3f400000, RZ ;  /* 0xc0c0000006067810 */ /* 0x000fe20007ffe0ff */
[----:B------:R-:W-:Y:S01]  /*02c0*/  FMUL.FTZ R19, |R12|, R19 ;  /* 0x000000130c137220 */ /* 0x000fe20000410200 */
[----:B------:R-:W-:-:S02]  /*02d0*/  FSETP.GT.FTZ.AND P0, PT, |R14|, 8.50705917302346158658e+37, PT ;  /* 0x7e8000000e00780b */ /* 0x000fc40003f14200 */
[----:B------:R-:W-:Y:S01]  /*02e0*/  LOP3.LUT R18, R6, 0xff800000, RZ, 0xc0, !PT ;  /* 0xff80000006127812 */ /* 0x000fe200078ec0ff */
[----:B------:R-:W-:-:S03]  /*02f0*/  FADD.FTZ.RZ R6, R3, 1 ;  /* 0x3f80000003067421 */ /* 0x000fc6000001c000 */
[----:B------:R-:W-:Y:S02]  /*0300*/  IADD3 R10, -R18, 0x40800000, RZ ;  /* 0x40800000120a7810 */ /* 0x000fe40007ffe1ff */
[----:B------:R-:W-:Y:S02]  /*0310*/  IADD3 R6, R6, -0x3f400000, RZ ;  /* 0xc0c0000006067810 */ /* 0x000fe40007ffe0ff */
[-C--:B------:R-:W-:Y:S01]  /*0320*/  IADD3 R20, R5, -R18.reuse, RZ ;  /* 0x8000001205147210 */ /* 0x080fe20007ffe0ff */
[----:B------:R-:W-:Y:S01]  /*0330*/  FFMA.FTZ R7, R10, R9, -1 ;  /* 0xbf8000000a077423 */ /* 0x000fe20000010009 */
[----:B------:R-:W-:Y:S01]  /*0340*/  LOP3.LUT R6, R6, 0xff800000, RZ, 0xc0, !PT ;  /* 0xff80000006067812 */ /* 0x000fe200078ec0ff */
[----:B------:R-:W-:Y:S01]  /*0350*/  FADD.FTZ R10, -R11, 1 ;  /* 0x3f8000000b0a7421 */ /* 0x000fe20000010100 */
[----:B------:R-:W-:Y:S01]  /*0360*/  I2FP.F32.S32 R18, R18 ;  /* 0x0000001200127245 */ /* 0x000fe20000201400 */
[----:B------:R-:W-:Y:S01]  /*0370*/  FADD.FTZ R20, R20, R7 ;  /* 0x0000000714147221 */ /* 0x000fe20000010000 */
[----:B------:R-:W-:-:S02]  /*0380*/  IADD3 R24, -R6, 0x40800000, RZ ;  /* 0x4080000006187810 */ /* 0x000fc40007ffe1ff */
[----:B------:R-:W-:Y:S01]  /*0390*/  MOV R7, 0x3d39bf78 ;  /* 0x3d39bf7800077802 */ /* 0x000fe20000000f00 */
[----:B------:R-:W0:Y:S01]  /*03a0*/  MUFU.RCP R10, R10 ;  /* 0x0000000a000a7308 */ /* 0x000e220000001000 */
[-C--:B------:R-:W-:Y:S01]  /*03b0*/  IADD3 R22, R3, -R6.reuse, RZ ;  /* 0x8000000603167210 */ /* 0x080fe20007ffe0ff */
[----:B------:R-:W-:Y:S01]  /*03c0*/  FFMA.FTZ R11, R24, R9, -1 ;  /* 0xbf800000180b7423 */ /* 0x000fe20000010009 */
[----:B------:R-:W-:Y:S01]  /*03d0*/  FMUL.FTZ R18, R18, 1.1920928955078125e-07 ;  /* 0x3400000012127820 */ /* 0x000fe20000410000 */
[----:B------:R-:W-:Y:S01]  /*03e0*/  FFMA.FTZ R15, R20, -R7, 0.10546888411045074463 ;  /* 0x3dd80012140f7423 */ /* 0x000fe20000010807 */
[----:B------:R-:W-:Y:S01]  /*03f0*/  I2FP.F32.S32 R6, R6 ;  /* 0x0000000600067245 */ /* 0x000fe20000201400 */
[----:B------:R-:W-:Y:S02]  /*0400*/  FADD.FTZ R22, R22, R11 ;  /* 0x0000000b16167221 */ /* 0x000fe40000010000 */
[----:B------:R-:W-:Y:S02]  /*0410*/  FFMA.FTZ R15, R20, R15, -0.13229703903198242188 ;  /* 0xbe0778e0140f7423 */ /* 0x000fe4000001000f */
[----:B------:R-:W-:-:S02]  /*0420*/  FFMA.FTZ R11, R22, -R7, 0.10546888411045074463 ;  /* 0x3dd80012160b7423 */ /* 0x000fc40000010807 */
[----:B------:R-:W-:Y:S02]  /*0430*/  FFMA.FTZ R15, R20, R15, 0.14491446316242218018 ;  /* 0x3e146475140f7423 */ /* 0x000fe4000001000f */
[----:B------:R-:W-:Y:S02]  /*0440*/  FFMA.FTZ R11, R22, R11, -0.13229703903198242188 ;  /* 0xbe0778e0160b7423 */ /* 0x000fe4000001000b */
[----:B------:R-:W-:Y:S01]  /*0450*/  FFMA.FTZ R15, R20, R15, -0.16641564667224884033 ;  /* 0xbe2a68dd140f7423 */ /* 0x000fe2000001000f */
[----:B0-----:R-:W-:Y:S01]  /*0460*/  FADD.FTZ R17, R10, R10 ;  /* 0x0000000a0a117221 */ /* 0x001fe20000010000 */
[----:B------:R-:W-:Y:S02]  /*0470*/  FFMA.FTZ R11, R22, R11, 0.14491446316242218018 ;  /* 0x3e146475160b7423 */ /* 0x000fe4000001000b */
[----:B------:R-:W-:Y:S01]  /*0480*/  FFMA.FTZ R15, R20, R15, 0.19988867640495300293 ;  /* 0x3e4caf9e140f7423 */ /* 0x000fe2000001000f */
[----:B------:R-:W-:Y:S01]  /*0490*/  FMUL.FTZ R10, |R14|, R17 ;  /* 0x000000110e0a7220 */ /* 0x000fe20000410200 */
[----:B------:R-:W-:-:S02]  /*04a0*/  FFMA.FTZ R11, R22, R11, -0.16641564667224884033 ;  /* 0xbe2a68dd160b7423 */ /* 0x000fc4000001000b */
[----:B------:R-:W-:Y:S02]  /*04b0*/  FFMA.FTZ R15, R20, R15, -0.25000196695327758789 ;  /* 0xbe800042140f7423 */ /* 0x000fe4000001000f */
[----:B------:R-:W-:Y:S02]  /*04c0*/  FFMA.FTZ R11, R22, R11, 0.19988867640495300293 ;  /* 0x3e4caf9e160b7423 */ /* 0x000fe4000001000b */
[----:B------:R-:W-:Y:S02]  /*04d0*/  FFMA.FTZ R17, R20, R15, 0.33333510160446166992 ;  /* 0x3eaaaae614117423 */ /* 0x000fe4000001000f */
[----:B------:R-:W-:Y:S01]  /*04e0*/  FFMA.FTZ R15, R22, R11, -0.25000196695327758789 ;  /* 0xbe800042160f7423 */ /* 0x000fe2000001000b */
[----:B------:R-:W-:Y:S01]  /*04f0*/  FSEL R11, R10, -2, !P0 ;  /* 0xc00000000a0b7808 */ /* 0x000fe20004000000 */
[----:B------:R-:W-:Y:S01]  /*0500*/  FFMA.FTZ R17, R20, R17, -0.5 ;  /* 0xbf00000014117423 */ /* 0x000fe20000010011 */
[----:B------:R-:W-:Y:S01]  /*0510*/  FSEL R10, R19, -2, !P1 ;  /* 0xc0000000130a7808 */ /* 0x000fe20004800000 */
[----:B------:R-:W-:Y:S01]  /*0520*/  FFMA.FTZ R15, R22, R15, 0.33333510160446166992 ;  /* 0x3eaaaae6160f7423 */ /* 0x000fe2000001000f */
[----:B------:R-:W-:Y:S01]  /*0530*/  ISETP.GE.U32.AND P0, PT, R3, 0x7f800000, PT ;  /* 0x7f8000000300780c */ /* 0x000fe20003f06070 */
[----:B------:R-:W-:Y:S01]  /*0540*/  FMUL.FTZ R17, R20, R17 ;  /* 0x0000001114117220 */ /* 0x000fe20000410000 */
[----:B------:R-:W-:Y:S01]  /*0550*/  FADD.FTZ.RZ R19, R11, 1 ;  /* 0x3f8000000b137421 */ /* 0x000fe2000001c000 */
[----:B------:R-:W-:Y:S01]  /*0560*/  FFMA.FTZ R15, R22, R15, -0.5 ;  /* 0xbf000000160f7423 */ /* 0x000fe2000001000f */
[----:B------:R-:W-:Y:S01]  /*0570*/  FADD.FTZ.RZ R21, R10, 1 ;  /* 0x3f8000000a157421 */ /* 0x000fe2000001c000 */
[----:B------:R-:W-:-:S02]  /*0580*/  FFMA.FTZ R17, R20, R17, R20 ;  /* 0x0000001114117223 */ /* 0x000fc40000010014 */
[----:B------:R-:W-:Y:S01]  /*0590*/  FMUL.FTZ R15, R22, R15 ;  /* 0x0000000f160f7220 */ /* 0x000fe20000410000 */
[----:B------:R-:W-:Y:S01]  /*05a0*/  IADD3 R19, R19, -0x3f400000, RZ ;  /* 0xc0c0000013137810 */ /* 0x000fe20007ffe0ff */
[----:B------:R-:W-:Y:S01]  /*05b0*/  FFMA.FTZ R17, R18, 0.69314718246459960938, R17 ;  /* 0x3f31721812117823 */ /* 0x000fe20000010011 */
[----:B------:R-:W-:Y:S01]  /*05c0*/  IADD3 R21, R21, -0x3f400000, RZ ;  /* 0xc0c0000015157810 */ /* 0x000fe20007ffe0ff */
[----:B------:R-:W-:Y:S01]  /*05d0*/  FFMA.FTZ R22, R22, R15, R22 ;  /* 0x0000000f16167223 */ /* 0x000fe20000010016 */
[----:B------:R-:W-:Y:S01]  /*05e0*/  LOP3.LUT R18, R19, 0xff800000, RZ, 0xc0, !PT ;  /* 0xff80000013127812 */ /* 0x000fe200078ec0ff */
[----:B------:R-:W-:Y:S01]  /*05f0*/  FMUL.FTZ R19, R6, 1.1920928955078125e-07 ;  /* 0x3400000006137820 */ /* 0x000fe20000410000 */
[----:B------:R-:W-:Y:S02]  /*0600*/  LOP3.LUT R15, R21, 0xff800000, RZ, 0xc0, !PT ;  /* 0xff800000150f7812 */ /* 0x000fe400078ec0ff */
[----:B------:R-:W-:Y:S01]  /*0610*/  IADD3 R24, -R18, 0x40800000, RZ ;  /* 0x4080000012187810 */ /* 0x000fe20007ffe1ff */
[----:B------:R-:W-:Y:S01]  /*0620*/  FFMA.FTZ R19, R19, 0.69314718246459960938, R22 ;  /* 0x3f31721813137823 */ /* 0x000fe20000010016 */
[----:B------:R-:W-:-:S02]  /*0630*/  IADD3 R26, -R15, 0x40800000, RZ ;  /* 0x408000000f1a7810 */ /* 0x000fc40007ffe1ff */
[----:B------:R-:W-:Y:S01]  /*0640*/  IADD3 R20, R11, -R18, RZ ;  /* 0x800000120b147210 */ /* 0x000fe20007ffe0ff */
[----:B------:R-:W-:Y:S01]  /*0650*/  FFMA.FTZ R21, R24, R9, -1 ;  /* 0xbf80000018157423 */ /* 0x000fe20000010009 */
[----:B------:R-:W-:Y:S01]  /*0660*/  IADD3 R6, R10, -R15, RZ ;  /* 0x8000000f0a067210 */ /* 0x000fe20007ffe0ff */
[----:B------:R-:W-:Y:S01]  /*0670*/  FFMA.FTZ R23, R26, R9, -1 ;  /* 0xbf8000001a177423 */ /* 0x000fe20000010009 */
[----:B------:R-:W-:Y:S06]  /*0680*/  @!P0 BRA `(.L_x_1412) ;  /* 0x0000000000148947 */ /* 0x000fec0003800000 */
[C---:B------:R-:W-:Y:S02]  /*0690*/  ISETP.GE.AND P0, PT, R3.reuse, -0x407fffff, PT ;  /* 0xbf8000010300780c */ /* 0x040fe40003f06270 */
[----:B------:R-:W-:-:S11]  /*06a0*/  FSETP.NEU.FTZ.AND P1, PT, R3, RZ, PT ;  /* 0x000000ff0300720b */ /* 0x000fd60003f3d000 */
[----:B------:R-:W-:-:S05]  /*06b0*/  @P0 MOV R22, 0x7f800000 ;  /* 0x7f80000000160802 */ /* 0x000fca0000000f00 */
[----:B------:R-:W-:-:S05]  /*06c0*/  @P0 FFMA.FTZ R19, R3, R22, +INF ;  /* 0x7f80000003130423 */ /* 0x000fca0000010016 */
[----:B------:R-:W-:-:S07]  /*06d0*/  FSEL R19, R19, -RZ, P1 ;  /* 0x800000ff13137208 */ /* 0x000fce0000800000 */
.L_x_1412:
[----:B------:R-:W-:Y:S05]  /*06e0*/  BSYNC B0 ;  /* 0x0000000000007941 */ /* 0x000fea0003800000 */
.L_x_1411:
[----:B------:R-:W-:Y:S01]  /*06f0*/  HFMA2.MMA R3, -RZ, RZ, 1.75, 0 ;  /* 0x3f000000ff037435 */ /* 0x000fe200000001ff */
[----:B------:R-:W-:Y:S01]  /*0700*/  FADD.FTZ R22, R20, R21 ;  /* 0x0000001514167221 */ /* 0x000fe20000010000 */
[----:B------:R-:W-:Y:S01]  /*0710*/  FADD.FTZ R20, R6, R23 ;  /* 0x0000001706147221 */ /* 0x000fe20000010000 */
[--C-:B-----5:R-:W-:Y:S01]  /*0720*/  HADD2.F32 R6, -RZ, R2.reuse.H0_H0 ;  /* 0x20000002ff067230 */ /* 0x120fe20000004100 */
[----:B------:R-:W-:Y:S01]  /*0730*/  ISETP.GE.U32.AND P0, PT, R5, 0x7f800000, PT ;  /* 0x7f8000000500780c */ /* 0x000fe20003f06070 */
[-C--:B------:R-:W-:Y:S01]  /*0740*/  FFMA.FTZ R21, R22, -R7.reuse, 0.10546888411045074463 ;  /* 0x3dd8001216157423 */ /* 0x080fe20000010807 */
[----:B------:R-:W-:Y:S01]  /*0750*/  FFMA.FTZ R23, R20, -R7, 0.10546888411045074463 ;  /* 0x3dd8001214177423 */ /* 0x000fe20000010807 */
[----:B------:R-:W-:Y:S02]  /*0760*/  HADD2.F32 R2, -RZ, R2.H1_H1 ;  /* 0x30000002ff027230 */ /* 0x000fe40000004100 */
[----:B------:R-:W-:Y:S01]  /*0770*/  FADD.FTZ R24, |R6|, -RZ ;  /* 0x800000ff06187221 */ /* 0x000fe20000010200 */
[----:B------:R-:W-:Y:S01]  /*0780*/  FFMA.FTZ R21, R22, R21, -0.13229703903198242188 ;  /* 0xbe0778e016157423 */ /* 0x000fe20000010015 */
[C---:B------:R-:W-:Y:S01]  /*0790*/  LOP3.LUT R0, R3.reuse, 0x80000000, R0, 0xb8, !PT ;  /* 0x8000000003007812 */ /* 0x040fe200078eb800 */
[----:B------:R-:W-:Y:S01]  /*07a0*/  FFMA.FTZ R23, R20, R23, -0.13229703903198242188 ;  /* 0xbe0778e014177423 */ /* 0x000fe20000010017 */
[----:B------:R-:W-:Y:S01]  /*07b0*/  FADD.FTZ R26, |R2|, -RZ ;  /* 0x800000ff021a7221 */ /* 0x000fe20000010200 */
[----:B------:R-:W-:Y:S01]  /*07c0*/  FADD.FTZ R24, -R24, 1 ;  /* 0x3f80000018187421 */ /* 0x000fe20000010100 */
[----:B------:R-:W-:Y:S01]  /*07d0*/  BSSY B0, `(.L_x_1413) ;  /* 0x0000018000007945 */ /* 0x000fe20003800000 */
[----:B------:R-:W-:Y:S01]  /*07e0*/  FMUL.FTZ R0, R0, R19 ;  /* 0x0000001300007220 */ /* 0x000fe20000410000 */
[----:B------:R-:W-:Y:S01]  /*07f0*/  FFMA.FTZ R19, R22, R21, 0.14491446316242218018 ;  /* 0x3e14647516137423 */ /* 0x000fe20000010015 */
[----:B------:R-:W-:Y:S01]  /*0800*/  FFMA.FTZ R23, R20, R23, 0.14491446316242218018 ;  /* 0x3e14647514177423 */ /* 0x000fe20000010017 */
[----:B------:R-:W-:Y:S01]  /*0810*/  FADD.FTZ R26, -R26, 1 ;  /* 0x3f8000001a1a7421 */ /* 0x000fe20000010100 */
[----:B------:R0:W1:Y:S01]  /*0820*/  MUFU.RCP R21, R24 ;  /* 0x0000001800157308 */ /* 0x0000620000001000 */
[----:B------:R-:W-:Y:S01]  /*0830*/  FFMA.FTZ R19, R22, R19, -0.16641564667224884033 ;  /* 0xbe2a68dd16137423 */ /* 0x000fe20000010013 */
[----:B------:R-:W-:Y:S01]  /*0840*/  FFMA.FTZ R25, R20, R23, -0.16641564667224884033 ;  /* 0xbe2a68dd14197423 */ /* 0x000fe20000010017 */
[----:B------:R-:W-:-:S02]  /*0850*/  LOP3.LUT R8, R3, 0x80000000, R8, 0xb8, !PT ;  /* 0x8000000003087812 */ /* 0x000fc400078eb808 */
[----:B------:R-:W-:Y:S01]  /*0860*/  FFMA.FTZ R23, R22, R19, 0.19988867640495300293 ;  /* 0x3e4caf9e16177423 */ /* 0x000fe20000010013 */
[----:B------:R-:W-:Y:S02]  /*0870*/  FFMA.FTZ R25, R20, R25, 0.19988867640495300293 ;  /* 0x3e4caf9e14197423 */ /* 0x000fe40000010019 */
[----:B------:R0:W2:Y:S01]  /*0880*/  MUFU.RCP R19, R26 ;  /* 0x0000001a00137308 */ /* 0x0000a20000001000 */
[----:B------:R-:W-:Y:S01]  /*0890*/  FFMA.FTZ R23, R22, R23, -0.25000196695327758789 ;  /* 0xbe80004216177423 */ /* 0x000fe20000010017 */
[----:B------:R-:W-:-:S03]  /*08a0*/  FFMA.FTZ R25, R20, R25, -0.25000196695327758789 ;  /* 0xbe80004214197423 */ /* 0x000fc60000010019 */
[----:B------:R-:W-:Y:S01]  /*08b0*/  FFMA.FTZ R23, R22, R23, 0.33333510160446166992 ;  /* 0x3eaaaae616177423 */ /* 0x000fe20000010017 */
[----:B------:R-:W-:-:S03]  /*08c0*/  FFMA.FTZ R25, R20, R25, 0.33333510160446166992 ;  /* 0x3eaaaae614197423 */ /* 0x000fc60000010019 */
[----:B------:R-:W-:Y:S01]  /*08d0*/  FFMA.FTZ R23, R22, R23, -0.5 ;  /* 0xbf00000016177423 */ /* 0x000fe20000010017 */
[----:B------:R-:W-:Y:S01]  /*08e0*/  FFMA.FTZ R25, R20, R25, -0.5 ;  /* 0xbf00000014197423 */ /* 0x000fe20000010019 */
[----:B01----:R-:W-:Y:S06]  /*08f0*/  @!P0 BRA `(.L_x_1414) ;  /* 0x0000000000148947 */ /* 0x003fec0003800000 */
[----:B------:R-:W-:-:S13]  /*0900*/  ISETP.GE.AND P0, PT, R5, -0x407fffff, PT ;  /* 0xbf8000010500780c */ /* 0x000fda0003f06270 */
[----:B------:R-:W-:-:S05]  /*0910*/  @P0 MOV R24, 0x7f800000 ;  /* 0x7f80000000180802 */ /* 0x000fca0000000f00 */
[C---:B------:R-:W-:Y:S01]  /*0920*/  @P0 FFMA.FTZ R17, R5.reuse, R24, +INF ;  /* 0x7f80000005110423 */ /* 0x040fe20000010018 */
[----:B------:R-:W-:-:S04]  /*0930*/  FSETP.NEU.FTZ.AND P0, PT, R5, RZ, PT ;  /* 0x000000ff0500720b */ /* 0x000fc80003f1d000 */
[----:B------:R-:W-:-:S09]  /*0940*/  FSEL R17, R17, -RZ, P0 ;  /* 0x800000ff11117208 */ /* 0x000fd20000000000 */
.L_x_1414:
[----:B------:R-:W-:Y:S05]  /*0950*/  BSYNC B0 ;  /* 0x0000000000007941 */ /* 0x000fea0003800000 */
.L_x_1413:
[----:B------:R-:W-:Y:S01]  /*0960*/  FADD.FTZ R21, R21, R21 ;  /* 0x0000001515157221 */ /* 0x000fe20000010000 */
[----:B------:R-:W-:Y:S01]  /*0970*/  FMUL.FTZ R5, R8, R17 ;  /* 0x0000001108057220 */ /* 0x000fe20000410000 */
[----:B------:R-:W-:Y:S01]  /*0980*/  FSETP.GT.FTZ.AND P0, PT, |R6|, 8.50705917302346158658e+37, PT ;  /* 0x7e8000000600780b */ /* 0x000fe20003f14200 */
[----:B------:R-:W-:Y:S01]  /*0990*/  FMUL.FTZ R23, R22, R23 ;  /* 0x0000001716177220 */ /* 0x000fe20000410000 */
[----:B------:R-:W-:Y:S01]  /*09a0*/  FMUL.FTZ R17, |R6|, R21 ;  /* 0x0000001506117220 */ /* 0x000fe20000410200 */
[----:B------:R-:W-:Y:S01]  /*09b0*/  I2FP.F32.S32 R15, R15 ;  /* 0x0000000f000f7245 */ /* 0x000fe20000201400 */
[----:B------:R-:W-:Y:S01]  /*09c0*/  FMUL.FTZ R25, R20, R25 ;  /* 0x0000001914197220 */ /* 0x000fe20000410000 */
[----:B--2---:R-:W-:Y:S01]  /*09d0*/  FADD.FTZ R19, R19, R19 ;  /* 0x0000001313137221 */ /* 0x004fe20000010000 */
[----:B------:R-:W-:Y:S01]  /*09e0*/  I2FP.F32.S32 R18, R18 ;  /* 0x0000001200127245 */ /* 0x000fe20000201400 */
[----:B------:R-:W-:Y:S01]  /*09f0*/  FFMA.FTZ R22, R22, R23, R22 ;  /* 0x0000001716167223 */ /* 0x000fe20000010016 */
[----:B------:R-:W-:Y:S01]  /*0a00*/  FSEL R17, R17, -2, !P0 ;  /* 0xc000000011117808 */ /* 0x000fe20004000000 */
[----:B------:R-:W-:Y:S01]  /*0a10*/  FFMA.FTZ R20, R20, R25, R20 ;  /* 0x0000001914147223 */ /* 0x000fe20000010014 */
[----:B------:R-:W-:Y:S01]  /*0a20*/  ISETP.GE.U32.AND P0, PT, R11, 0x7f800000, PT ;  /* 0x7f8000000b00780c */ /* 0x000fe20003f06070 */
[----:B------:R-:W-:-:S02]  /*0a30*/  HADD2.F32 R8, -RZ, R13.H0_H0 ;  /* 0x2000000dff087230 */ /* 0x000fc40000004100 */
[----:B------:R-:W-:Y:S01]  /*0a40*/  FMUL.FTZ R15, R15, 1.1920928955078125e-07 ;  /* 0x340000000f0f7820 */ /* 0x000fe20000410000 */
[C---:B------:R-:W-:Y:S01]  /*0a50*/  FMUL.FTZ R24, |R2|.reuse, R19 ;  /* 0x0000001302187220 */ /* 0x040fe20000410200 */
[----:B------:R-:W-:Y:S01]  /*0a60*/  FADD.FTZ.RZ R23, R17, 1 ;  /* 0x3f80000011177421 */ /* 0x000fe2000001c000 */
[----:B------:R-:W-:Y:S01]  /*0a70*/  FSETP.GT.FTZ.AND P1, PT, |R2|, 8.50705917302346158658e+37, PT ;  /* 0x7e8000000200780b */ /* 0x000fe20003f34200 */
[----:B------:R-:W-:Y:S01]  /*0a80*/  FMUL.FTZ R21, R18, 1.1920928955078125e-07 ;  /* 0x3400000012157820 */ /* 0x000fe20000410000 */
[----:B------:R-:W-:Y:S01]  /*0a90*/  BSSY B0, `(.L_x_1415) ;  /* 0x000000c000007945 */ /* 0x000fe20003800000 */
[----:B------:R-:W-:Y:S01]  /*0aa0*/  FFMA.FTZ R19, R15, 0.69314718246459960938, R20 ;  /* 0x3f3172180f137823 */ /* 0x000fe20000010014 */
[----:B------:R-:W-:Y:S01]  /*0ab0*/  FADD.FTZ R25, |R8|, -RZ ;  /* 0x800000ff08197221 */ /* 0x000fe20000010200 */
[----:B------:R-:W-:Y:S01]  /*0ac0*/  FSEL R15, R24, -2, !P1 ;  /* 0xc0000000180f7808 */ /* 0x000fe20004800000 */
[----:B------:R-:W-:Y:S01]  /*0ad0*/  FFMA.FTZ R22, R21, 0.69314718246459960938, R22 ;  /* 0x3f31721815167823 */ /* 0x000fe20000010016 */
[----:B------:R-:W-:Y:S01]  /*0ae0*/  IADD3 R20, R23, -0x3f400000, RZ ;  /* 0xc0c0000017147810 */ /* 0x000fe20007ffe0ff */
[----:B------:R-:W-:Y:S06]  /*0af0*/  @!P0 BRA `(.L_x_1416) ;  /* 0x0000000000148947 */ /* 0x000fec0003800000 */
[C---:B------:R-:W-:Y:S02]  /*0b00*/  ISETP.GE.AND P0, PT, R11.reuse, -0x407fffff, PT ;  /* 0xbf8000010b00780c */ /* 0x040fe40003f06270 */
[----:B------:R-:W-:-:S11]  /*0b10*/  FSETP.NEU.FTZ.AND P1, PT, R11, RZ, PT ;  /* 0x000000ff0b00720b */ /* 0x000fd60003f3d000 */
[----:B------:R-:W-:-:S05]  /*0b20*/  @P0 MOV R18, 0x7f800000 ;  /* 0x7f80000000120802 */ /* 0x000fca0000000f00 */
[----:B------:R-:W-:-:S05]  /*0b30*/  @P0 FFMA.FTZ R22, R11, R18, +INF ;  /* 0x7f8000000b160423 */ /* 0x000fca0000010012 */
[----:B------:R-:W-:-:S07]  /*0b40*/  FSEL R22, R22, -RZ, P1 ;  /* 0x800000ff16167208 */ /* 0x000fce0000800000 */
.L_x_1416:
[----:B------:R-:W-:Y:S05]  /*0b50*/  BSYNC B0 ;  /* 0x0000000000007941 */ /* 0x000fea0003800000 */
.L_x_1415:
[----:B------:R-:W-:Y:S01]  /*0b60*/  LOP3.LUT R20, R20, 0xff800000, RZ, 0xc0, !PT ;  /* 0xff80000014147812 */ /* 0x000fe200078ec0ff */
[----:B------:R-:W-:Y:S02]  /*0b70*/  HADD2.F32 R18, -RZ, R13.H1_H1 ;  /* 0x3000000dff127230 */ /* 0x000fe40000004100 */
[----:B------:R-:W-:Y:S01]  /*0b80*/  FADD.FTZ.RZ R21, R15, 1 ;  /* 0x3f8000000f157421 */ /* 0x000fe2000001c000 */
[----:B------:R-:W-:Y:S01]  /*0b90*/  LOP3.LUT R11, R3, 0x80000000, R14, 0xb8, !PT ;  /* 0x80000000030b7812 */ /* 0x000fe200078eb80e */
[----:B------:R-:W-:Y:S01]  /*0ba0*/  FADD.FTZ R13, -R25, 1 ;  /* 0x3f800000190d7421 */ /* 0x000fe20000010100 */
[----:B------:R-:W-:Y:S01]  /*0bb0*/  IADD3 R14, -R20, 0x40800000, RZ ;  /* 0x40800000140e7810 */ /* 0x000fe20007ffe1ff */
[----:B------:R-:W-:Y:S01]  /*0bc0*/  FADD.FTZ R24, |R18|, -RZ ;  /* 0x800000ff12187221 */ /* 0x000fe20000010200 */
[----:B------:R-:W-:Y:S01]  /*0bd0*/  IADD3 R23, R21, -0x3f400000, RZ ;  /* 0xc0c0000015177810 */ /* 0x000fe20007ffe0ff */
[----:B------:R-:W-:Y:S01]  /*0be0*/  BSSY B0, `(.L_x_1417) ;  /* 0x0000017000007945 */ /* 0x000fe20003800000 */
[----:B------:R-:W-:Y:S01]  /*0bf0*/  IADD3 R26, R17, -R20, RZ ;  /* 0x80000014111a7210 */ /* 0x000fe20007ffe0ff */
[----:B------:R-:W-:Y:S01]  /*0c00*/  FFMA.FTZ R21, R14, R9, -1 ;  /* 0xbf8000000e157423 */ /* 0x000fe20000010009 */
[----:B------:R-:W-:Y:S01]  /*0c10*/  FADD.FTZ R27, -R24, 1 ;  /* 0x3f800000181b7421 */ /* 0x000fe20000010100 */
[----:B------:R-:W-:Y:S01]  /*0c20*/  ISETP.GE.U32.AND P0, PT, R10, 0x7f800000, PT ;  /* 0x7f8000000a00780c */ /* 0x000fe20003f06070 */
[----:B------:R-:W0:Y:S01]  /*0c30*/  MUFU.RCP R13, R13 ;  /* 0x0000000d000d7308 */ /* 0x000e220000001000 */
[----:B------:R-:W-:Y:S01]  /*0c40*/  LOP3.LUT R14, R23, 0xff800000, RZ, 0xc0, !PT ;  /* 0xff800000170e7812 */ /* 0x000fe200078ec0ff */
[----:B------:R-:W-:Y:S01]  /*0c50*/  FADD.FTZ R26, R26, R21 ;  /* 0x000000151a1a7221 */ /* 0x000fe20000010000 */
[----:B------:R-:W-:-:S02]  /*0c60*/  FMUL.FTZ R11, R11, R22 ;  /* 0x000000160b0b7220 */ /* 0x000fc40000410000 */
[----:B------:R-:W-:Y:S01]  /*0c70*/  IADD3 R28, -R14, 0x40800000, RZ ;  /* 0x408000000e1c7810 */ /* 0x000fe20007ffe1ff */
[----:B------:R-:W-:Y:S01]  /*0c80*/  FFMA.FTZ R23, R26, -R7, 0.10546888411045074463 ;  /* 0x3dd800121a177423 */ /* 0x000fe20000010807 */
[----:B------:R-:W-:Y:S01]  /*0c90*/  IADD3 R24, R15, -R14, RZ ;  /* 0x8000000e0f187210 */ /* 0x000fe20007ffe0ff */
[----:B------:R1:W2:Y:S02]  /*0ca0*/  MUFU.RCP R21, R27 ;  /* 0x0000001b00157308 */ /* 0x0002a40000001000 */
[----:B------:R-:W-:Y:S01]  /*0cb0*/  FFMA.FTZ R25, R28, R9, -1 ;  /* 0xbf8000001c197423 */ /* 0x000fe20000010009 */
[----:B------:R-:W-:-:S03]  /*0cc0*/  FFMA.FTZ R23, R26, R23, -0.13229703903198242188 ;  /* 0xbe0778e01a177423 */ /* 0x000fc60000010017 */
[----:B------:R-:W-:Y:S01]  /*0cd0*/  FADD.FTZ R24, R24, R25 ;  /* 0x0000001918187221 */ /* 0x000fe20000010000 */
[----:B------:R-:W-:Y:S01]  /*0ce0*/  FFMA.FTZ R23, R26, R23, 0.14491446316242218018 ;  /* 0x3e1464751a177423 */ /* 0x000fe20000010017 */
[----:B------:R-:W-:Y:S06]  /*0cf0*/  @!P0 BRA `(.L_x_1418) ;  /* 0x0000000000148947 */ /* 0x000fec0003800000 */
[----:B------:R-:W-:-:S13]  /*0d00*/  ISETP.GE.AND P0, PT, R10, -0x407fffff, PT ;  /* 0xbf8000010a00780c */ /* 0x000fda0003f06270 */
[----:B------:R-:W-:-:S05]  /*0d10*/  @P0 MOV R25, 0x7f800000 ;  /* 0x7f80000000190802 */ /* 0x000fca0000000f00 */
[C---:B------:R-:W-:Y:S01]  /*0d20*/  @P0 FFMA.FTZ R19, R10.reuse, R25, +INF ;  /* 0x7f8000000a130423 */ /* 0x040fe20000010019 */
[----:B------:R-:W-:-:S04]  /*0d30*/  FSETP.NEU.FTZ.AND P0, PT, R10, RZ, PT ;  /* 0x000000ff0a00720b */ /* 0x000fc80003f1d000 */
[----:B------:R-:W-:-:S09]  /*0d40*/  FSEL R19, R19, -RZ, P0 ;  /* 0x800000ff13137208 */ /* 0x000fd20000000000 */
.L_x_1418:
[----:B------:R-:W-:Y:S05]  /*0d50*/  BSYNC B0 ;  /* 0x0000000000007941 */ /* 0x000fea0003800000 */
.L_x_1417:
[----:B0-----:R-:W-:Y:S01]  /*0d60*/  FADD.FTZ R13, R13, R13 ;  /* 0x0000000d0d0d7221 */ /* 0x001fe20000010000 */
[----:B------:R-:W-:Y:S01]  /*0d70*/  FFMA.FTZ R23, R26, R23, -0.16641564667224884033 ;  /* 0xbe2a68dd1a177423 */ /* 0x000fe20000010017 */
[C---:B------:R-:W-:Y:S01]  /*0d80*/  FSETP.GT.FTZ.AND P0, PT, |R8|.reuse, 8.50705917302346158658e+37, PT ;  /* 0x7e8000000800780b */ /* 0x040fe20003f14200 */
[----:B--2---:R-:W-:Y:S01]  /*0d90*/  FADD.FTZ R21, R21, R21 ;  /* 0x0000001515157221 */ /* 0x004fe20000010000 */
[----:B------:R-:W-:Y:S01]  /*0da0*/  FMUL.FTZ R13, |R8|, R13 ;  /* 0x0000000d080d7220 */ /* 0x000fe20000410200 */
[----:B------:R-:W-:Y:S01]  /*0db0*/  FFMA.FTZ R23, R26, R23, 0.19988867640495300293 ;  /* 0x3e4caf9e1a177423 */ /* 0x000fe20000010017 */
[----:B------:R-:W-:Y:S01]  /*0dc0*/  LOP3.LUT R10, R3, 0x80000000, R12, 0xb8, !PT ;  /* 0x80000000030a7812 */ /* 0x000fe200078eb80c */
[----:B------:R-:W-:Y:S01]  /*0dd0*/  FMUL.FTZ R12, |R18|, R21 ;  /* 0x00000015120c7220 */ /* 0x000fe20000410200 */
[----:B------:R-:W-:Y:S01]  /*0de0*/  FFMA.FTZ R25, R24, -R7, 0.10546888411045074463 ;  /* 0x3dd8001218197423 */ /* 0x000fe20000010807 */
[----:B------:R-:W-:Y:S01]  /*0df0*/  FFMA.FTZ R23, R26, R23, -0.25000196695327758789 ;  /* 0xbe8000421a177423 */ /* 0x000fe20000010017 */
[----:B------:R-:W-:Y:S01]  /*0e00*/  FSEL R13, R13, -2, !P0 ;  /* 0xc00000000d0d7808 */ /* 0x000fe20004000000 */
[----:B------:R-:W-:Y:S01]  /*0e10*/  FMUL.FTZ R10, R10, R19 ;  /* 0x000000130a0a7220 */ /* 0x000fe20000410000 */
[----:B------:R-:W-:Y:S01]  /*0e20*/  FSETP.GT.FTZ.AND P0, PT, |R18|, 8.50705917302346158658e+37, PT ;  /* 0x7e8000001200780b */ /* 0x000fe20003f14200 */
[----:B------:R-:W-:Y:S01]  /*0e30*/  FFMA.FTZ R23, R26, R23, 0.33333510160446166992 ;  /* 0x3eaaaae61a177423 */ /* 0x000fe20000010017 */
[----:B------:R-:W-:Y:S01]  /*0e40*/  FFMA.FTZ R25, R24, R25, -0.13229703903198242188 ;  /* 0xbe0778e018197423 */ /* 0x000fe20000010019 */
[----:B------:R-:W-:Y:S01]  /*0e50*/  FADD.FTZ.RZ R19, R13, 1 ;  /* 0x3f8000000d137421 */ /* 0x000fe2000001c000 */
[----:B------:R-:W-:Y:S01]  /*0e60*/  FSEL R12, R12, -2, !P0 ;  /* 0xc00000000c0c7808 */ /* 0x000fe20004000000 */
[----:B------:R-:W-:Y:S01]  /*0e70*/  FFMA.FTZ R23, R26, R23, -0.5 ;  /* 0xbf0000001a177423 */ /* 0x000fe20000010017 */
[----:B------:R-:W-:Y:S01]  /*0e80*/  FFMA.FTZ R25, R24, R25, 0.14491446316242218018 ;  /* 0x3e14647518197423 */ /* 0x000fe20000010019 */
[----:B------:R-:W-:Y:S01]  /*0e90*/  ISETP.GE.U32.AND P0, PT, R17, 0x7f800000, PT ;  /* 0x7f8000001100780c */ /* 0x000fe20003f06070 */
[----:B------:R-:W-:Y:S01]  /*0ea0*/  BSSY B0, `(.L_x_1419) ;  /* 0x0000024000007945 */ /* 0x000fe20003800000 */
[----:B------:R-:W-:Y:S01]  /*0eb0*/  IADD3 R19, R19, -0x3f400000, RZ ;  /* 0xc0c0000013137810 */ /* 0x000fe20007ffe0ff */
[----:B------:R-:W-:Y:S01]  /*0ec0*/  FMUL.FTZ R21, R26, R23 ;  /* 0x000000171a157220 */ /* 0x000fe20000410000 */
[----:B------:R-:W-:Y:S01]  /*0ed0*/  FADD.FTZ.RZ R23, R12, 1 ;  /* 0x3f8000000c177421 */ /* 0x000fe2000001c000 */
[----:B------:R-:W-:Y:S01]  /*0ee0*/  FFMA.FTZ R25, R24, R25, -0.16641564667224884033 ;  /* 0xbe2a68dd18197423 */ /* 0x000fe20000010019 */
[----:B------:R-:W-:Y:S01]  /*0ef0*/  LOP3.LUT R22, R19, 0xff800000, RZ, 0xc0, !PT ;  /* 0xff80000013167812 */ /* 0x000fe200078ec0ff */
[----:B------:R-:W-:-:S02]  /*0f00*/  FFMA.FTZ R21, R26, R21, R26 ;  /* 0x000000151a157223 */ /* 0x000fc4000001001a */
[----:B------:R-:W-:Y:S01]  /*0f10*/  IADD3 R19, R23, -0x3f400000, RZ ;  /* 0xc0c0000017137810 */ /* 0x000fe20007ffe0ff */
[----:B------:R-:W-:Y:S01]  /*0f20*/  FFMA.FTZ R25, R24, R25, 0.19988867640495300293 ;  /* 0x3e4caf9e18197423 */ /* 0x000fe20000010019 */
[----:B------:R-:W-:Y:S02]  /*0f30*/  IADD3 R26, -R22, 0x40800000, RZ ;  /* 0x40800000161a7810 */ /* 0x000fe40007ffe1ff */
[----:B------:R-:W-:Y:S01]  /*0f40*/  LOP3.LUT R19, R19, 0xff800000, RZ, 0xc0, !PT ;  /* 0xff80000013137812 */ /* 0x000fe200078ec0ff */
[----:B------:R-:W-:Y:S02]  /*0f50*/  FFMA.FTZ R25, R24, R25, -0.25000196695327758789 ;  /* 0xbe80004218197423 */ /* 0x000fe40000010019 */
[----:B------:R-:W-:Y:S01]  /*0f60*/  FFMA.FTZ R23, R26, R9, -1 ;  /* 0xbf8000001a177423 */ /* 0x000fe20000010009 */
[----:B------:R-:W-:Y:S01]  /*0f70*/  IADD3 R26, R13, -R22, RZ ;  /* 0x800000160d1a7210 */ /* 0x000fe20007ffe0ff */
[----:B------:R-:W-:Y:S01]  /*0f80*/  FFMA.FTZ R25, R24, R25, 0.33333510160446166992 ;  /* 0x3eaaaae618197423 */ /* 0x000fe20000010019 */
[----:B------:R-:W-:-:S03]  /*0f90*/  IADD3 R28, -R19, 0x40800000, RZ ;  /* 0x40800000131c7810 */ /* 0x000fc60007ffe1ff */
[----:B------:R-:W-:Y:S01]  /*0fa0*/  FADD.FTZ R26, R26, R23 ;  /* 0x000000171a1a7221 */ /* 0x000fe20000010000 */
[----:B------:R-:W-:Y:S01]  /*0fb0*/  IADD3 R23, R12, -R19, RZ ;  /* 0x800000130c177210 */ /* 0x000fe20007ffe0ff */
[----:B------:R-:W-:Y:S01]  /*0fc0*/  FFMA.FTZ R28, R28, R9, -1 ;  /* 0xbf8000001c1c7423 */ /* 0x000fe20000010009 */
[----:B------:R-:W-:Y:S01]  /*0fd0*/  I2FP.F32.S32 R9, R20 ;  /* 0x0000001400097245 */ /* 0x000fe20000201400 */
[----:B------:R-:W-:Y:S02]  /*0fe0*/  FFMA.FTZ R25, R24, R25, -0.5 ;  /* 0xbf00000018197423 */ /* 0x000fe40000010019 */
[----:B------:R-:W-:Y:S01]  /*0ff0*/  FADD.FTZ R20, R23, R28 ;  /* 0x0000001c17147221 */ /* 0x000fe20000010000 */
[----:B------:R-:W-:Y:S01]  /*1000*/  FFMA.FTZ R23, R26, -R7, 0.10546888411045074463 ;  /* 0x3dd800121a177423 */ /* 0x000fe20000010807 */
[----:B------:R-:W-:Y:S01]  /*1010*/  FMUL.FTZ R25, R24, R25 ;  /* 0x0000001918197220 */ /* 0x000fe20000410000 */
[----:B------:R-:W-:Y:S01]  /*1020*/  FMUL.FTZ R28, R9, 1.1920928955078125e-07 ;  /* 0x34000000091c7820 */ /* 0x000fe20000410000 */
[----:B------:R-:W-:Y:S01]  /*1030*/  FFMA.FTZ R7, R20, -R7, 0.10546888411045074463 ;  /* 0x3dd8001214077423 */ /* 0x000fe20000010807 */
[----:B------:R-:W-:Y:S01]  /*1040*/  FFMA.FTZ R23, R26, R23, -0.13229703903198242188 ;  /* 0xbe0778e01a177423 */ /* 0x000fe20000010017 */
[----:B------:R-:W-:Y:S01]  /*1050*/  FFMA.FTZ R24, R24, R25, R24 ;  /* 0x0000001918187223 */ /* 0x000fe20000010018 */
[----:B------:R-:W-:-:S02]  /*1060*/  FFMA.FTZ R9, R28, 0.69314718246459960938, R21 ;  /* 0x3f3172181c097823 */ /* 0x000fc40000010015 */
[----:B------:R-:W-:Y:S01]  /*1070*/  FFMA.FTZ R23, R26, R23, 0.14491446316242218018 ;  /* 0x3e1464751a177423 */ /* 0x000fe20000010017 */
[----:B------:R-:W-:Y:S06]  /*1080*/  @!P0 BRA `(.L_x_1420) ;  /* 0x0000000000148947 */ /* 0x000fec0003800000 */
[----:B------:R-:W-:-:S13]  /*1090*/  ISETP.GE.AND P0, PT, R17, -0x407fffff, PT ;  /* 0xbf8000011100780c */ /* 0x000fda0003f06270 */
[----:B------:R-:W-:-:S05]  /*10a0*/  @P0 MOV R28, 0x7f800000 ;  /* 0x7f800000001c0802 */ /* 0x000fca0000000f00 */
[C---:B------:R-:W-:Y:S01]  /*10b0*/  @P0 FFMA.FTZ R9, R17.reuse, R28, +INF ;  /* 0x7f80000011090423 */ /* 0x040fe2000001001c */
[----:B------:R-:W-:-:S04]  /*10c0*/  FSETP.NEU.FTZ.AND P0, PT, R17, RZ, PT ;  /* 0x000000ff1100720b */ /* 0x000fc80003f1d000 */
[----:B------:R-:W-:-:S09]  /*10d0*/  FSEL R9, R9, -RZ, P0 ;  /* 0x800000ff09097208 */ /* 0x000fd20000000000 */
.L_x_1420:
[----:B------:R-:W-:Y:S05]  /*10e0*/  BSYNC B0 ;  /* 0x0000000000007941 */ /* 0x000fea0003800000 */
.L_x_1419:
[----:B------:R-:W-:Y:S01]  /*10f0*/  LOP3.LUT R28, R3, 0x80000000, R6, 0xb8, !PT ;  /* 0x80000000031c7812 */ /* 0x000fe200078eb806 */
        /* <DEDUP_REMOVED lines=11> */
[----:B------:R-:W-:Y:S01]  /*11b0*/  FMUL.FTZ R9, R28, R9 ;  /* 0x000000091c097220 */ /* 0x000fe20000410000 */
[----:B------:R-:W-:Y:S01]  /*11c0*/  FFMA.FTZ R25, R20, R17, 0.19988867640495300293 ;  /* 0x3e4caf9e14197423 */ /* 0x000fe20000010011 */
[----:B------:R-:W-:Y:S01]  /*11d0*/  FFMA.FTZ R23, R26, R23, 0.33333510160446166992 ;  /* 0x3eaaaae61a177423 */ /* 0x000fe20000010017 */
[----:B------:R-:W-:-:S02]  /*11e0*/  FMUL.FTZ R17, R14, 1.1920928955078125e-07 ;  /* 0x340000000e117820 */ /* 0x000fc40000410000 */
        /* <DEDUP_REMOVED lines=10> */
.L_x_1422:
[----:B------:R-:W-:Y:S05]  /*1290*/  BSYNC B0 ;  /* 0x0000000000007941 */ /* 0x000fea0003800000 */
.L_x_1421:
        /* <DEDUP_REMOVED lines=12> */
[C---:B------:R-:W-:Y:S01]  /*1360*/  LOP3.LUT R15, R3.reuse, 0x80000000, R8, 0xb8, !PT ;  /* 0x80000000030f7812 */ /* 0x040fe200078eb808 */
        /* <DEDUP_REMOVED lines=9> */
.L_x_1424:
[----:B------:R-:W-:Y:S05]  /*1400*/  BSYNC B0 ;  /* 0x0000000000007941 */ /* 0x000fea0003800000 */
.L_x_1423:
        /* <DEDUP_REMOVED lines=10> */
.L_x_1426:
[----:B------:R-:W-:Y:S05]  /*14b0*/  BSYNC B0 ;  /* 0x0000000000007941 */ /* 0x000fea0003800000 */
.L_x_1425:
[----:B------:R-:W-:Y:S01]  /*14c0*/  FMUL.FTZ R18, R18, R19 ;  /* 0x0000001312127220 */ /* 0x000fe20000410000 */
[----:B------:R-:W-:Y:S01]  /*14d0*/  F2FP.F16.F32.PACK_AB R5, R5, R0 ;  /* 0x000000000505723e */ /* 0x000fe200000000ff */
[----:B------:R-:W-:Y:S01]  /*14e0*/  IMAD.WIDE R6, R4, 0x4, R6 ;  /* 0x0000000404067825 */ /* 0x000fe200078e0206 */
[----:B------:R-:W-:Y:S02]  /*14f0*/  F2FP.F16.F32.PACK_AB R11, R10, R11 ;  /* 0x0000000b0a0b723e */ /* 0x000fe400000000ff */
[----:B------:R-:W-:Y:S02]  /*1500*/  F2FP.F16.F32.PACK_AB R9, R2, R9 ;  /* 0x000000090209723e */ /* 0x000fe400000000ff */
[----:B------:R-:W-:Y:S01]  /*1510*/  F2FP.F16.F32.PACK_AB R3, R18, R3 ;  /* 0x000000031203723e */ /* 0x000fe200000000ff */
[----:B------:R-:W-:Y:S04]  /*1520*/  STG.E desc[UR4][R6.64], R5 ;  /* 0x0000000506007986 */ /* 0x000fe8000c101904 */
[----:B------:R-:W-:Y:S04]  /*1530*/  STG.E desc[UR4][R6.64+0x200], R11 ;  /* 0x0002000b06007986 */ /* 0x000fe8000c101904 */
[----:B------:R-:W-:Y:S04]  /*1540*/  STG.E desc[UR4][R6.64+0x400], R9 ;  /* 0x0004000906007986 */ /* 0x000fe8000c101904 */
[----:B------:R-:W-:Y:S01]  /*1550*/  STG.E desc[UR4][R6.64+0x600], R3 ;  /* 0x0006000306007986 */ /* 0x000fe2000c101904 */
[----:B------:R-:W-:Y:S05]  /*1560*/  EXIT ;  /* 0x000000000000794d */ /* 0x000fea0003800000 */
.L_x_1410:
        /* <DEDUP_REMOVED lines=59> */
[----:B-----5:R-:W-:Y:S01]  /*1920*/  HADD2.F32 R20, -RZ, R20.H0_H0 ;  /* 0x20000014ff147230 */ /* 0x020fe20000004100 */
[----:B0-----:R-:W-:Y:S01]  /*1930*/  HFMA2.MMA R7, -RZ, RZ, 1.625, 0 ;  /* 0x3e800000ff077435 */ /* 0x001fe200000001ff */
        /* <DEDUP_REMOVED lines=38> */
.L_x_1430:
[----:B------:R-:W-:Y:S05]  /*1ba0*/  BSYNC B1 ;  /* 0x0000000000017941 */ /* 0x000fea0003800000 */
.L_x_1429:
[----:B------:R-:W-:-:S05]  /*1bb0*/  FMUL.FTZ R3, R3, R4 ;  /* 0x0000000403037220 */ /* 0x000fca0000410000 */
[----:B------:R-:W-:-:S07]  /*1bc0*/  F2FP.F16.F32.PACK_AB R3, RZ, R3 ;  /* 0x00000003ff03723e */ /* 0x000fce00000000ff */
.L_x_1428:
[----:B------:R-:W-:Y:S05]  /*1bd0*/  BSYNC B0 ;  /* 0x0000000000007941 */ /* 0x000fea0003800000 */
.L_x_1427:
        /* <DEDUP_REMOVED lines=44> */
.L_x_1434:
[----:B------:R-:W-:Y:S05]  /*1ea0*/  BSYNC B1 ;  /* 0x0000000000017941 */ /* 0x000fea0003800000 */
.L_x_1433:
[----:B------:R-:W-:-:S05]  /*1eb0*/  FMUL.FTZ R0, R0, R5 ;  /* 0x0000000500007220 */ /* 0x000fca0000410000 */
[----:B------:R-:W-:-:S07]  /*1ec0*/  F2FP.F16.F32.PACK_AB R0, RZ, R0 ;  /* 0x00000000ff00723e */ /* 0x000fce00000000ff */
.L_x_1432:
[----:B------:R-:W-:Y:S05]  /*1ed0*/  BSYNC B0 ;  /* 0x0000000000007941 */ /* 0x000fea0003800000 */
.L_x_1431:
[----:B------:R-:W-:Y:S01]  /*1ee0*/  IADD3 R4, R18, 0x100, RZ ;  /* 0x0000010012047810 */ /* 0x000fe20007ffe0ff */
[----:B------:R-:W-:Y:S03]  /*1ef0*/  BSSY B0, `(.L_x_1435) ;  /* 0x000002e000007945 */ /* 0x000fe60003800000 */
[----:B------:R-:W-:-:S13]  /*1f00*/  ISETP.GE.AND P0, PT, R4, R17, PT ;  /* 0x000000110400720c */ /* 0x000fda0003f06270 */
[----:B------:R-:W-:Y:S05]  /*1f10*/  @P0 BRA `(.L_x_1436) ;  /* 0x0000000000ac0947 */ /* 0x000fea0003800000 */
[----:B-----5:R-:W-:Y:S01]  /*1f20*/  HADD2.F32 R22, -RZ, R22.H0_H0 ;  /* 0x20000016ff167230 */ /* 0x020fe20000004100 */
[----:B------:R-:W-:Y:S01]  /*1f30*/  HFMA2.MMA R9, -RZ, RZ, 1.625, 0 ;  /* 0x3e800000ff097435 */ /* 0x000fe200000001ff */
[----:B------:R-:W-:Y:S03]  /*1f40*/  BSSY B1, `(.L_x_1437) ;  /* 0x0000026000017945 */ /* 0x000fe60003800000 */
[C---:B------:R-:W-:Y:S01]  /*1f50*/  FADD.FTZ R4, |R22|.reuse, -RZ ;  /* 0x800000ff16047221 */ /* 0x040fe20000010200 */
[----:B------:R-:W-:-:S03]  /*1f60*/  FSETP.GT.FTZ.AND P0, PT, |R22|, 8.50705917302346158658e+37, PT ;  /* 0x7e8000001600780b */ /* 0x000fc60003f14200 */
        /* <DEDUP_REMOVED lines=35> */
.L_x_1438:
[----:B------:R-:W-:Y:S05]  /*21a0*/  BSYNC B1 ;  /* 0x0000000000017941 */ /* 0x000fea0003800000 */
.L_x_1437:
[----:B------:R-:W-:-:S05]  /*21b0*/  FMUL.FTZ R4, R22, R5 ;  /* 0x0000000516047220 */ /* 0x000fca0000410000 */
[----:B------:R-:W-:-:S07]  /*21c0*/  F2FP.F16.F32.PACK_AB R4, RZ, R4 ;  /* 0x00000004ff04723e */ /* 0x000fce00000000ff */
.L_x_1436:
[----:B------:R-:W-:Y:S05]  /*21d0*/  BSYNC B0 ;  /* 0x0000000000007941 */ /* 0x000fea0003800000 */
.L_x_1435:
[----:B------:R-:W-:Y:S01]  /*21e0*/  IADD3 R6, R18, 0x180, RZ ;  /* 0x0000018012067810 */ /* 0x000fe20007ffe0ff */
        /* <DEDUP_REMOVED lines=43> */
.L_x_1442:
[----:B------:R-:W-:Y:S05]  /*24a0*/  BSYNC B1 ;  /* 0x0000000000017941 */ /* 0x000fea0003800000 */
.L_x_1441:
[----:B------:R-:W-:-:S05]  /*24b0*/  FMUL.FTZ R5, R23, R6 ;  /* 0x0000000617057220 */ /* 0x000fca0000410000 */
[----:B------:R-:W-:-:S07]  /*24c0*/  F2FP.F16.F32.PACK_AB R5, RZ, R5 ;  /* 0x00000005ff05723e */ /* 0x000fce00000000ff */
.L_x_1440:
[----:B------:R-:W-:Y:S05]  /*24d0*/  BSYNC B0 ;  /* 0x0000000000007941 */ /* 0x000fea0003800000 */
.L_x_1439:
        /* <DEDUP_REMOVED lines=44> */
.L_x_1446:
[----:B------:R-:W-:Y:S05]  /*27a0*/  BSYNC B1 ;  /* 0x0000000000017941 */ /* 0x000fea0003800000 */
.L_x_1445:
[----:B------:R-:W-:-:S05]  /*27b0*/  FMUL.FTZ R6, R10, R7 ;  /* 0x000000070a067220 */ /* 0x000fca0000410000 */
[----:B------:R-:W-:-:S07]  /*27c0*/  F2FP.F16.F32.PACK_AB R6, RZ, R6 ;  /* 0x00000006ff06723e */ /* 0x000fce00000000ff */
.L_x_1444:
[----:B------:R-:W-:Y:S05]  /*27d0*/  BSYNC B0 ;  /* 0x0000000000007941 */ /* 0x000fea0003800000 */
.L_x_1443:
        /* <DEDUP_REMOVED lines=44> */
.L_x_1450:
[----:B------:R-:W-:Y:S05]  /*2aa0*/  BSYNC B1 ;  /* 0x0000000000017941 */ /* 0x000fea0003800000 */
.L_x_1449:
[----:B------:R-:W-:-:S05]  /*2ab0*/  FMUL.FTZ R7, R19, R8 ;  /* 0x0000000813077220 */ /* 0x000fca0000410000 */
[----:B------:R-:W-:-:S07]  /*2ac0*/  F2FP.F16.F32.PACK_AB R7, RZ, R7 ;  /* 0x00000007ff07723e */ /* 0x000fce00000000ff */
.L_x_1448:
[----:B------:R-:W-:Y:S05]  /*2ad0*/  BSYNC B0 ;  /* 0x0000000000007941 */ /* 0x000fea0003800000 */
.L_x_1447:
        /* <DEDUP_REMOVED lines=44> */
.L_x_1454:
[----:B------:R-:W-:Y:S05]  /*2da0*/  BSYNC B1 ;  /* 0x0000000000017941 */ /* 0x000fea0003800000 */
.L_x_1453:
[----:B------:R-:W-:-:S05]  /*2db0*/  FMUL.FTZ R8, R14, R9 ;  /* 0x000000090e087220 */ /* 0x000fca0000410000 */
[----:B------:R-:W-:-:S07]  /*2dc0*/  F2FP.F16.F32.PACK_AB R8, RZ, R8 ;  /* 0x00000008ff08723e */ /* 0x000fce00000000ff */
.L_x_1452:
[----:B------:R-:W-:Y:S05]  /*2dd0*/  BSYNC B0 ;  /* 0x0000000000007941 */ /* 0x000fea0003800000 */
.L_x_1451:
[----:B------:R-:W-:Y:S01]  /*2de0*/  IADD3 R10, R18, 0x380, RZ ;  /* 0x00000380120a7810 */ /* 0x000fe20007ffe0ff */
[----:B------:R-:W-:Y:S03]  /*2df0*/  BSSY B0, `(.L_x_1455) ;  /* 0x000002e000007945 */ /* 0x000fe60003800000 */
[----:B------:R-:W-:-:S13]  /*2e00*/  ISETP.GE.AND P0, PT, R10, R17, PT ;  /* 0x000000110a00720c */ /* 0x000fda0003f06270 */
[----:B------:R-:W-:Y:S05]  /*2e10*/  @P0 BRA `(.L_x_1456) ;  /* 0x0000000000ac0947 */ /* 0x000fea0003800000 */
[----:B-----5:R-:W-:Y:S01]  /*2e20*/  HADD2.F32 R12, -RZ, R12.H0_H0 ;  /* 0x2000000cff0c7230 */ /* 0x020fe20000004100 */
[----:B------:R-:W-:Y:S01]  /*2e30*/  MOV R15, 0x3e800000 ;  /* 0x3e800000000f7802 */ /* 0x000fe20000000f00 */
[----:B------:R-:W-:Y:S01]  /*2e40*/  HFMA2.MMA R20, -RZ, RZ, 1.3056640625, -1.8671875 ;  /* 0x3d39bf78ff147435 */ /* 0x000fe200000001ff */
[----:B------:R-:W-:Y:S02]  /*2e50*/  BSSY B1, `(.L_x_1457) ;  /* 0x0000025000017945 */ /* 0x000fe40003800000 */
[C---:B------:R-:W-:Y:S01]  /*2e60*/  FADD.FTZ R9, |R12|.reuse, -RZ ;  /* 0x800000ff0c097221 */ /* 0x040fe20000010200 */
[----:B------:R-:W-:-:S03]  /*2e70*/  FSETP.GT.FTZ.AND P0, PT, |R12|, 8.50705917302346158658e+37, PT ;  /* 0x7e8000000c00780b */ /* 0x000fc60003f14200 */
        /* <DEDUP_REMOVED lines=34> */
.L_x_1458:
[----:B------:R-:W-:Y:S05]  /*30a0*/  BSYNC B1 ;  /* 0x0000000000017941 */ /* 0x000fea0003800000 */
.L_x_1457:
[----:B------:R-:W-:-:S05]  /*30b0*/  FMUL.FTZ R9, R11, R10 ;  /* 0x0000000a0b097220 */ /* 0x000fca0000410000 */
[----:B------:R-:W-:-:S07]  /*30c0*/  F2FP.F16.F32.PACK_AB R9, RZ, R9 ;  /* 0x00000009ff09723e */ /* 0x000fce00000000ff */
.L_x_1456:
[----:B------:R-:W-:Y:S05]  /*30d0*/  BSYNC B0 ;  /* 0x0000000000007941 */ /* 0x000fea0003800000 */
.L_x_1455:
        /* <DEDUP_REMOVED lines=16> */
.L_x_1461:
[----:B------:R-:W-:-:S13]  /*31e0*/  ISETP.GE.AND P0, PT, R18, R17, PT ;  /* 0x000000111200720c */ /* 0x000fda0003f06270 */
[----:B------:R-:W-:Y:S05]  /*31f0*/  @P0 BRA `(.L_x_1463) ;  /* 0x0000000000300947 */ /* 0x000fea0003800000 */
[----:B0-----:R-:W0:Y:S01]  /*3200*/  LDC.64 R2, c[0x0][0x218] ;  /* 0x00008600ff027b82 */ /* 0x001e220000000a00 */
[----:B------:R-:W-:Y:S02]  /*3210*/  IADD3 R11, R16, R18, RZ ;  /* 0x00000012100b7210 */ /* 0x000fe40007ffe0ff */
[----:B------:R-:W-:-:S03]  /*3220*/  IADD3 R18, R18, 0x80, RZ ;  /* 0x0000008012127810 */ /* 0x000fc60007ffe0ff */
[----:B0-----:R-:W-:-:S05]  /*3230*/  IMAD.WIDE.U32 R2, R11, 0x2, R2 ;  /* 0x000000020b027825 */ /* 0x001fca00078e0002 */
[----:B------:R1:W-:Y:S02]  /*3240*/  STG.E.U16 desc[UR4][R2.64], R4 ;  /* 0x0000000402007986 */ /* 0x0003e4000c101504 */
.L_x_1462:
[----:B------:R-:W-:-:S13]  /*3250*/  ISETP.GE.AND P0, PT, R18, R17, PT ;  /* 0x000000111200720c */ /* 0x000fda0003f06270 */
[----:B------:R-:W-:Y:S05]  /*3260*/  @P0 BRA `(.L_x_1464) ;  /* 0x0000000000300947 */ /* 0x000fea0003800000 */
[----:B01----:R-:W0:Y:S01]  /*3270*/  LDC.64 R2, c[0x0][0x218] ;  /* 0x00008600ff027b82 */ /* 0x003e220000000a00 */
[----:B------:R-:W-:Y:S02]  /*3280*/  IADD3 R11, R16, R18, RZ ;  /* 0x00000012100b7210 */ /* 0x000fe40007ffe0ff */
[----:B------:R-:W-:-:S03]  /*3290*/  IADD3 R18, R18, 0x80, RZ ;  /* 0x0000008012127810 */ /* 0x000fc60007ffe0ff */
[----:B0-----:R-:W-:-:S05]  /*32a0*/  IMAD.WIDE.U32 R2, R11, 0x2, R2 ;  /* 0x000000020b027825 */ /* 0x001fca00078e0002 */
[----:B------:R1:W-:Y:S02]  /*32b0*/  STG.E.U16 desc[UR4][R2.64], R5 ;  /* 0x0000000502007986 */ /* 0x0003e4000c101504 */
.L_x_1463:
[----:B------:R-:W-:-:S13]  /*32c0*/  ISETP.GE.AND P0, PT, R18, R17, PT ;  /* 0x000000111200720c */ /* 0x000fda0003f06270 */
[----:B------:R-:W-:Y:S05]  /*32d0*/  @P0 BRA `(.L_x_1465) ;  /* 0x0000000000340947 */ /* 0x000fea0003800000 */
[----:B01----:R-:W0:Y:S01]  /*32e0*/  LDC.64 R2, c[0x0][0x218] ;  /* 0x00008600ff027b82 */ /* 0x003e220000000a00 */
[----:B------:R-:W-:Y:S02]  /*32f0*/  IADD3 R5, R16, R18, RZ ;  /* 0x0000001210057210 */ /* 0x000fe40007ffe0ff */
[----:B------:R-:W-:-:S03]  /*3300*/  IADD3 R18, R18, 0x80, RZ ;  /* 0x0000008012127810 */ /* 0x000fc60007ffe0ff */
[----:B0-----:R-:W-:-:S05]  /*3310*/  IMAD.WIDE.U32 R2, R5, 0x2, R2 ;  /* 0x0000000205027825 */ /* 0x001fca00078e0002 */
[----:B------:R2:W-:Y:S02]  /*3320*/  STG.E.U16 desc[UR4][R2.64], R6 ;  /* 0x0000000602007986 */ /* 0x0005e4000c101504 */
.L_x_1464:
        /* <DEDUP_REMOVED lines=8> */
.L_x_1465:
[----:B------:R-:W-:Y:S05]  /*33b0*/  BSYNC B1 ;  /* 0x0000000000017941 */ /* 0x000fea0003800000 */
.L_x_1460:
[----:B------:R-:W-:-:S13]  /*33c0*/  ISETP.GE.AND P0, PT, R18, R17, PT ;  /* 0x000000111200720c */ /* 0x000fda0003f06270 */
[----:B012---:R-:W0:Y:S01]  /*33d0*/  @!P0 LDC.64 R2, c[0x0][0x218] ;  /* 0x00008600ff028b82 */ /* 0x007e220000000a00 */
[----:B------:R-:W-:Y:S02]  /*33e0*/  @!P0 IADD3 R5, R16, R18, RZ ;  /* 0x0000001210058210 */ /* 0x000fe40007ffe0ff */
[----:B------:R-:W-:-:S03]  /*33f0*/  @!P0 IADD3 R18, R18, 0x80, RZ ;  /* 0x0000008012128810 */ /* 0x000fc60007ffe0ff */
[----:B0-----:R-:W-:-:S05]  /*3400*/  @!P0 IMAD.WIDE.U32 R2, R5, 0x2, R2 ;  /* 0x0000000205028825 */ /* 0x001fca00078e0002 */
[----:B------:R3:W-:Y:S02]  /*3410*/  @!P0 STG.E.U16 desc[UR4][R2.64], R8 ;  /* 0x0000000802008986 */ /* 0x0007e4000c101504 */
.L_x_1466:
[----:B------:R-:W-:Y:S05]  /*3420*/  BSYNC B0 ;  /* 0x0000000000007941 */ /* 0x000fea0003800000 */
.L_x_1459:
        /* <DEDUP_REMOVED lines=8> */
.L_x_1467:
        /* <DEDUP_REMOVED lines=13> */
.L_x_3471:


//--------------------- .text._ZN2at6native29vectorized_elementwise_kernelILi4EZZZNS0_17atanh_kernel_cudaERNS_18TensorIteratorBaseEENKUlvE0_clEvENKUlvE1_clEvEUlN3c104HalfEE_St5arrayIPcLm2EEEEviT0_T1_ --------------------------
	.section	.text._ZN2at6native29vectorized_elementwise_kernelILi4EZZZNS0_17atanh_kernel_cudaERNS_18TensorIteratorBaseEENKUlvE0_clEvENKUlvE1_clEvEUlN3c104HalfEE_St5arrayIPcLm2EEEEviT0_T1_,"ax",@progbits
	.align	128
        .global         _ZN2at6native29vectorized_elementwise_kernelILi4EZZZNS0_17atanh_kernel_cudaERNS_18TensorIteratorBaseEENKUlvE0_clEvENKUlvE1_clEvEUlN3c104HalfEE_St5arrayIPcLm2EEEEviT0_T1_
        .type           _ZN2at6native29vectorized_elementwise_kernelILi4EZZZNS0_17atanh_kernel_cudaERNS_18TensorIteratorBaseEENKUlvE0_clEvENKUlvE1_clEvEUlN3c104HalfEE_St5arrayIPcLm2EEEEviT0_T1_,@function
        .size           _ZN2at6native29vectorized_elementwise_kernelILi4EZZZNS0_17atanh_kernel_cudaERNS_18TensorIteratorBaseEENKUlvE0_clEvENKUlvE1_clEvEUlN3c104HalfEE_St5arrayIPcLm2EEEEviT0_T1_,(.L_x_3472 - _ZN2at6native29vectorized_elementwise_kernelILi4EZZZNS0_17atanh_kernel_cudaERNS_18TensorIteratorBaseEENKUlvE0_clEvENKUlvE1_clEvEUlN3c104HalfEE_St5arrayIPcLm2EEEEviT0_T1_)
        .other          _ZN2at6native29vectorized_elementwise_kernelILi4EZZZNS0_17atanh_kernel_cudaERNS_18TensorIteratorBaseEENKUlvE0_clEvENKUlvE1_clEvEUlN3c104HalfEE_St5arrayIPcLm2EEEEviT0_T1_,@"STO_CUDA_ENTRY STV_DEFAULT"
_ZN2at6native29vectorized_elementwise_kernelILi4EZZZNS0_17atanh_kernel_cudaERNS_18TensorIteratorBaseEENKUlvE0_clEvENKUlvE1_clEvEUlN3c104HalfEE_St5arrayIPcLm2EEEEviT0_T1_:
.text._ZN2at6native29vectorized_elementwise_kernelILi4EZZZNS0_17atanh_kernel_cudaERNS_18TensorIteratorBaseEENKUlvE0_clEvENKUlvE1_clEvEUlN3c104HalfEE_St5arrayIPcLm2EEEEviT0_T1_:
        /* <DEDUP_REMOVED lines=15> */
[--C-:B--2---:R-:W-:Y:S02]  /*00f0*/  HADD2.F32 R18, -RZ, R6.reuse.H0_H0 ;  /* 0x20000006ff127230 */ /* 0x104fe40000004100 */
[----:B------:R-:W-:Y:S02]  /*0100*/  HADD2.F32 R24, -RZ, R6.H1_H1 ;  /* 0x30000006ff187230 */ /* 0x000fe40000004100 */
[----:B------:R-:W-:-:S02]  /*0110*/  HADD2.F32 R22, -RZ, R7.H0_H0 ;  /* 0x20000007ff167230 */ /* 0x000fc40000004100 */
[C---:B------:R-:W-:Y:S01]  /*0120*/  FADD.FTZ R8, |R18|.reuse, -RZ ;  /* 0x800000ff12087221 */ /* 0x040fe20000010200 */
[----:B------:R-:W-:Y:S01]  /*0130*/  FSETP.GT.FTZ.AND P0, PT, |R18|, 8.50705917302346158658e+37, PT ;  /* 0x7e8000001200780b */ /* 0x000fe20003f14200 */
[----:B------:R-:W-:Y:S01]  /*0140*/  FADD.FTZ R6, |R24|, -RZ ;  /* 0x800000ff18067221 */ /* 0x000fe20000010200 */
[----:B------:R-:W-:Y:S02]  /*0150*/  HADD2.F32 R7, -RZ, R7.H1_H1 ;  /* 0x30000007ff077230 */ /* 0x000fe40000004100 */
[----:B------:R-:W-:Y:S01]  /*0160*/  FADD.FTZ R8, -R8, 1 ;  /* 0x3f80000008087421 */ /* 0x000fe20000010100 */
[----:B0-----:R-:W-:Y:S01]  /*0170*/  FADD.FTZ R4, |R22|, -RZ ;  /* 0x800000ff16047221 */ /* 0x001fe20000010200 */
[----:B------:R-:W-:Y:S01]  /*0180*/  FADD.FTZ R6, -R6, 1 ;  /* 0x3f80000006067421 */ /* 0x000fe20000010100 */
[----:B------:R-:W-:Y:S01]  /*0190*/  FSETP.GT.FTZ.AND P1, PT, |R22|, 8.50705917302346158658e+37, PT ;  /* 0x7e8000001600780b */ /* 0x000fe20003f34200 */
[C---:B------:R-:W-:Y:S01]  /*01a0*/  FADD.FTZ R5, |R7|.reuse, -RZ ;  /* 0x800000ff07057221 */ /* 0x040fe20000010200 */
[----:B------:R-:W-:Y:S01]  /*01b0*/  FSETP.GT.FTZ.AND P2, PT, |R7|, 8.50705917302346158658e+37, PT ;  /* 0x7e8000000700780b */ /* 0x000fe20003f54200 */
[----:B------:R-:W0:Y:S02]  /*01c0*/  MUFU.RCP R8, R8 ;  /* 0x0000000800087308 */ /* 0x000e240000001000 */
[----:B------:R-:W-:-:S06]  /*01d0*/  FADD.FTZ R14, -R5, 1 ;  /* 0x3f800000050e7421 */ /* 0x000fcc0000010100 */
[----:B------:R-:W1:Y:S08]  /*01e0*/  MUFU.RCP R6, R6 ;  /* 0x0000000600067308 */ /* 0x000e700000001000 */
[----:B------:R-:W2:Y:S01]  /*01f0*/  MUFU.RCP R14, R14 ;  /* 0x0000000e000e7308 */ /* 0x000ea20000001000 */
[----:B0-----:R-:W-:Y:S01]  /*0200*/  FADD.FTZ R9, R8, R8 ;  /* 0x0000000808097221 */ /* 0x001fe20000010000 */
[----:B------:R-:W-:-:S03]  /*0210*/  FADD.FTZ R8, -R4, 1 ;  /* 0x3f80000004087421 */ /* 0x000fc60000010100 */
[----:B------:R-:W-:-:S03]  /*0220*/  FMUL.FTZ R9, |R18|, R9 ;  /* 0x0000000912097220 */ /* 0x000fc60000410200 */
[----:B------:R-:W0:Y:S02]  /*0230*/  MUFU.RCP R8, R8 ;  /* 0x0000000800087308 */ /* 0x000e240000001000 */
[----:B------:R-:W-:Y:S01]  /*0240*/  FSEL R11, R9, -2, !P0 ;  /* 0xc0000000090b7808 */ /* 0x000fe20004000000 */
[----:B-1----:R-:W-:Y:S01]  /*0250*/  FADD.FTZ R9, R6, R6 ;  /* 0x0000000606097221 */ /* 0x002fe20000010000 */
[----:B------:R-:W-:-:S03]  /*0260*/  FSETP.GT.FTZ.AND P0, PT, |R24|, 8.50705917302346158658e+37, PT ;  /* 0x7e8000001800780b */ /* 0x000fc60003f14200 */
[----:B------:R-:W-:Y:S01]  /*0270*/  FADD.FTZ.RZ R4, R11, 1 ;  /* 0x3f8000000b047421 */ /* 0x000fe2000001c000 */
[----:B------:R-:W-:Y:S01]  /*0280*/  FMUL.FTZ R9, |R24|, R9 ;  /* 0x0000000918097220 */ /* 0x000fe20000410200 */
[----:B--2---:R-:W-:-:S03]  /*0290*/  FADD.FTZ R6, R14, R14 ;  /* 0x0000000e0e067221 */ /* 0x004fc60000010000 */
[----:B------:R-:W-:Y:S01]  /*02a0*/  IADD3 R4, R4, -0x3f400000, RZ ;  /* 0xc0c0000004047810 */ /* 0x000fe20007ffe0ff */
[----:B------:R-:W-:Y:S01]  /*02b0*/  FMUL.FTZ R6, |R7|, R6 ;  /* 0x0000000607067220 */ /* 0x000fe20000410200 */
[----:B------:R-:W-:Y:S02]  /*02c0*/  FSEL R14, R9, -2, !P0 ;  /* 0xc0000000090e7808 */ /* 0x000fe40004000000 */
[----:B------:R-:W-:Y:S01]  /*02d0*/  LOP3.LUT R10, R4, 0xff800000, RZ, 0xc0, !PT ;  /* 0xff800000040a7812 */ /* 0x000fe200078ec0ff */
[----:B------:R-:W-:Y:S01]  /*02e0*/  HFMA2.MMA R4, -RZ, RZ, 1.625, 0 ;  /* 0x3e800000ff047435 */ /* 0x000fe200000001ff */
[----:B0-----:R-:W-:Y:S01]  /*02f0*/  FADD.FTZ R13, R8, R8 ;  /* 0x00000008080d7221 */ /* 0x001fe20000010000 */
[----:B------:R-:W-:Y:S01]  /*0300*/  FSEL R8, R6, -2, !P2 ;  /* 0xc000000006087808 */ /* 0x000fe20005000000 */
[----:B------:R-:W-:Y:S01]  /*0310*/  FADD.FTZ.RZ R6, R14, 1 ;  /* 0x3f8000000e067421 */ /* 0x000fe2000001c000 */
[----:B------:R-:W-:Y:S01]  /*0320*/  IADD3 R5, -R10, 0x40800000, RZ ;  /* 0x408000000a057810 */ /* 0x000fe20007ffe1ff */
[----:B------:R-:W-:Y:S01]  /*0330*/  FMUL.FTZ R13, |R22|, R13 ;  /* 0x0000000d160d7220 */ /* 0x000fe20000410200 */
[----:B------:R-:W-:Y:S01]  /*0340*/  IADD3 R12, R11, -R10, RZ ;  /* 0x8000000a0b0c7210 */ /* 0x000fe20007ffe0ff */
[----:B------:R-:W-:Y:S01]  /*0350*/  FADD.FTZ.RZ R15, R8, 1 ;  /* 0x3f800000080f7421 */ /* 0x000fe2000001c000 */
[----:B------:R-:W-:-:S02]  /*0360*/  IADD3 R6, R6, -0x3f400000, RZ ;  /* 0xc0c0000006067810 */ /* 0x000fc40007ffe0ff */
[----:B------:R-:W-:Y:S01]  /*0370*/  FFMA.FTZ R5, R5, R4, -1 ;  /* 0xbf80000005057423 */ /* 0x000fe20000010004 */
[----:B------:R-:W-:Y:S02]  /*0380*/  FSEL R19, R13, -2, !P1 ;  /* 0xc00000000d137808 */ /* 0x000fe40004800000 */
[----:B------:R-:W-:Y:S01]  /*0390*/  IADD3 R15, R15, -0x3f400000, RZ ;  /* 0xc0c000000f0f7810 */ /* 0x000fe20007ffe0ff */
[----:B------:R-:W-:Y:S01]  /*03a0*/  FADD.FTZ R12, R12, R5 ;  /* 0x000000050c0c7221 */ /* 0x000fe20000010000 */
[----:B------:R-:W-:Y:S01]  /*03b0*/  MOV R5, 0x3d39bf78 ;  /* 0x3d39bf7800057802 */ /* 0x000fe20000000f00 */
[----:B------:R-:W-:Y:S01]  /*03c0*/  FADD.FTZ.RZ R13, R19, 1 ;  /* 0x3f800000130d7421 */ /* 0x000fe2000001c000 */
[----:B------:R-:W-:Y:S02]  /*03d0*/  LOP3.LUT R17, R15, 0xff800000, RZ, 0xc0, !PT ;  /* 0xff8000000f117812 */ /* 0x000fe400078ec0ff */
[----:B------:R-:W-:Y:S01]  /*03e0*/  ISETP.GE.U32.AND P0, PT, R11, 0x7f800000, PT ;  /* 0x7f8000000b00780c */ /* 0x000fe20003f06070 */
[----:B------:R-:W-:Y:S01]  /*03f0*/  FFMA.FTZ R9, R12, -R5, 0.10546888411045074463 ;  /* 0x3dd800120c097423 */ /* 0x000fe20000010805 */
[----:B------:R-:W-:-:S02]  /*0400*/  IADD3 R20, R13, -0x3f400000, RZ ;  /* 0xc0c000000d147810 */ /* 0x000fc40007ffe0ff */
[----:B------:R-:W-:Y:S01]  /*0410*/  LOP3.LUT R13, R6, 0xff800000, RZ, 0xc0, !PT ;  /* 0xff800000060d7812 */ /* 0x000fe200078ec0ff */
[----:B------:R-:W-:Y:S01]  /*0420*/  FFMA.FTZ R9, R12, R9, -0.13229703903198242188 ;  /* 0xbe0778e00c097423 */ /* 0x000fe20000010009 */
[----:B------:R-:W-:Y:S02]  /*0430*/  LOP3.LUT R20, R20, 0xff800000, RZ, 0xc0, !PT ;  /* 0xff80000014147812 */ /* 0x000fe400078ec0ff */
[----:B------:R-:W-:Y:S01]  /*0440*/  IADD3 R15, -R13, 0x40800000, RZ ;  /* 0x408000000d0f7810 */ /* 0x000fe20007ffe1ff */
[----:B------:R-:W-:Y:S01]  /*0450*/  FFMA.FTZ R9, R12, R9, 0.14491446316242218018 ;  /* 0x3e1464750c097423 */ /* 0x000fe20000010009 */
[----:B------:R-:W-:Y:S02]  /*0460*/  IADD3 R21, -R20, 0x40800000, RZ ;  /* 0x4080000014157810 */ /* 0x000fe40007ffe1ff */
[----:B------:R-:W-:Y:S01]  /*0470*/  IADD3 R6, R14, -R13, RZ ;  /* 0x8000000d0e067210 */ /* 0x000fe20007ffe0ff */
[C---:B------:R-:W-:Y:S01]  /*0480*/  FFMA.FTZ R9, R12.reuse, R9, -0.16641564667224884033 ;  /* 0xbe2a68dd0c097423 */ /* 0x040fe20000010009 */
[----:B------:R-:W-:Y:S01]  /*0490*/  FFMA.FTZ R15, R15, R4, -1 ;  /* 0xbf8000000f0f7423 */ /* 0x000fe20000010004 */
[----:B------:R-:W-:Y:S01]  /*04a0*/  IADD3 R26, R19, -R20, RZ ;  /* 0x80000014131a7210 */ /* 0x000fe20007ffe0ff */
[-C--:B------:R-:W-:Y:S01]  /*04b0*/  FFMA.FTZ R21, R21, R4.reuse, -1 ;  /* 0xbf80000015157423 */ /* 0x080fe20000010004 */
[----:B------:R-:W-:Y:S01]  /*04c0*/  FFMA.FTZ R9, R12, R9, 0.19988867640495300293 ;  /* 0x3e4caf9e0c097423 */ /* 0x000fe20000010009 */
[----:B------:R-:W-:Y:S01]  /*04d0*/  IADD3 R23, -R17, 0x40800000, RZ ;  /* 0x4080000011177810 */ /* 0x000fe20007ffe1ff */
[----:B------:R-:W-:Y:S01]  /*04e0*/  FADD.FTZ R6, R6, R15 ;  /* 0x0000000f06067221 */ /* 0x000fe20000010000 */
[----:B------:R-:W-:Y:S01]  /*04f0*/  FADD.FTZ R26, R26, R21 ;  /* 0x000000151a1a7221 */ /* 0x000fe20000010000 */
[----:B------:R-:W-:Y:S01]  /*0500*/  FFMA.FTZ R9, R12, R9, -0.25000196695327758789 ;  /* 0xbe8000420c097423 */ /* 0x000fe20000010009 */
[----:B------:R-:W-:Y:S01]  /*0510*/  IADD3 R28, R8, -R17, RZ ;  /* 0x80000011081c7210 */ /* 0x000fe20007ffe0ff */
[----:B------:R-:W-:Y:S01]  /*0520*/  FFMA.FTZ R15, R6, -R5, 0.10546888411045074463 ;  /* 0x3dd80012060f7423 */ /* 0x000fe20000010805 */
[----:B------:R-:W-:Y:S01]  /*0530*/  FFMA.FTZ R23, R23, R4, -1 ;  /* 0xbf80000017177423 */ /* 0x000fe20000010004 */
[----:B------:R-:W-:Y:S01]  /*0540*/  FFMA.FTZ R9, R12, R9, 0.33333510160446166992 ;  /* 0x3eaaaae60c097423 */ /* 0x000fe20000010009 */
[----:B------:R-:W-:Y:S01]  /*0550*/  I2FP.F32.S32 R10, R10 ;  /* 0x0000000a000a7245 */ /* 0x000fe20000201400 */
[----:B------:R-:W-:Y:S01]  /*0560*/  FFMA.FTZ R15, R6, R15, -0.13229703903198242188 ;  /* 0xbe0778e0060f7423 */ /* 0x000fe2000001000f */
[----:B------:R-:W-:Y:S01]  /*0570*/  FADD.FTZ R28, R28, R23 ;  /* 0x000000171c1c7221 */ /* 0x000fe20000010000 */
[----:B------:R-:W-:-:S02]  /*0580*/  FFMA.FTZ R9, R12, R9, -0.5 ;  /* 0xbf0000000c097423 */ /* 0x000fc40000010009 */
[----:B------:R-:W-:Y:S01]  /*0590*/  FFMA.FTZ R15, R6, R15, 0.14491446316242218018 ;  /* 0x3e146475060f7423 */ /* 0x000fe2000001000f */
[----:B------:R-:W-:Y:S01]  /*05a0*/  FFMA.FTZ R21, R28, -R5, 0.10546888411045074463 ;  /* 0x3dd800121c157423 */ /* 0x000fe20000010805 */
[----:B------:R-:W-:Y:S01]  /*05b0*/  FMUL.FTZ R9, R12, R9 ;  /* 0x000000090c097220 */ /* 0x000fe20000410000 */
[----:B------:R-:W-:Y:S01]  /*05c0*/  FMUL.FTZ R25, R10, 1.1920928955078125e-07 ;  /* 0x340000000a197820 */ /* 0x000fe20000410000 */
[----:B------:R-:W-:Y:S01]  /*05d0*/  FFMA.FTZ R15, R6, R15, -0.16641564667224884033 ;  /* 0xbe2a68dd060f7423 */ /* 0x000fe2000001000f */
[----:B------:R-:W-:Y:S01]  /*05e0*/  FFMA.FTZ R21, R28, R21, -0.13229703903198242188 ;  /* 0xbe0778e01c157423 */ /* 0x000fe20000010015 */
[----:B------:R-:W-:Y:S01]  /*05f0*/  FFMA.FTZ R12, R12, R9, R12 ;  /* 0x000000090c0c7223 */ /* 0x000fe2000001000c */
[----:B------:R-:W-:Y:S01]  /*0600*/  FFMA.FTZ R9, R26, -R5, 0.10546888411045074463 ;  /* 0x3dd800121a097423 */ /* 0x000fe20000010805 */
[----:B------:R-:W-:Y:S01]  /*0610*/  FFMA.FTZ R15, R6, R15, 0.19988867640495300293 ;  /* 0x3e4caf9e060f7423 */ /* 0x000fe2000001000f */
[----:B------:R-:W-:Y:S01]  /*0620*/  FFMA.FTZ R21, R28, R21, 0.14491446316242218018 ;  /* 0x3e1464751c157423 */ /* 0x000fe20000010015 */
[----:B------:R-:W-:Y:S01]  /*0630*/  FFMA.FTZ R25, R25, 0.69314718246459960938, R12 ;  /* 0x3f31721819197823 */ /* 0x000fe2000001000c */
[----:B------:R-:W-:Y:S01]  /*0640*/  FFMA.FTZ R9, R26, R9, -0.13229703903198242188 ;  /* 0xbe0778e01a097423 */ /* 0x000fe20000010009 */
[----:B------:R-:W-:Y:S01]  /*0650*/  FFMA.FTZ R15, R6, R15, -0.25000196695327758789 ;  /* 0xbe800042060f7423 */ /* 0x000fe2000001000f */
[----:B------:R-:W-:-:S02]  /*0660*/  FFMA.FTZ R21, R28, R21, -0.16641564667224884033 ;  /* 0xbe2a68dd1c157423 */ /* 0x000fc40000010015 */
[----:B------:R-:W-:Y:S01]  /*0670*/  FFMA.FTZ R9, R26, R9, 0.14491446316242218018 ;  /* 0x3e1464751a097423 */ /* 0x000fe20000010009 */
[----:B------:R-:W-:Y:S01]  /*0680*/  FFMA.FTZ R15, R6, R15, 0.33333510160446166992 ;  /* 0x3eaaaae6060f7423 */ /* 0x000fe2000001000f */
[----:B------:R-:W-:Y:S02]  /*0690*/  FFMA.FTZ R21, R28, R21, 0.19988867640495300293 ;  /* 0x3e4caf9e1c157423 */ /* 0x000fe40000010015 */
[----:B------:R-:W-:Y:S01]  /*06a0*/  FFMA.FTZ R9, R26, R9, -0.16641564667224884033 ;  /* 0xbe2a68dd1a097423 */ /* 0x000fe20000010009 */
[----:B------:R-:W-:Y:S01]  /*06b0*/  FFMA.FTZ R15, R6, R15, -0.5 ;  /* 0xbf000000060f7423 */ /* 0x000fe2000001000f */
[----:B------:R-:W-:Y:S02]  /*06c0*/  FFMA.FTZ R21, R28, R21, -0.25000196695327758789 ;  /* 0xbe8000421c157423 */ /* 0x000fe40000010015 */
[----:B------:R-:W-:Y:S01]  /*06d0*/  FFMA.FTZ R9, R26, R9, 0.19988867640495300293 ;  /* 0x3e4caf9e1a097423 */ /* 0x000fe20000010009 */
[----:B------:R-:W-:Y:S01]  /*06e0*/  FMUL.FTZ R15, R6, R15 ;  /* 0x0000000f060f7220 */ /* 0x000fe20000410000 */
[----:B------:R-:W-:-:S02]  /*06f0*/  FFMA.FTZ R23, R28, R21, 0.33333510160446166992 ;  /* 0x3eaaaae61c177423 */ /* 0x000fc40000010015 */
[----:B------:R-:W-:Y:S01]  /*0700*/  FFMA.FTZ R9, R26, R9, -0.25000196695327758789 ;  /* 0xbe8000421a097423 */ /* 0x000fe20000010009 */
[----:B------:R-:W-:Y:S01]  /*0710*/  FFMA.FTZ R21, R6, R15, R6 ;  /* 0x0000000f06157223 */ /* 0x000fe20000010006 */
[----:B------:R-:W-:Y:S01]  /*0720*/  FFMA.FTZ R23, R28, R23, -0.5 ;  /* 0xbf0000001c177423 */ /* 0x000fe20000010017 */
[--C-:B---3--:R-:W-:Y:S02]  /*0730*/  HADD2.F32 R6, -RZ, R2.reuse.H0_H0 ;  /* 0x20000002ff067230 */ /* 0x108fe40000004100 */
[----:B------:R-:W-:Y:S01]  /*0740*/  FFMA.FTZ R9, R26, R9, 0.33333510160446166992 ;  /* 0x3eaaaae61a097423 */ /* 0x000fe20000010009 */
[----:B------:R-:W-:-:S03]  /*0750*/  HADD2.F32 R2, -RZ, R2.H1_H1 ;  /* 0x30000002ff027230 */ /* 0x000fc60000004100 */
[----:B------:R-:W-:Y:S02]  /*0760*/  FFMA.FTZ R9, R26, R9, -0.5 ;  /* 0xbf0000001a097423 */ /* 0x000fe40000010009 */
[----:B------:R-:W-:Y:S02]  /*0770*/  FADD.FTZ R12, |R2|, -RZ ;  /* 0x800000ff020c7221 */ /* 0x000fe40000010200 */
[----:B------:R-:W-:Y:S02]  /*0780*/  FMUL.FTZ R9, R26, R9 ;  /* 0x000000091a097220 */ /* 0x000fe40000410000 */
[----:B------:R-:W-:Y:S02]  /*0790*/  FADD.FTZ R12, -R12, 1 ;  /* 0x3f8000000c0c7421 */ /* 0x000fe40000010100 */
[----:B------:R-:W-:Y:S01]  /*07a0*/  FFMA.FTZ R15, R26, R9, R26 ;  /* 0x000000091a0f7223 */ /* 0x000fe2000001001a */
[----:B------:R-:W-:Y:S01]  /*07b0*/  FMUL.FTZ R9, R28, R23 ;  /* 0x000000171c097220 */ /* 0x000fe20000410000 */
[----:B------:R-:W-:-:S03]  /*07c0*/  FADD.FTZ R23, |R6|, -RZ ;  /* 0x800000ff06177221 */ /* 0x000fc60000010200 */
[----:B------:R-:W-:Y:S01]  /*07d0*/  FFMA.FTZ R9, R28, R9, R28 ;  /* 0x000000091c097223 */ /* 0x000fe2000001001c */
[----:B------:R-:W-:Y:S01]  /*07e0*/  FADD.FTZ R26, -R23, 1 ;  /* 0x3f800000171a7421 */ /* 0x000fe20000010100 */
[----:B------:R-:W-:-:S03]  /*07f0*/  I2FP.F32.S32 R23, R13 ;  /* 0x0000000d00177245 */ /* 0x000fc60000201400 */
[----:B------:R0:W1:Y:S02]  /*0800*/  MUFU.RCP R13, R26 ;  /* 0x0000001a000d7308 */ /* 0x0000640000001000 */
[----:B------:R-:W-:-:S04]  /*0810*/  FMUL.FTZ R10, R23, 1.1920928955078125e-07 ;  /* 0x34000000170a7820 */ /* 0x000fc80000410000 */
[----:B------:R-:W-:Y:S01]  /*0820*/  FFMA.FTZ R23, R10, 0.69314718246459960938, R21 ;  /* 0x3f3172180a177823 */ /* 0x000fe20000010015 */
[----:B------:R-:W-:Y:S01]  /*0830*/  HADD2.F32 R10, -RZ, R3.H0_H0 ;  /* 0x20000003ff0a7230 */ /* 0x000fe20000004100 */
[----:B------:R-:W-:Y:S06]  /*0840*/  @!P0 BRA `(.L_x_1470) ;  /* 0x0000000000148947 */ /* 0x000fec0003800000 */
[----:B------:R-:W-:-:S13]  /*0850*/  ISETP.GE.AND P0, PT, R11, -0x407fffff, PT ;  /* 0xbf8000010b00780c */ /* 0x000fda0003f06270 */
[----:B0-----:R-:W-:-:S05]  /*0860*/  @P0 MOV R26, 0x7f800000 ;  /* 0x7f800000001a0802 */ /* 0x001fca0000000f00 */
[C---:B------:R-:W-:Y:S01]  /*0870*/  @P0 FFMA.FTZ R25, R11.reuse, R26, +INF ;  /* 0x7f8000000b190423 */ /* 0x040fe2000001001a */
[----:B------:R-:W-:-:S04]  /*0880*/  FSETP.NEU.FTZ.AND P0, PT, R11, RZ, PT ;  /* 0x000000ff0b00720b */ /* 0x000fc80003f1d000 */
[----:B------:R-:W-:-:S09]  /*0890*/  FSEL R25, R25, -RZ, P0 ;  /* 0x800000ff19197208 */ /* 0x000fd20000000000 */
.L_x_1470:
[----:B------:R-:W-:Y:S05]  /*08a0*/  BSYNC B0 ;  /* 0x0000000000007941 */ /* 0x000fea0003800000 */
.L_x_1469:
[----:B------:R-:W-:Y:S01]  /*08b0*/  FADD.FTZ R21, |R10|, -RZ ;  /* 0x800000ff0a157221 */ /* 0x000fe20000010200 */
[----:B------:R-:W-:Y:S01]  /*08c0*/  HFMA2.MMA R11, -RZ, RZ, 1.75, 0 ;  /* 0x3f000000ff0b7435 */ /* 0x000fe200000001ff */
[----:B------:R-:W-:Y:S01]  /*08d0*/  ISETP.GE.U32.AND P1, PT, R14, 0x7f800000, PT ;  /* 0x7f8000000e00780c */ /* 0x000fe20003f26070 */
[----:B------:R-:W2:Y:S01]  /*08e0*/  MUFU.RCP R12, R12 ;  /* 0x0000000c000c7308 */ /* 0x000ea20000001000 */
[----:B------:R-:W-:Y:S01]  /*08f0*/  FADD.FTZ R21, -R21, 1 ;  /* 0x3f80000015157421 */ /* 0x000fe20000010100 */
[----:B-1----:R-:W-:Y:S01]  /*0900*/  FADD.FTZ R13, R13, R13 ;  /* 0x0000000d0d0d7221 */ /* 0x002fe20000010000 */
[C---:B------:R-:W-:Y:S01]  /*0910*/  FSETP.GT.FTZ.AND P0, PT, |R6|.reuse, 8.50705917302346158658e+37, PT ;  /* 0x7e8000000600780b */ /* 0x040fe20003f14200 */
[----:B------:R-:W-:Y:S02]  /*0920*/  BSSY B0, `(.L_x_1471) ;  /* 0x0000010000007945 */ /* 0x000fe40003800000 */
[----:B------:R-:W-:Y:S02]  /*0930*/  FMUL.FTZ R13, |R6|, R13 ;  /* 0x0000000d060d7220 */ /* 0x000fe40000410200 */
[----:B------:R-:W1:Y:S01]  /*0940*/  MUFU.RCP R21, R21 ;  /* 0x0000001500157308 */ /* 0x000e620000001000 */
[C---:B0-----:R-:W-:Y:S01]  /*0950*/  LOP3.LUT R26, R11.reuse, 0x80000000, R18, 0xb8, !PT ;  /* 0x800000000b1a7812 */ /* 0x041fe200078eb812 */
[----:B------:R-:W-:Y:S01]  /*0960*/  HADD2.F32 R18, -RZ, R3.H1_H1 ;  /* 0x30000003ff127230 */ /* 0x000fe20000004100 */
[----:B------:R-:W-:-:S02]  /*0970*/  LOP3.LUT R24, R11, 0x80000000, R24, 0xb8, !PT ;  /* 0x800000000b187812 */ /* 0x000fc400078eb818 */
[----:B------:R-:W-:Y:S01]  /*0980*/  FSEL R13, R13, -2, !P0 ;  /* 0xc00000000d0d7808 */ /* 0x000fe20004000000 */
[----:B------:R-:W-:Y:S01]  /*0990*/  FMUL.FTZ R3, R26, R25 ;  /* 0x000000191a037220 */ /* 0x000fe20000410000 */
[----:B------:R-:W-:-:S04]  /*09a0*/  FADD.FTZ R25, |R18|, -RZ ;  /* 0x800000ff12197221 */ /* 0x000fc80000010200 */
[----:B------:R-:W-:Y:S01]  /*09b0*/  FADD.FTZ R26, -R25, 1 ;  /* 0x3f800000191a7421 */ /* 0x000fe20000010100 */
[----:B--2---:R-:W-:Y:S06]  /*09c0*/  @!P1 BRA `(.L_x_1472) ;  /* 0x0000000000149947 */ /* 0x004fec0003800000 */
[----:B------:R-:W-:-:S13]  /*09d0*/  ISETP.GE.AND P0, PT, R14, -0x407fffff, PT ;  /* 0xbf8000010e00780c */ /* 0x000fda0003f06270 */
[----:B------:R-:W-:-:S05]  /*09e0*/  @P0 MOV R25, 0x7f800000 ;  /* 0x7f80000000190802 */ /* 0x000fca0000000f00 */
[C---:B------:R-:W-:Y:S01]  /*09f0*/  @P0 FFMA.FTZ R23, R14.reuse, R25, +INF ;  /* 0x7f8000000e170423 */ /* 0x040fe20000010019 */
[----:B------:R-:W-:-:S04]  /*0a00*/  FSETP.NEU.FTZ.AND P0, PT, R14, RZ, PT ;  /* 0x000000ff0e00720b */ /* 0x000fc80003f1d000 */
[----:B------:R-:W-:-:S09]  /*0a10*/  FSEL R23, R23, -RZ, P0 ;  /* 0x800000ff17177208 */ /* 0x000fd20000000000 */
.L_x_1472:
[----:B------:R-:W-:Y:S05]  /*0a20*/  BSYNC B0 ;  /* 0x0000000000007941 */ /* 0x000fea0003800000 */
.L_x_1471:
[----:B------:R-:W-:Y:S01]  /*0a30*/  ISETP.GE.U32.AND P0, PT, R19, 0x7f800000, PT ;  /* 0x7f8000001300780c */ /* 0x000fe20003f06070 */
[----:B------:R-:W-:Y:S01]  /*0a40*/  FMUL.FTZ R14, R24, R23 ;  /* 0x00000017180e7220 */ /* 0x000fe20000410000 */
[----:B------:R-:W-:Y:S01]  /*0a50*/  FADD.FTZ.RZ R24, R13, 1 ;  /* 0x3f8000000d187421 */ /* 0x000fe2000001c000 */
[----:B------:R0:W2:Y:S01]  /*0a60*/  MUFU.RCP R23, R26 ;  /* 0x0000001a00177308 */ /* 0x0000a20000001000 */
[----:B------:R-:W-:Y:S01]  /*0a70*/  I2FP.F32.S32 R20, R20 ;  /* 0x0000001400147245 */ /* 0x000fe20000201400 */
[----:B------:R-:W-:Y:S01]  /*0a80*/  BSSY B0, `(.L_x_1473) ;  /* 0x000000e000007945 */ /* 0x000fe20003800000 */
[----:B------:R-:W-:Y:S02]  /*0a90*/  ISETP.GE.U32.AND P2, PT, R8, 0x7f800000, PT ;  /* 0x7f8000000800780c */ /* 0x000fe40003f46070 */
[----:B------:R-:W-:Y:S01]  /*0aa0*/  IADD3 R25, R24, -0x3f400000, RZ ;  /* 0xc0c0000018197810 */ /* 0x000fe20007ffe0ff */
[----:B------:R-:W-:Y:S01]  /*0ab0*/  FMUL.FTZ R24, R20, 1.1920928955078125e-07 ;  /* 0x3400000014187820 */ /* 0x000fe20000410000 */
[----:B------:R-:W-:-:S02]  /*0ac0*/  LOP3.LUT R22, R11, 0x80000000, R22, 0xb8, !PT ;  /* 0x800000000b167812 */ /* 0x000fc400078eb816 */
[----:B------:R-:W-:Y:S01]  /*0ad0*/  LOP3.LUT R20, R25, 0xff800000, RZ, 0xc0, !PT ;  /* 0xff80000019147812 */ /* 0x000fe200078ec0ff */
[----:B------:R-:W-:Y:S01]  /*0ae0*/  FFMA.FTZ R15, R24, 0.69314718246459960938, R15 ;  /* 0x3f317218180f7823 */ /* 0x000fe2000001000f */
[----:B------:R-:W-:Y:S01]  /*0af0*/  I2FP.F32.S32 R17, R17 ;  /* 0x0000001100117245 */ /* 0x000fe20000201400 */
[----:B0-----:R-:W-:Y:S06]  /*0b00*/  @!P0 BRA `(.L_x_1474) ;  /* 0x0000000000148947 */ /* 0x001fec0003800000 */
[C---:B------:R-:W-:Y:S02]  /*0b10*/  ISETP.GE.AND P0, PT, R19.reuse, -0x407fffff, PT ;  /* 0xbf8000011300780c */ /* 0x040fe40003f06270 */
[----:B------:R-:W-:-:S11]  /*0b20*/  FSETP.NEU.FTZ.AND P1, PT, R19, RZ, PT ;  /* 0x000000ff1300720b */ /* 0x000fd60003f3d000 */
[----:B------:R-:W-:-:S05]  /*0b30*/  @P0 MOV R24, 0x7f800000 ;  /* 0x7f80000000180802 */ /* 0x000fca0000000f00 */
[----:B------:R-:W-:-:S05]  /*0b40*/  @P0 FFMA.FTZ R15, R19, R24, +INF ;  /* 0x7f800000130f0423 */ /* 0x000fca0000010018 */
[----:B------:R-:W-:-:S07]  /*0b50*/  FSEL R15, R15, -RZ, P1 ;  /* 0x800000ff0f0f7208 */ /* 0x000fce0000800000 */
.L_x_1474:
[----:B------:R-:W-:Y:S05]  /*0b60*/  BSYNC B0 ;  /* 0x0000000000007941 */ /* 0x000fea0003800000 */
.L_x_1473:
[----:B------:R-:W-:Y:S01]  /*0b70*/  IADD3 R19, -R20, 0x40800000, RZ ;  /* 0x4080000014137810 */ /* 0x000fe20007ffe1ff */
[----:B------:R-:W-:Y:S01]  /*0b80*/  FMUL.FTZ R15, R22, R15 ;  /* 0x0000000f160f7220 */ /* 0x000fe20000410000 */
[----:B------:R-:W-:Y:S01]  /*0b90*/  FMUL.FTZ R22, R17, 1.1920928955078125e-07 ;  /* 0x3400000011167820 */ /* 0x000fe20000410000 */
[----:B------:R-:W-:Y:S01]  /*0ba0*/  BSSY B0, `(.L_x_1475) ;  /* 0x000000b000007945 */ /* 0x000fe20003800000 */
        /* <DEDUP_REMOVED lines=10> */
.L_x_1476:
[----:B------:R-:W-:Y:S05]  /*0c50*/  BSYNC B0 ;  /* 0x0000000000007941 */ /* 0x000fea0003800000 */
.L_x_1475:
[----:B------:R-:W-:Y:S01]  /*0c60*/  FADD.FTZ R22, R7, R26 ;  /* 0x0000001a07167221 */ /* 0x000fe20000010000 */
[----:B------:R-:W-:Y:S01]  /*0c70*/  FADD.FTZ R7, R12, R12 ;  /* 0x0000000c0c077221 */ /* 0x000fe20000010000 */
[----:B-1----:R-:W-:Y:S01]  /*0c80*/  FADD.FTZ R21, R21, R21 ;  /* 0x0000001515157221 */ /* 0x002fe20000010000 */
[----:B--2---:R-:W-:Y:S01]  /*0c90*/  FADD.FTZ R23, R23, R23 ;  /* 0x0000001717177221 */ /* 0x004fe20000010000 */
[C---:B------:R-:W-:Y:S01]  /*0ca0*/  FSETP.GT.FTZ.AND P0, PT, |R2|.reuse, 8.50705917302346158658e+37, PT ;  /* 0x7e8000000200780b */ /* 0x040fe20003f14200 */
[----:B------:R-:W-:Y:S01]  /*0cb0*/  FMUL.FTZ R7, |R2|, R7 ;  /* 0x0000000702077220 */ /* 0x000fe20000410200 */
[----:B------:R-:W-:Y:S01]  /*0cc0*/  LOP3.LUT R12, R11, 0x80000000, R2, 0xb8, !PT ;  /* 0x800000000b0c7812 */ /* 0x000fe200078eb802 */
[----:B------:R-:W-:Y:S01]  /*0cd0*/  FMUL.FTZ R8, R24, R9 ;  /* 0x0000000918087220 */ /* 0x000fe20000410000 */
[----:B------:R-:W-:Y:S01]  /*0ce0*/  FMUL.FTZ R21, |R10|, R21 ;  /* 0x000000150a157220 */ /* 0x000fe20000410200 */
[----:B------:R-:W-:Y:S01]  /*0cf0*/  FMUL.FTZ R2, |R18|, R23 ;  /* 0x0000001712027220 */ /* 0x000fe20000410200 */
[----:B------:R-:W-:Y:S01]  /*0d00*/  FFMA.FTZ R17, R22, -R5, 0.10546888411045074463 ;  /* 0x3dd8001216117423 */ /* 0x000fe20000010805 */
[----:B------:R-:W-:Y:S01]  /*0d10*/  FSETP.GT.FTZ.AND P1, PT, |R10|, 8.50705917302346158658e+37, PT ;  /* 0x7e8000000a00780b */ /* 0x000fe20003f34200 */
[----:B------:R-:W-:Y:S01]  /*0d20*/  BSSY B0, `(.L_x_1477) ;  /* 0x0000054000007945 */ /* 0x000fe20003800000 */
[----:B------:R-:W-:Y:S01]  /*0d30*/  FSETP.GT.FTZ.AND P2, PT, |R18|, 8.50705917302346158658e+37, PT ;  /* 0x7e8000001200780b */ /* 0x000fe20003f54200 */
[----:B------:R-:W-:Y:S01]  /*0d40*/  FFMA.FTZ R17, R22, R17, -0.13229703903198242188 ;  /* 0xbe0778e016117423 */ /* 0x000fe20000010011 */
[----:B------:R-:W-:-:S02]  /*0d50*/  FSEL R9, R7, -2, !P0 ;  /* 0xc000000007097808 */ /* 0x000fc40004000000 */
[----:B------:R-:W-:Y:S01]  /*0d60*/  FSEL R7, R21, -2, !P1 ;  /* 0xc000000015077808 */ /* 0x000fe20004800000 */
[----:B------:R-:W-:Y:S01]  /*0d70*/  FFMA.FTZ R17, R22, R17, 0.14491446316242218018 ;  /* 0x3e14647516117423 */ /* 0x000fe20000010011 */
[----:B------:R-:W-:Y:S01]  /*0d80*/  FSEL R2, R2, -2, !P2 ;  /* 0xc000000002027808 */ /* 0x000fe20005000000 */
[----:B------:R-:W-:Y:S01]  /*0d90*/  FADD.FTZ.RZ R19, R9, 1 ;  /* 0x3f80000009137421 */ /* 0x000fe2000001c000 */
[----:B------:R-:W-:Y:S01]  /*0da0*/  LOP3.LUT R6, R11, 0x80000000, R6, 0xb8, !PT ;  /* 0x800000000b067812 */ /* 0x000fe200078eb806 */
[----:B------:R-:W-:Y:S01]  /*0db0*/  FADD.FTZ.RZ R21, R7, 1 ;  /* 0x3f80000007157421 */ /* 0x000fe2000001c000 */
[----:B------:R-:W-:Y:S01]  /*0dc0*/  FFMA.FTZ R17, R22, R17, -0.16641564667224884033 ;  /* 0xbe2a68dd16117423 */ /* 0x000fe20000010011 */
[----:B------:R-:W-:Y:S01]  /*0dd0*/  FADD.FTZ.RZ R23, R2, 1 ;  /* 0x3f80000002177421 */ /* 0x000fe2000001c000 */
[----:B------:R-:W-:Y:S02]  /*0de0*/  IADD3 R19, R19, -0x3f400000, RZ ;  /* 0xc0c0000013137810 */ /* 0x000fe40007ffe0ff */
[----:B------:R-:W-:-:S02]  /*0df0*/  LOP3.LUT R10, R11, 0x80000000, R10, 0xb8, !PT ;  /* 0x800000000b0a7812 */ /* 0x000fc400078eb80a */
[----:B------:R-:W-:Y:S02]  /*0e00*/  LOP3.LUT R11, R11, 0x80000000, R18, 0xb8, !PT ;  /* 0x800000000b0b7812 */ /* 0x000fe400078eb812 */
[----:B------:R-:W-:Y:S02]  /*0e10*/  IADD3 R18, R21, -0x3f400000, RZ ;  /* 0xc0c0000015127810 */ /* 0x000fe40007ffe0ff */
[----:B------:R-:W-:Y:S02]  /*0e20*/  IADD3 R23, R23, -0x3f400000, RZ ;  /* 0xc0c0000017177810 */ /* 0x000fe40007ffe0ff */
[----:B------:R-:W-:Y:S01]  /*0e30*/  LOP3.LUT R24, R19, 0xff800000, RZ, 0xc0, !PT ;  /* 0xff80000013187812 */ /* 0x000fe200078ec0ff */
[----:B------:R-:W-:Y:S01]  /*0e40*/  FFMA.FTZ R19, R22, R17, 0.19988867640495300293 ;  /* 0x3e4caf9e16137423 */ /* 0x000fe20000010011 */
[----:B------:R-:W-:Y:S02]  /*0e50*/  LOP3.LUT R18, R18, 0xff800000, RZ, 0xc0, !PT ;  /* 0xff80000012127812 */ /* 0x000fe400078ec0ff */
[----:B------:R-:W-:Y:S01]  /*0e60*/  LOP3.LUT R17, R23, 0xff800000, RZ, 0xc0, !PT ;  /* 0xff80000017117812 */ /* 0x000fe200078ec0ff */
[----:B------:R-:W-:Y:S01]  /*0e70*/  FFMA.FTZ R19, R22, R19, -0.25000196695327758789 ;  /* 0xbe80004216137423 */ /* 0x000fe20000010013 */
[----:B------:R-:W-:-:S02]  /*0e80*/  IADD3 R23, -R24, 0x40800000, RZ ;  /* 0x4080000018177810 */ /* 0x000fc40007ffe1ff */
[----:B------:R-:W-:Y:S01]  /*0e90*/  IADD3 R21, -R18, 0x40800000, RZ ;  /* 0x4080000012157810 */ /* 0x000fe20007ffe1ff */
[C---:B------:R-:W-:Y:S01]  /*0ea0*/  FFMA.FTZ R19, R22.reuse, R19, 0.33333510160446166992 ;  /* 0x3eaaaae616137423 */ /* 0x040fe20000010013 */
[----:B------:R-:W-:Y:S01]  /*0eb0*/  IADD3 R28, R9, -R24, RZ ;  /* 0x80000018091c7210 */ /* 0x000fe20007ffe0ff */
[-C--:B------:R-:W-:Y:S01]  /*0ec0*/  FFMA.FTZ R23, R23, R4.reuse, -1 ;  /* 0xbf80000017177423 */ /* 0x080fe20000010004 */
[----:B------:R-:W-:Y:S01]  /*0ed0*/  IADD3 R25, -R17, 0x40800000, RZ ;  /* 0x4080000011197810 */ /* 0x000fe20007ffe1ff */
[----:B------:R-:W-:Y:S01]  /*0ee0*/  FFMA.FTZ R26, R21, R4, -1 ;  /* 0xbf800000151a7423 */ /* 0x000fe20000010004 */
[----:B------:R-:W-:Y:S01]  /*0ef0*/  FFMA.FTZ R19, R22, R19, -0.5 ;  /* 0xbf00000016137423 */ /* 0x000fe20000010013 */
[----:B------:R-:W-:Y:S01]  /*0f00*/  IADD3 R21, R7, -R18, RZ ;  /* 0x8000001207157210 */ /* 0x000fe20007ffe0ff */
[----:B------:R-:W-:Y:S01]  /*0f10*/  FADD.FTZ R23, R28, R23 ;  /* 0x000000171c177221 */ /* 0x000fe20000010000 */
[----:B------:R-:W-:Y:S01]  /*0f20*/  FFMA.FTZ R4, R25, R4, -1 ;  /* 0xbf80000019047423 */ /* 0x000fe20000010004 */
[----:B------:R-:W-:Y:S01]  /*0f30*/  FMUL.FTZ R19, R22, R19 ;  /* 0x0000001316137220 */ /* 0x000fe20000410000 */
[----:B------:R-:W-:Y:S01]  /*0f40*/  ISETP.GE.U32.AND P2, PT, R13, 0x7f800000, PT ;  /* 0x7f8000000d00780c */ /* 0x000fe20003f46070 */
[----:B------:R-:W-:Y:S01]  /*0f50*/  FFMA.FTZ R28, R23, -R5, 0.10546888411045074463 ;  /* 0x3dd80012171c7423 */ /* 0x000fe20000010805 */
[----:B------:R-:W-:Y:S01]  /*0f60*/  FADD.FTZ R26, R21, R26 ;  /* 0x0000001a151a7221 */ /* 0x000fe20000010000 */
[----:B------:R-:W-:Y:S01]  /*0f70*/  IADD3 R21, R2, -R17, RZ ;  /* 0x8000001102157210 */ /* 0x000fe20007ffe0ff */
[----:B------:R-:W-:Y:S01]  /*0f80*/  FFMA.FTZ R22, R22, R19, R22 ;  /* 0x0000001316167223 */ /* 0x000fe20000010016 */
[----:B------:R-:W-:Y:S01]  /*0f90*/  FFMA.FTZ R19, R23, R28, -0.13229703903198242188 ;  /* 0xbe0778e017137423 */ /* 0x000fe2000001001c */
[----:B------:R-:W-:-:S02]  /*0fa0*/  I2FP.F32.S32 R20, R20 ;  /* 0x0000001400147245 */ /* 0x000fc40000201400 */
[----:B------:R-:W-:Y:S01]  /*0fb0*/  FADD.FTZ R28, R21, R4 ;  /* 0x00000004151c7221 */ /* 0x000fe20000010000 */
[C---:B------:R-:W-:Y:S01]  /*0fc0*/  FFMA.FTZ R4, R23.reuse, R19, 0.14491446316242218018 ;  /* 0x3e14647517047423 */ /* 0x040fe20000010013 */
[-C--:B------:R-:W-:Y:S01]  /*0fd0*/  FFMA.FTZ R21, R26, -R5.reuse, 0.10546888411045074463 ;  /* 0x3dd800121a157423 */ /* 0x080fe20000010805 */
[----:B------:R-:W-:Y:S01]  /*0fe0*/  FMUL.FTZ R25, R20, 1.1920928955078125e-07 ;  /* 0x3400000014197820 */ /* 0x000fe20000410000 */
[----:B------:R-:W-:Y:S01]  /*0ff0*/  FFMA.FTZ R5, R28, -R5, 0.10546888411045074463 ;  /* 0x3dd800121c057423 */ /* 0x000fe20000010805 */
[----:B------:R-:W-:Y:S01]  /*1000*/  FFMA.FTZ R4, R23, R4, -0.16641564667224884033 ;  /* 0xbe2a68dd17047423 */ /* 0x000fe20000010004 */
[----:B------:R-:W-:Y:S01]  /*1010*/  FFMA.FTZ R21, R26, R21, -0.13229703903198242188 ;  /* 0xbe0778e01a157423 */ /* 0x000fe20000010015 */
[----:B------:R-:W-:Y:S01]  /*1020*/  ISETP.GE.U32.AND P4, PT, R9, 0x7f800000, PT ;  /* 0x7f8000000900780c */ /* 0x000fe20003f86070 */
[----:B------:R-:W-:Y:S01]  /*1030*/  FFMA.FTZ R5, R28, R5, -0.13229703903198242188 ;  /* 0xbe0778e01c057423 */ /* 0x000fe20000010005 */
[----:B------:R-:W-:Y:S01]  /*1040*/  FFMA.FTZ R4, R23, R4, 0.19988867640495300293 ;  /* 0x3e4caf9e17047423 */ /* 0x000fe20000010004 */
[----:B------:R-:W-:Y:S01]  /*1050*/  FFMA.FTZ R21, R26, R21, 0.14491446316242218018 ;  /* 0x3e1464751a157423 */ /* 0x000fe20000010015 */
[----:B------:R-:W-:Y:S01]  /*1060*/  ISETP.GE.U32.AND P0, PT, R7, 0x7f800000, PT ;  /* 0x7f8000000700780c */ /* 0x000fe20003f06070 */
[----:B------:R-:W-:Y:S01]  /*1070*/  FFMA.FTZ R5, R28, R5, 0.14491446316242218018 ;  /* 0x3e1464751c057423 */ /* 0x000fe20000010005 */
[C---:B------:R-:W-:Y:S01]  /*1080*/  FFMA.FTZ R4, R23.reuse, R4, -0.25000196695327758789 ;  /* 0xbe80004217047423 */ /* 0x040fe20000010004 */
[----:B------:R-:W-:Y:S01]  /*1090*/  FFMA.FTZ R21, R26, R21, -0.16641564667224884033 ;  /* 0xbe2a68dd1a157423 */ /* 0x000fe20000010015 */
[----:B------:R-:W-:Y:S01]  /*10a0*/  ISETP.GE.U32.AND P1, PT, R2, 0x7f800000, PT ;  /* 0x7f8000000200780c */ /* 0x000fe20003f26070 */
[----:B------:R-:W-:Y:S01]  /*10b0*/  FFMA.FTZ R5, R28, R5, -0.16641564667224884033 ;  /* 0xbe2a68dd1c057423 */ /* 0x000fe20000010005 */
[C---:B------:R-:W-:Y:S01]  /*10c0*/  FFMA.FTZ R4, R23.reuse, R4, 0.33333510160446166992 ;  /* 0x3eaaaae617047423 */ /* 0x040fe20000010004 */
[----:B------:R-:W-:Y:S01]  /*10d0*/  FFMA.FTZ R21, R26, R21, 0.19988867640495300293 ;  /* 0x3e4caf9e1a157423 */ /* 0x000fe20000010015 */
[----:B------:R-:W-:Y:S01]  /*10e0*/  I2FP.F32.S32 R24, R24 ;  /* 0x0000001800187245 */ /* 0x000fe20000201400 */
[----:B------:R-:W-:Y:S01]  /*10f0*/  FFMA.FTZ R5, R28, R5, 0.19988867640495300293 ;  /* 0x3e4caf9e1c057423 */ /* 0x000fe20000010005 */
[C---:B------:R-:W-:Y:S01]  /*1100*/  FFMA.FTZ R4, R23.reuse, R4, -0.5 ;  /* 0xbf00000017047423 */ /* 0x040fe20000010004 */
[----:B------:R-:W-:Y:S01]  /*1110*/  FFMA.FTZ R21, R26, R21, -0.25000196695327758789 ;  /* 0xbe8000421a157423 */ /* 0x000fe20000010015 */
[----:B------:R-:W-:Y:S01]  /*1120*/  I2FP.F32.S32 R18, R18 ;  /* 0x0000001200127245 */ /* 0x000fe20000201400 */
[----:B------:R-:W-:Y:S01]  /*1130*/  FFMA.FTZ R5, R28, R5, -0.25000196695327758789 ;  /* 0xbe8000421c057423 */ /* 0x000fe20000010005 */
[----:B------:R-:W-:Y:S01]  /*1140*/  FMUL.FTZ R4, R23, R4 ;  /* 0x0000000417047220 */ /* 0x000fe20000410000 */
[----:B------:R-:W-:Y:S01]  /*1150*/  FFMA.FTZ R21, R26, R21, 0.33333510160446166992 ;  /* 0x3eaaaae61a157423 */ /* 0x000fe20000010015 */
[----:B------:R-:W-:Y:S01]  /*1160*/  FFMA.FTZ R25, R25, 0.69314718246459960938, R22 ;  /* 0x3f31721819197823 */ /* 0x000fe20000010016 */
[----:B------:R-:W-:Y:S01]  /*1170*/  FFMA.FTZ R19, R28, R5, 0.33333510160446166992 ;  /* 0x3eaaaae61c137423 */ /* 0x000fe20000010005 */
[----:B------:R-:W-:Y:S01]  /*1180*/  FFMA.FTZ R23, R23, R4, R23 ;  /* 0x0000000417177223 */ /* 0x000fe20000010017 */
[----:B------:R-:W-:Y:S01]  /*1190*/  FFMA.FTZ R21, R26, R21, -0.5 ;  /* 0xbf0000001a157423 */ /* 0x000fe20000010015 */
[----:B------:R-:W0:Y:S01]  /*11a0*/  LDC.64 R4, c[0x0][0x218] ;  /* 0x00008600ff047b82 */ /* 0x000e220000000a00 */
[----:B------:R-:W-:-:S02]  /*11b0*/  FFMA.FTZ R19, R28, R19, -0.5 ;  /* 0xbf0000001c137423 */ /* 0x000fc40000010013 */
[----:B------:R-:W-:Y:S02]  /*11c0*/  FMUL.FTZ R21, R26, R21 ;  /* 0x000000151a157220 */ /* 0x000fe40000410000 */
[----:B------:R-:W-:Y:S02]  /*11d0*/  FMUL.FTZ R19, R28, R19 ;  /* 0x000000131c137220 */ /* 0x000fe40000410000 */
[----:B------:R-:W-:Y:S02]  /*11e0*/  FFMA.FTZ R21, R26, R21, R26 ;  /* 0x000000151a157223 */ /* 0x000fe4000001001a */
[----:B------:R-:W-:Y:S01]  /*11f0*/  FFMA.FTZ R19, R28, R19, R28 ;  /* 0x000000131c137223 */ /* 0x000fe2000001001c */
[----:B------:R-:W-:Y:S06]  /*1200*/  @!P2 BRA `(.L_x_1478) ;  /* 0x000000000014a947 */ /* 0x000fec0003800000 */
[C---:B------:R-:W-:Y:S02]  /*1210*/  ISETP.GE.AND P2, PT, R13.reuse, -0x407fffff, PT ;  /* 0xbf8000010d00780c */ /* 0x040fe40003f46270 */
[----:B------:R-:W-:-:S11]  /*1220*/  FSETP.NEU.FTZ.AND P3, PT, R13, RZ, PT ;  /* 0x000000ff0d00720b */ /* 0x000fd60003f7d000 */
[----:B------:R-:W-:-:S05]  /*1230*/  @P2 MOV R20, 0x7f800000 ;  /* 0x7f80000000142802 */ /* 0x000fca0000000f00 */
[----:B------:R-:W-:-:S05]  /*1240*/  @P2 FFMA.FTZ R25, R13, R20, +INF ;  /* 0x7f8000000d192423 */ /* 0x000fca0000010014 */
[----:B------:R-:W-:-:S07]  /*1250*/  FSEL R25, R25, -RZ, P3 ;  /* 0x800000ff19197208 */ /* 0x000fce0001800000 */
.L_x_1478:
[----:B------:R-:W-:Y:S05]  /*1260*/  BSYNC B0 ;  /* 0x0000000000007941 */ /* 0x000fea0003800000 */
.L_x_1477:
[----:B------:R-:W-:Y:S01]  /*1270*/  FMUL.FTZ R24, R24, 1.1920928955078125e-07 ;  /* 0x3400000018187820 */ /* 0x000fe20000410000 */
[----:B------:R-:W-:Y:S01]  /*1280*/  BSSY B0, `(.L_x_1479) ;  /* 0x000000b000007945 */ /* 0x000fe20003800000 */
[----:B------:R-:W-:Y:S01]  /*1290*/  FMUL.FTZ R6, R6, R25 ;  /* 0x0000001906067220 */ /* 0x000fe20000410000 */
[----:B------:R-:W-:Y:S01]  /*12a0*/  I2FP.F32.S32 R17, R17 ;  /* 0x0000001100117245 */ /* 0x000fe20000201400 */
        /* <DEDUP_REMOVED lines=8> */
.L_x_1480:
[----:B------:R-:W-:Y:S05]  /*1330*/  BSYNC B0 ;  /* 0x0000000000007941 */ /* 0x000fea0003800000 */
.L_x_1479:
        /* <DEDUP_REMOVED lines=10> */
.L_x_1482:
[----:B------:R-:W-:Y:S05]  /*13e0*/  BSYNC B0 ;  /* 0x0000000000007941 */ /* 0x000fea0003800000 */
.L_x_1481:
        /* <DEDUP_REMOVED lines=10> */
.L_x_1484:
[----:B------:R-:W-:Y:S05]  /*1490*/  BSYNC B0 ;  /* 0x0000000000007941 */ /* 0x000fea0003800000 */
.L_x_1483:
[----:B------:R-:W-:Y:S01]  /*14a0*/  FMUL.FTZ R11, R11, R12 ;  /* 0x0000000c0b0b7220 */ /* 0x000fe20000410000 */
[----:B------:R-:W-:Y:S01]  /*14b0*/  IMAD.WIDE R4, R0, 0x8, R4 ;  /* 0x0000000800047825 */ /* 0x000fe200078e0204 */
[----:B------:R-:W-:Y:S02]  /*14c0*/  F2FP.F16.F32.PACK_AB R14, R14, R3 ;  /* 0x000000030e0e723e */ /* 0x000fe400000000ff */
[----:B------:R-:W-:Y:S02]  /*14d0*/  F2FP.F16.F32.PACK_AB R15, R8, R15 ;  /* 0x0000000f080f723e */ /* 0x000fe400000000ff */
[----:B------:R-:W-:Y:S02]  /*14e0*/  F2FP.F16.F32.PACK_AB R6, R9, R6 ;  /* 0x000000060906723e */ /* 0x000fe400000000ff */
[----:B------:R-:W-:Y:S01]  /*14f0*/  F2FP.F16.F32.PACK_AB R7, R11, R10 ;  /* 0x0000000a0b07723e */ /* 0x000fe200000000ff */
[----:B------:R-:W-:Y:S04]  /*1500*/  STG.E.64 desc[UR4][R4.64], R14 ;  /* 0x0000000e04007986 */ /* 0x000fe8000c101b04 */
[----:B------:R-:W-:Y:S01]  /*1510*/  STG.E.64 desc[UR4][R4.64+0x400], R6 ;  /* 0x0004000604007986 */ /* 0x000fe2000c101b04 */
[----:B------:R-:W-:Y:S05]  /*1520*/  EXIT ;  /* 0x000000000000794d */ /* 0x000fea0003800000 */
.L_x_1468:
        /* <DEDUP_REMOVED lines=99> */
.L_x_1488:
[----:B------:R-:W-:Y:S05]  /*1b60*/  BSYNC B1 ;  /* 0x0000000000017941 */ /* 0x000fea0003800000 */
.L_x_1487:
[----:B------:R-:W-:-:S05]  /*1b70*/  FMUL.FTZ R3, R3, R4 ;  /* 0x0000000403037220 */ /* 0x000fca0000410000 */
[----:B------:R-:W-:-:S07]  /*1b80*/  F2FP.F16.F32.PACK_AB R3, RZ, R3 ;  /* 0x00000003ff03723e */ /* 0x000fce00000000ff */
.L_x_1486:
[----:B------:R-:W-:Y:S05]  /*1b90*/  BSYNC B0 ;  /* 0x0000000000007941 */ /* 0x000fea0003800000 */
.L_x_1485:
        /* <DEDUP_REMOVED lines=44> */
.L_x_1492:
[----:B------:R-:W-:Y:S05]  /*1e60*/  BSYNC B1 ;  /* 0x0000000000017941 */ /* 0x000fea0003800000 */
.L_x_1491:
[----:B------:R-:W-:-:S05]  /*1e70*/  FMUL.FTZ R0, R0, R5 ;  /* 0x0000000500007220 */ /* 0x000fca0000410000 */
[----:B------:R-:W-:-:S07]  /*1e80*/  F2FP.F16.F32.PACK_AB R0, RZ, R0 ;  /* 0x00000000ff00723e */ /* 0x000fce00000000ff */
.L_x_1490:
[----:B------:R-:W-:Y:S05]  /*1e90*/  BSYNC B0 ;  /* 0x0000000000007941 */ /* 0x000fea0003800000 */
.L_x_1489:
        /* <DEDUP_REMOVED lines=44> */
.L_x_1496:
[----:B------:R-:W-:Y:S05]  /*2160*/  BSYNC B1 ;  /* 0x0000000000017941 */ /* 0x000fea0003800000 */
.L_x_1495:
[----:B------:R-:W-:-:S05]  /*2170*/  FMUL.FTZ R4, R22, R5 ;  /* 0x0000000516047220 */ /* 0x000fca0000410000 */
[----:B------:R-:W-:-:S07]  /*2180*/  F2FP.F16.F32.PACK_AB R4, RZ, R4 ;  /* 0x00000004ff04723e */ /* 0x000fce00000000ff */
.L_x_1494:
[----:B------:R-:W-:Y:S05]  /*2190*/  BSYNC B0 ;  /* 0x0000000000007941 */ /* 0x000fea0003800000 */
.L_x_1493:
        /* <DEDUP_REMOVED lines=44> */
.L_x_1500:
[----:B------:R-:W-:Y:S05]  /*2460*/  BSYNC B1 ;  /* 0x0000000000017941 */ /* 0x000fea0003800000 */
.L_x_1499:
[----:B------:R-:W-:-:S05]  /*2470*/  FMUL.FTZ R5, R23, R6 ;  /* 0x0000000617057220 */ /* 0x000fca0000410000 */
[----:B------:R-:W-:-:S07]  /*2480*/  F2FP.F16.F32.PACK_AB R5, RZ, R5 ;  /* 0x00000005ff05723e */ /* 0x000fce00000000ff */
.L_x_1498:
[----:B------:R-:W-:Y:S05]  /*2490*/  BSYNC B0 ;  /* 0x0000000000007941 */ /* 0x000fea0003800000 */
.L_x_1497:
        /* <DEDUP_REMOVED lines=44> */
.L_x_1504:
[----:B------:R-:W-:Y:S05]  /*2760*/  BSYNC B1 ;  /* 0x0000000000017941 */ /* 0x000fea0003800000 */
.L_x_1503:
[----:B------:R-:W-:-:S05]  /*2770*/  FMUL.FTZ R6, R10, R7 ;  /* 0x000000070a067220 */ /* 0x000fca0000410000 */
[----:B------:R-:W-:-:S07]  /*2780*/  F2FP.F16.F32.PACK_AB R6, RZ, R6 ;  /* 0x00000006ff06723e */ /* 0x000fce00000000ff */
.L_x_1502:
[----:B------:R-:W-:Y:S05]  /*2790*/  BSYNC B0 ;  /* 0x0000000000007941 */ /* 0x000fea0003800000 */
.L_x_1501:
        /* <DEDUP_REMOVED lines=44> */
.L_x_1508:
[----:B------:R-:W-:Y:S05]  /*2a60*/  BSYNC B1 ;  /* 0x0000000000017941 */ /* 0x000fea0003800000 */
.L_x_1507:
[----:B------:R-:W-:-:S05]  /*2a70*/  FMUL.FTZ R7, R19, R8 ;  /* 0x0000000813077220 */ /* 0x000fca0000410000 */
[----:B------:R-:W-:-:S07]  /*2a80*/  F2FP.F16.F32.PACK_AB R7, RZ, R7 ;  /* 0x00000007ff07723e */ /* 0x000fce00000000ff */
.L_x_1506:
[----:B------:R-:W-:Y:S05]  /*2a90*/  BSYNC B0 ;  /* 0x0000000000007941 */ /* 0x000fea0003800000 */
.L_x_1505:
        /* <DEDUP_REMOVED lines=44> */
.L_x_1512:
[----:B------:R-:W-:Y:S05]  /*2d60*/  BSYNC B1 ;  /* 0x0000000000017941 */ /* 0x000fea0003800000 */
.L_x_1511:
[----:B------:R-:W-:-:S05]  /*2d70*/  FMUL.FTZ R8, R14, R9 ;  /* 0x000000090e087220 */ /* 0x000fca0000410000 */
[----:B------:R-:W-:-:S07]  /*2d80*/  F2FP.F16.F32.PACK_AB R8, RZ, R8 ;  /* 0x00000008ff08723e */ /* 0x000fce00000000ff */
.L_x_1510:
[----:B------:R-:W-:Y:S05]  /*2d90*/  BSYNC B0 ;  /* 0x0000000000007941 */ /* 0x000fea0003800000 */
.L_x_1509:
        /* <DEDUP_REMOVED lines=44> */
.L_x_1516:
[----:B------:R-:W-:Y:S05]  /*3060*/  BSYNC B1 ;  /* 0x0000000000017941 */ /* 0x000fea0003800000 */
.L_x_1515:
[----:B------:R-:W-:-:S05]  /*3070*/  FMUL.FTZ R9, R11, R10 ;  /* 0x0000000a0b097220 */ /* 0x000fca0000410000 */
[----:B------:R-:W-:-:S07]  /*3080*/  F2FP.F16.F32.PACK_AB R9, RZ, R9 ;  /* 0x00000009ff09723e */ /* 0x000fce00000000ff */
.L_x_1514:
[----:B------:R-:W-:Y:S05]  /*3090*/  BSYNC B0 ;  /* 0x0000000000007941 */ /* 0x000fea0003800000 */
.L_x_1513:
        /* <DEDUP_REMOVED lines=16> */
.L_x_1519:
[----:B------:R-:W-:-:S13]  /*31a0*/  ISETP.GE.AND P0, PT, R18, R17, PT ;  /* 0x000000111200720c */ /* 0x000fda0003f06270 */
[----:B------:R-:W-:Y:S05]  /*31b0*/  @P0 BRA `(.L_x_1521) ;  /* 0x0000000000300947 */ /* 0x000fea0003800000 */
[----:B0-----:R-:W0:Y:S01]  /*31c0*/  LDC.64 R2, c[0x0][0x218] ;  /* 0x00008600ff027b82 */ /* 0x001e220000000a00 */
[----:B------:R-:W-:Y:S02]  /*31d0*/  IADD3 R11, R16, R18, RZ ;  /* 0x00000012100b7210 */ /* 0x000fe40007ffe0ff */
[----:B------:R-:W-:-:S03]  /*31e0*/  IADD3 R18, R18, 0x80, RZ ;  /* 0x0000008012127810 */ /* 0x000fc60007ffe0ff */
[----:B0-----:R-:W-:-:S05]  /*31f0*/  IMAD.WIDE.U32 R2, R11, 0x2, R2 ;  /* 0x000000020b027825 */ /* 0x001fca00078e0002 */
[----:B------:R1:W-:Y:S02]  /*3200*/  STG.E.U16 desc[UR4][R2.64], R4 ;  /* 0x0000000402007986 */ /* 0x0003e4000c101504 */
.L_x_1520:
[----:B------:R-:W-:-:S13]  /*3210*/  ISETP.GE.AND P0, PT, R18, R17, PT ;  /* 0x000000111200720c */ /* 0x000fda0003f06270 */
[----:B------:R-:W-:Y:S05]  /*3220*/  @P0 BRA `(.L_x_1522) ;  /* 0x0000000000300947 */ /* 0x000fea0003800000 */
[----:B01----:R-:W0:Y:S01]  /*3230*/  LDC.64 R2, c[0x0][0x218] ;  /* 0x00008600ff027b82 */ /* 0x003e220000000a00 */
[----:B------:R-:W-:Y:S02]  /*3240*/  IADD3 R11, R16, R18, RZ ;  /* 0x00000012100b7210 */ /* 0x000fe40007ffe0ff */
[----:B------:R-:W-:-:S03]  /*3250*/  IADD3 R18, R18, 0x80, RZ ;  /* 0x0000008012127810 */ /* 0x000fc60007ffe0ff */
[----:B0-----:R-:W-:-:S05]  /*3260*/  IMAD.WIDE.U32 R2, R11, 0x2, R2 ;  /* 0x000000020b027825 */ /* 0x001fca00078e0002 */
[----:B------:R1:W-:Y:S02]  /*3270*/  STG.E.U16 desc[UR4][R2.64], R5 ;  /* 0x0000000502007986 */ /* 0x0003e4000c101504 */
.L_x_1521:
[----:B------:R-:W-:-:S13]  /*3280*/  ISETP.GE.AND P0, PT, R18, R17, PT ;  /* 0x000000111200720c */ /* 0x000fda0003f06270 */
[----:B------:R-:W-:Y:S05]  /*3290*/  @P0 BRA `(.L_x_1523) ;  /* 0x0000000000340947 */ /* 0x000fea0003800000 */
[----:B01----:R-:W0:Y:S01]  /*32a0*/  LDC.64 R2, c[0x0][0x218] ;  /* 0x00008600ff027b82 */ /* 0x003e220000000a00 */
[----:B------:R-:W-:Y:S02]  /*32b0*/  IADD3 R5, R16, R18, RZ ;  /* 0x0000001210057210 */ /* 0x000fe40007ffe0ff */
[----:B------:R-:W-:-:S03]  /*32c0*/  IADD3 R18, R18, 0x80, RZ ;  /* 0x0000008012127810 */ /* 0x000fc60007ffe0ff */
[----:B0-----:R-:W-:-:S05]  /*32d0*/  IMAD.WIDE.U32 R2, R5, 0x2, R2 ;  /* 0x0000000205027825 */ /* 0x001fca00078e0002 */
[----:B------:R2:W-:Y:S02]  /*32e0*/  STG.E.U16 desc[UR4][R2.64], R6 ;  /* 0x0000000602007986 */ /* 0x0005e4000c101504 */
.L_x_1522:
        /* <DEDUP_REMOVED lines=8> */
.L_x_1523:
[----:B------:R-:W-:Y:S05]  /*3370*/  BSYNC B1 ;  /* 0x0000000000017941 */ /* 0x000fea0003800000 */
.L_x_1518:
[----:B------:R-:W-:-:S13]  /*3380*/  ISETP.GE.AND P0, PT, R18, R17, PT ;  /* 0x000000111200720c */ /* 0x000fda0003f06270 */
[----:B012---:R-:W0:Y:S01]  /*3390*/  @!P0 LDC.64 R2, c[0x0][0x218] ;  /* 0x00008600ff028b82 */ /* 0x007e220000000a00 */
[----:B------:R-:W-:Y:S02]  /*33a0*/  @!P0 IADD3 R5, R16, R18, RZ ;  /* 0x0000001210058210 */ /* 0x000fe40007ffe0ff */
[----:B------:R-:W-:-:S03]  /*33b0*/  @!P0 IADD3 R18, R18, 0x80, RZ ;  /* 0x0000008012128810 */ /* 0x000fc60007ffe0ff */
[----:B0-----:R-:W-:-:S05]  /*33c0*/  @!P0 IMAD.WIDE.U32 R2, R5, 0x2, R2 ;  /* 0x0000000205028825 */ /* 0x001fca00078e0002 */
[----:B------:R3:W-:Y:S02]  /*33d0*/  @!P0 STG.E.U16 desc[UR4][R2.64], R8 ;  /* 0x0000000802008986 */ /* 0x0007e4000c101504 */
.L_x_1524:
[----:B------:R-:W-:Y:S05]  /*33e0*/  BSYNC B0 ;  /* 0x0000000000007941 */ /* 0x000fea0003800000 */
.L_x_1517:
        /* <DEDUP_REMOVED lines=8> */
.L_x_1525:
        /* <DEDUP_REMOVED lines=9> */
.L_x_3472:


//--------------------- .text._ZN2at6native29vectorized_elementwise_kernelILi8EZZZNS0_17atanh_kernel_cudaERNS_18TensorIteratorBaseEENKUlvE0_clEvENKUlvE1_clEvEUlN3c104HalfEE_St5arrayIPcLm2EEEEviT0_T1_ --------------------------
	.section	.text._ZN2at6native29vectorized_elementwise_kernelILi8EZZZNS0_17atanh_kernel_cudaERNS_18TensorIteratorBaseEENKUlvE0_clEvENKUlvE1_clEvEUlN3c104HalfEE_St5arrayIPcLm2EEEEviT0_T1_,"ax",@progbits
	.align	128
        .global         _ZN2at6native29vectorized_elementwise_kernelILi8EZZZNS0_17atanh_kernel_cudaERNS_18TensorIteratorBaseEENKUlvE0_clEvENKUlvE1_clEvEUlN3c104HalfEE_St5arrayIPcLm2EEEEviT0_T1_
        .type           _ZN2at6native29vectorized_elementwise_kernelILi8EZZZNS0_17atanh_kernel_cudaERNS_18TensorIteratorBaseEENKUlvE0_clEvENKUlvE1_clEvEUlN3c104HalfEE_St5arrayIPcLm2EEEEviT0_T1_,@function
        .size           _ZN2at6native29vectorized_elementwise_kernelILi8EZZZNS0_17atanh_kernel_cudaERNS_18TensorIteratorBaseEENKUlvE0_clEvENKUlvE1_clEvEUlN3c104HalfEE_St5arrayIPcLm2EEEEviT0_T1_,(.L_x_3473 - _ZN2at6native29vectorized_elementwise_kernelILi8EZZZNS0_17atanh_kernel_cudaERNS_18TensorIteratorBaseEENKUlvE0_clEvENKUlvE1_clEvEUlN3c104HalfEE_St5arrayIPcLm2EEEEviT0_T1_)
        .other          _ZN2at6native29vectorized_elementwise_kernelILi8EZZZNS0_17atanh_kernel_cudaERNS_18TensorIteratorBaseEENKUlvE0_clEvENKUlvE1_clEvEUlN3c104HalfEE_St5arrayIPcLm2EEEEviT0_T1_,@"STO_CUDA_ENTRY STV_DEFAULT"
_ZN2at6native29vectorized_elementwise_kernelILi8EZZZNS0_17atanh_kernel_cudaERNS_18TensorIteratorBaseEENKUlvE0_clEvENKUlvE1_clEvEUlN3c104HalfEE_St5arrayIPcLm2EEEEviT0_T1_:
.text._ZN2at6native29vectorized_elementwise_kernelILi8EZZZNS0_17atanh_kernel_cudaERNS_18TensorIteratorBaseEENKUlvE0_clEvENKUlvE1_clEvEUlN3c104HalfEE_St5arrayIPcLm2EEEEviT0_T1_:
        /* <DEDUP_REMOVED lines=15> */
[--C-:B--2---:R-:W-:Y:S02]  /*00f0*/  HADD2.F32 R10, -RZ, R4.reuse.H0_H0 ;  /* 0x20000004ff0a7230 */ /* 0x104fe40000004100 */
[----:B------:R-:W-:Y:S02]  /*0100*/  HADD2.F32 R8, -RZ, R4.H1_H1 ;  /* 0x30000004ff087230 */ /* 0x000fe40000004100 */
[--C-:B------:R-:W-:Y:S02]  /*0110*/  HADD2.F32 R3, -RZ, R5.reuse.H0_H0 ;  /* 0x20000005ff037230 */ /* 0x100fe40000004100 */
[C---:B------:R-:W-:Y:S01]  /*0120*/  FADD.FTZ R2, |R10|.reuse, -RZ ;  /* 0x800000ff0a027221 */ /* 0x040fe20000010200 */
[----:B------:R-:W-:Y:S01]  /*0130*/  FSETP.GT.FTZ.AND P0, PT, |R10|, 8.50705917302346158658e+37, PT ;  /* 0x7e8000000a00780b */ /* 0x000fe20003f14200 */
[----:B------:R-:W-:Y:S01]  /*0140*/  FADD.FTZ R11, |R8|, -RZ ;  /* 0x800000ff080b7221 */ /* 0x000fe20000010200 */
[----:B------:R-:W-:-:S02]  /*0150*/  HADD2.F32 R22, -RZ, R5.H1_H1 ;  /* 0x30000005ff167230 */ /* 0x000fc40000004100 */
[----:B------:R-:W-:Y:S01]  /*0160*/  FADD.FTZ R2, -R2, 1 ;  /* 0x3f80000002027421 */ /* 0x000fe20000010100 */
[----:B------:R-:W-:Y:S01]  /*0170*/  FADD.FTZ R13, |R3|, -RZ ;  /* 0x800000ff030d7221 */ /* 0x000fe20000010200 */
[----:B------:R-:W-:Y:S01]  /*0180*/  FADD.FTZ R12, -R11, 1 ;  /* 0x3f8000000b0c7421 */ /* 0x000fe20000010100 */
[----:B------:R-:W-:Y:S02]  /*0190*/  FADD.FTZ R15, |R22|, -RZ ;  /* 0x800000ff160f7221 */ /* 0x000fe40000010200 */
[----:B------:R-:W-:Y:S01]  /*01a0*/  FADD.FTZ R14, -R13, 1 ;  /* 0x3f8000000d0e7421 */ /* 0x000fe20000010100 */
[----:B------:R-:W0:Y:S08]  /*01b0*/  MUFU.RCP R2, R2 ;  /* 0x0000000200027308 */ /* 0x000e300000001000 */
[----:B------:R-:W1:Y:S08]  /*01c0*/  MUFU.RCP R12, R12 ;  /* 0x0000000c000c7308 */ /* 0x000e700000001000 */
        /* <DEDUP_REMOVED lines=11> */
[----:B------:R-:W-:Y:S01]  /*0280*/  HFMA2.MMA R2, -RZ, RZ, 1.625, 0 ;  /* 0x3e800000ff027435 */ /* 0x000fe200000001ff */
[----:B------:R-:W-:Y:S01]  /*0290*/  FMUL.FTZ R17, |R3|, R12 ;  /* 0x0000000c03117220 */ /* 0x000fe20000410200 */
[----:B------:R-:W-:Y:S01]  /*02a0*/  FADD.FTZ.RZ R14, R13, 1 ;  /* 0x3f8000000d0e7421 */ /* 0x000fe2000001c000 */
[----:B------:R-:W-:-:S02]  /*02b0*/  LOP3.LUT R11, R11, 0xff800000, RZ, 0xc0, !PT ;  /* 0xff8000000b0b7812 */ /* 0x000fc400078ec0ff */
[----:B------:R-:W-:Y:S02]  /*02c0*/  FSETP.GT.FTZ.AND P0, PT, |R3|, 8.50705917302346158658e+37, PT ;  /* 0x7e8000000300780b */ /* 0x000fe40003f14200 */
[----:B------:R-:W-:Y:S02]  /*02d0*/  IADD3 R5, -R11, 0x40800000, RZ ;  /* 0x408000000b057810 */ /* 0x000fe40007ffe1ff */
[----:B------:R-:W-:Y:S02]  /*02e0*/  IADD3 R12, R4, -R11, RZ ;  /* 0x8000000b040c7210 */ /* 0x000fe40007ffe0ff */
[----:B------:R-:W-:Y:S01]  /*02f0*/  IADD3 R14, R14, -0x3f400000, RZ ;  /* 0xc0c000000e0e7810 */ /* 0x000fe20007ffe0ff */
[----:B------:R-:W-:Y:S01]  /*0300*/  FFMA.FTZ R5, R5, R2, -1 ;  /* 0xbf80000005057423 */ /* 0x000fe20000010002 */
[----:B------:R-:W-:Y:S02]  /*0310*/  FSEL R17, R17, -2, !P0 ;  /* 0xc000000011117808 */ /* 0x000fe40004000000 */
[----:B------:R-:W-:Y:S01]  /*0320*/  LOP3.LUT R24, R14, 0xff800000, RZ, 0xc0, !PT ;  /* 0xff8000000e187812 */ /* 0x000fe200078ec0ff */
[----:B------:R-:W-:Y:S01]  /*0330*/  FADD.FTZ R12, R12, R5 ;  /* 0x000000050c0c7221 */ /* 0x000fe20000010000 */
[----:B------:R-:W-:Y:S01]  /*0340*/  FADD.FTZ R5, -R15, 1 ;  /* 0x3f8000000f057421 */ /* 0x000fe20000010100 */
[----:B------:R-:W-:Y:S01]  /*0350*/  FADD.FTZ.RZ R14, R17, 1 ;  /* 0x3f800000110e7421 */ /* 0x000fe2000001c000 */
[----:B------:R-:W-:Y:S01]  /*0360*/  IADD3 R19, -R24, 0x40800000, RZ ;  /* 0x4080000018137810 */ /* 0x000fe20007ffe1ff */
[----:B------:R-:W-:Y:S01]  /*0370*/  FFMA.FTZ R15, R12, -R23, 0.10546888411045074463 ;  /* 0x3dd800120c0f7423 */ /* 0x000fe20000010817 */
[----:B------:R-:W-:-:S02]  /*0380*/  IADD3 R18, R13, -R24, RZ ;  /* 0x800000180d127210 */ /* 0x000fc40007ffe0ff */
[----:B------:R-:W0:Y:S01]  /*0390*/  MUFU.RCP R5, R5 ;  /* 0x0000000500057308 */ /* 0x000e220000001000 */
[----:B------:R-:W-:Y:S01]  /*03a0*/  FFMA.FTZ R15, R12, R15, -0.13229703903198242188 ;  /* 0xbe0778e00c0f7423 */ /* 0x000fe2000001000f */
[----:B------:R-:W-:Y:S01]  /*03b0*/  FFMA.FTZ R19, R19, R2, -1 ;  /* 0xbf80000013137423 */ /* 0x000fe20000010002 */
[----:B------:R-:W-:Y:S02]  /*03c0*/  IADD3 R14, R14, -0x3f400000, RZ ;  /* 0xc0c000000e0e7810 */ /* 0x000fe40007ffe0ff */
[----:B------:R-:W-:Y:S01]  /*03d0*/  FFMA.FTZ R15, R12, R15, 0.14491446316242218018 ;  /* 0x3e1464750c0f7423 */ /* 0x000fe2000001000f */
[----:B------:R-:W-:Y:S01]  /*03e0*/  FADD.FTZ R18, R18, R19 ;  /* 0x0000001312127221 */ /* 0x000fe20000010000 */
[----:B------:R-:W-:Y:S02]  /*03f0*/  LOP3.LUT R28, R14, 0xff800000, RZ, 0xc0, !PT ;  /* 0xff8000000e1c7812 */ /* 0x000fe400078ec0ff */
[----:B------:R-:W-:Y:S01]  /*0400*/  FFMA.FTZ R15, R12, R15, -0.16641564667224884033 ;  /* 0xbe2a68dd0c0f7423 */ /* 0x000fe2000001000f */
[----:B------:R-:W-:Y:S01]  /*0410*/  FFMA.FTZ R19, R18, -R23, 0.10546888411045074463 ;  /* 0x3dd8001212137423 */ /* 0x000fe20000010817 */
[----:B------:R-:W-:-:S02]  /*0420*/  IADD3 R21, -R28, 0x40800000, RZ ;  /* 0x408000001c157810 */ /* 0x000fc40007ffe1ff */
[----:B------:R-:W-:Y:S01]  /*0430*/  FFMA.FTZ R15, R12, R15, 0.19988867640495300293 ;  /* 0x3e4caf9e0c0f7423 */ /* 0x000fe2000001000f */
[----:B------:R-:W-:Y:S01]  /*0440*/  FFMA.FTZ R19, R18, R19, -0.13229703903198242188 ;  /* 0xbe0778e012137423 */ /* 0x000fe20000010013 */
[----:B------:R-:W-:Y:S01]  /*0450*/  IADD3 R16, R17, -R28, RZ ;  /* 0x8000001c11107210 */ /* 0x000fe20007ffe0ff */
[----:B------:R-:W-:Y:S01]  /*0460*/  FFMA.FTZ R21, R21, R2, -1 ;  /* 0xbf80000015157423 */ /* 0x000fe20000010002 */
[----:B------:R-:W-:Y:S01]  /*0470*/  FFMA.FTZ R15, R12, R15, -0.25000196695327758789 ;  /* 0xbe8000420c0f7423 */ /* 0x000fe2000001000f */
[----:B------:R-:W-:Y:S01]  /*0480*/  FFMA.FTZ R19, R18, R19, 0.14491446316242218018 ;  /* 0x3e14647512137423 */ /* 0x000fe20000010013 */
[----:B0-----:R-:W-:Y:S01]  /*0490*/  FADD.FTZ R5, R5, R5 ;  /* 0x0000000505057221 */ /* 0x001fe20000010000 */
[----:B------:R-:W-:Y:S01]  /*04a0*/  FADD.FTZ R16, R16, R21 ;  /* 0x0000001510107221 */ /* 0x000fe20000010000 */
[----:B------:R-:W-:Y:S01]  /*04b0*/  FFMA.FTZ R15, R12, R15, 0.33333510160446166992 ;  /* 0x3eaaaae60c0f7423 */ /* 0x000fe2000001000f */
[----:B------:R-:W-:Y:S01]  /*04c0*/  FFMA.FTZ R19, R18, R19, -0.16641564667224884033 ;  /* 0xbe2a68dd12137423 */ /* 0x000fe20000010013 */
[C---:B------:R-:W-:Y:S01]  /*04d0*/  FMUL.FTZ R20, |R22|.reuse, R5 ;  /* 0x0000000516147220 */ /* 0x040fe20000410200 */
[----:B------:R-:W-:Y:S01]  /*04e0*/  FSETP.GT.FTZ.AND P0, PT, |R22|, 8.50705917302346158658e+37, PT ;  /* 0x7e8000001600780b */ /* 0x000fe20003f14200 */
[----:B------:R-:W-:Y:S01]  /*04f0*/  FFMA.FTZ R15, R12, R15, -0.5 ;  /* 0xbf0000000c0f7423 */ /* 0x000fe2000001000f */
[----:B------:R-:W-:Y:S01]  /*0500*/  FFMA.FTZ R5, R16, -R23, 0.10546888411045074463 ;  /* 0x3dd8001210057423 */ /* 0x000fe20000010817 */
[----:B------:R-:W-:-:S02]  /*0510*/  HADD2.F32 R21, -RZ, R6.H0_H0 ;  /* 0x20000006ff157230 */ /* 0x000fc40000004100 */
[----:B------:R-:W-:Y:S01]  /*0520*/  FFMA.FTZ R19, R18, R19, 0.19988867640495300293 ;  /* 0x3e4caf9e12137423 */ /* 0x000fe20000010013 */
[----:B------:R-:W-:Y:S01]  /*0530*/  FMUL.FTZ R15, R12, R15 ;  /* 0x0000000f0c0f7220 */ /* 0x000fe20000410000 */
[----:B------:R-:W-:Y:S01]  /*0540*/  FSEL R20, R20, -2, !P0 ;  /* 0xc000000014147808 */ /* 0x000fe20004000000 */
[----:B------:R-:W-:Y:S01]  /*0550*/  FFMA.FTZ R5, R16, R5, -0.13229703903198242188 ;  /* 0xbe0778e010057423 */ /* 0x000fe20000010005 */
[----:B------:R-:W-:Y:S01]  /*0560*/  FFMA.FTZ R19, R18, R19, -0.25000196695327758789 ;  /* 0xbe80004212137423 */ /* 0x000fe20000010013 */
[----:B------:R-:W-:Y:S01]  /*0570*/  FFMA.FTZ R14, R12, R15, R12 ;  /* 0x0000000f0c0e7223 */ /* 0x000fe2000001000c */
[----:B------:R-:W-:Y:S01]  /*0580*/  FADD.FTZ R15, |R21|, -RZ ;  /* 0x800000ff150f7221 */ /* 0x000fe20000010200 */
[----:B------:R-:W-:Y:S01]  /*0590*/  FFMA.FTZ R5, R16, R5, 0.14491446316242218018 ;  /* 0x3e14647510057423 */ /* 0x000fe20000010005 */
[----:B------:R-:W-:Y:S01]  /*05a0*/  FFMA.FTZ R19, R18, R19, 0.33333510160446166992 ;  /* 0x3eaaaae612137423 */ /* 0x000fe20000010013 */
[----:B------:R-:W-:Y:S01]  /*05b0*/  FADD.FTZ.RZ R12, R20, 1 ;  /* 0x3f800000140c7421 */ /* 0x000fe2000001c000 */
[----:B------:R-:W-:Y:S01]  /*05c0*/  FADD.FTZ R26, -R15, 1 ;  /* 0x3f8000000f1a7421 */ /* 0x000fe20000010100 */
[----:B------:R-:W-:Y:S01]  /*05d0*/  FFMA.FTZ R25, R16, R5, -0.16641564667224884033 ;  /* 0xbe2a68dd10197423 */ /* 0x000fe20000010005 */
[----:B------:R-:W-:Y:S01]  /*05e0*/  FFMA.FTZ R19, R18, R19, -0.5 ;  /* 0xbf00000012137423 */ /* 0x000fe20000010013 */
[----:B------:R-:W-:Y:S01]  /*05f0*/  FSETP.GT.FTZ.AND P0, PT, |R21|, 8.50705917302346158658e+37, PT ;  /* 0x7e8000001500780b */ /* 0x000fe20003f14200 */
[----:B------:R-:W0:Y:S01]  /*0600*/  MUFU.RCP R5, R26 ;  /* 0x0000001a00057308 */ /* 0x000e220000001000 */
[----:B------:R-:W-:Y:S01]  /*0610*/  IADD3 R12, R12, -0x3f400000, RZ ;  /* 0xc0c000000c0c7810 */ /* 0x000fe20007ffe0ff */
[----:B------:R-:W-:Y:S01]  /*0620*/  FMUL.FTZ R15, R18, R19 ;  /* 0x00000013120f7220 */ /* 0x000fe20000410000 */
[----:B------:R-:W-:Y:S01]  /*0630*/  FFMA.FTZ R25, R16, R25, 0.19988867640495300293 ;  /* 0x3e4caf9e10197423 */ /* 0x000fe20000010019 */
[----:B------:R-:W-:-:S02]  /*0640*/  I2FP.F32.S32 R11, R11 ;  /* 0x0000000b000b7245 */ /* 0x000fc40000201400 */
[----:B------:R-:W-:Y:S01]  /*0650*/  LOP3.LUT R19, R12, 0xff800000, RZ, 0xc0, !PT ;  /* 0xff8000000c137812 */ /* 0x000fe200078ec0ff */
[----:B------:R-:W-:Y:S01]  /*0660*/  FFMA.FTZ R18, R18, R15, R18 ;  /* 0x0000000f12127223 */ /* 0x000fe20000010012 */
[----:B------:R-:W-:Y:S01]  /*0670*/  FFMA.FTZ R25, R16, R25, -0.25000196695327758789 ;  /* 0xbe80004210197423 */ /* 0x000fe20000010019 */
[----:B------:R-:W-:Y:S01]  /*0680*/  FMUL.FTZ R11, R11, 1.1920928955078125e-07 ;  /* 0x340000000b0b7820 */ /* 0x000fe20000410000 */
[----:B------:R-:W-:Y:S02]  /*0690*/  IADD3 R15, -R19, 0x40800000, RZ ;  /* 0x40800000130f7810 */ /* 0x000fe40007ffe1ff */
[----:B------:R-:W-:Y:S01]  /*06a0*/  IADD3 R12, R20, -R19, RZ ;  /* 0x80000013140c7210 */ /* 0x000fe20007ffe0ff */
[C---:B------:R-:W-:Y:S01]  /*06b0*/  FFMA.FTZ R25, R16.reuse, R25, 0.33333510160446166992 ;  /* 0x3eaaaae610197423 */ /* 0x040fe20000010019 */
[----:B------:R-:W-:Y:S01]  /*06c0*/  FFMA.FTZ R11, R11, 0.69314718246459960938, R14 ;  /* 0x3f3172180b0b7823 */ /* 0x000fe2000001000e */
[----:B------:R-:W-:Y:S01]  /*06d0*/  FFMA.FTZ R15, R15, R2, -1 ;  /* 0xbf8000000f0f7423 */ /* 0x000fe20000010002 */
[----:B0-----:R-:W-:Y:S01]  /*06e0*/  FADD.FTZ R26, R5, R5 ;  /* 0x00000005051a7221 */ /* 0x001fe20000010000 */
[----:B------:R-:W-:-:S02]  /*06f0*/  FFMA.FTZ R25, R16, R25, -0.5 ;  /* 0xbf00000010197423 */ /* 0x000fc40000010019 */
[----:B------:R-:W-:Y:S01]  /*0700*/  FADD.FTZ R12, R12, R15 ;  /* 0x0000000f0c0c7221 */ /* 0x000fe20000010000 */
[----:B------:R-:W-:Y:S01]  /*0710*/  FMUL.FTZ R26, |R21|, R26 ;  /* 0x0000001a151a7220 */ /* 0x000fe20000410200 */
[----:B------:R-:W-:Y:S02]  /*0720*/  FMUL.FTZ R25, R16, R25 ;  /* 0x0000001910197220 */ /* 0x000fe40000410000 */
[----:B------:R-:W-:Y:S02]  /*0730*/  FFMA.FTZ R5, R12, -R23, 0.10546888411045074463 ;  /* 0x3dd800120c057423 */ /* 0x000fe40000010817 */
[----:B------:R-:W-:Y:S02]  /*0740*/  FFMA.FTZ R16, R16, R25, R16 ;  /* 0x0000001910107223 */ /* 0x000fe40000010010 */
[----:B------:R-:W-:Y:S01]  /*0750*/  FFMA.FTZ R15, R12, R5, -0.13229703903198242188 ;  /* 0xbe0778e00c0f7423 */ /* 0x000fe20000010005 */
[----:B------:R-:W-:Y:S02]  /*0760*/  FSEL R5, R26, -2, !P0 ;  /* 0xc00000001a057808 */ /* 0x000fe40004000000 */
[----:B------:R-:W-:Y:S01]  /*0770*/  ISETP.GE.U32.AND P0, PT, R4, 0x7f800000, PT ;  /* 0x7f8000000400780c */ /* 0x000fe20003f06070 */
[----:B------:R-:W-:-:S02]  /*0780*/  FFMA.FTZ R15, R12, R15, 0.14491446316242218018 ;  /* 0x3e1464750c0f7423 */ /* 0x000fc4000001000f */
[----:B------:R-:W-:Y:S02]  /*0790*/  FADD.FTZ.RZ R14, R5, 1 ;  /* 0x3f800000050e7421 */ /* 0x000fe4000001c000 */
[----:B------:R-:W-:-:S08]  /*07a0*/  FFMA.FTZ R15, R12, R15, -0.16641564667224884033 ;  /* 0xbe2a68dd0c0f7423 */ /* 0x000fd0000001000f */
[----:B------:R-:W-:Y:S05]  /*07b0*/  @!P0 BRA `(.L_x_1528) ;  /* 0x0000000000148947 */ /* 0x000fea0003800000 */
[----:B------:R-:W-:-:S13]  /*07c0*/  ISETP.GE.AND P0, PT, R4, -0x407fffff, PT ;  /* 0xbf8000010400780c */ /* 0x000fda0003f06270 */
[----:B------:R-:W-:-:S05]  /*07d0*/  @P0 MOV R25, 0x7f800000 ;  /* 0x7f80000000190802 */ /* 0x000fca0000000f00 */
[C---:B------:R-:W-:Y:S01]  /*07e0*/  @P0 FFMA.FTZ R11, R4.reuse, R25, +INF ;  /* 0x7f800000040b0423 */ /* 0x040fe20000010019 */
[----:B------:R-:W-:-:S04]  /*07f0*/  FSETP.NEU.FTZ.AND P0, PT, R4, RZ, PT ;  /* 0x000000ff0400720b */ /* 0x000fc80003f1d000 */
[----:B------:R-:W-:-:S09]  /*0800*/  FSEL R11, R11, -RZ, P0 ;  /* 0x800000ff0b0b7208 */ /* 0x000fd20000000000 */
.L_x_1528:
[----:B------:R-:W-:Y:S05]  /*0810*/  BSYNC B0 ;  /* 0x0000000000007941 */ /* 0x000fea0003800000 */
.L_x_1527:
[----:B------:R-:W-:Y:S01]  /*0820*/  FFMA.FTZ R15, R12, R15, 0.19988867640495300293 ;  /* 0x3e4caf9e0c0f7423 */ /* 0x000fe2000001000f */
[----:B------:R-:W-:Y:S01]  /*0830*/  IADD3 R4, R14, -0x3f400000, RZ ;  /* 0xc0c000000e047810 */ /* 0x000fe20007ffe0ff */
[----:B------:R-:W-:Y:S01]  /*0840*/  HADD2.F32 R26, -RZ, R6.H1_H1 ;  /* 0x30000006ff1a7230 */ /* 0x000fe20000004100 */
[----:B------:R-:W-:Y:S01]  /*0850*/  I2FP.F32.S32 R28, R28 ;  /* 0x0000001c001c7245 */ /* 0x000fe20000201400 */
[----:B------:R-:W-:Y:S01]  /*0860*/  FFMA.FTZ R15, R12, R15, -0.25000196695327758789 ;  /* 0xbe8000420c0f7423 */ /* 0x000fe2000001000f */
[----:B------:R-:W-:Y:S01]  /*0870*/  LOP3.LUT R4, R4, 0xff800000, RZ, 0xc0, !PT ;  /* 0xff80000004047812 */ /* 0x000fe200078ec0ff */
[----:B------:R-:W-:Y:S01]  /*0880*/  BSSY B0, `(.L_x_1529) ;  /* 0x000002e000007945 */ /* 0x000fe20003800000 */
[----:B------:R-:W-:Y:S01]  /*0890*/  FADD.FTZ R6, |R26|, -RZ ;  /* 0x800000ff1a067221 */ /* 0x000fe20000010200 */
[----:B------:R-:W-:Y:S01]  /*08a0*/  FFMA.FTZ R15, R12, R15, 0.33333510160446166992 ;  /* 0x3eaaaae60c0f7423 */ /* 0x000fe2000001000f */
[----:B------:R-:W-:Y:S02]  /*08b0*/  IADD3 R25, -R4, 0x40800000, RZ ;  /* 0x4080000004197810 */ /* 0x000fe40007ffe1ff */
[----:B------:R-:W-:Y:S01]  /*08c0*/  IADD3 R14, R5, -R4, RZ ;  /* 0x80000004050e7210 */ /* 0x000fe20007ffe0ff */
[----:B------:R-:W-:Y:S01]  /*08d0*/  FFMA.FTZ R15, R12, R15, -0.5 ;  /* 0xbf0000000c0f7423 */ /* 0x000fe2000001000f */
[----:B------:R-:W-:Y:S01]  /*08e0*/  FADD.FTZ R6, -R6, 1 ;  /* 0x3f80000006067421 */ /* 0x000fe20000010100 */
[----:B------:R-:W-:Y:S01]  /*08f0*/  FFMA.FTZ R27, R25, R2, -1 ;  /* 0xbf800000191b7423 */ /* 0x000fe20000010002 */
[----:B------:R-:W-:Y:S01]  /*0900*/  FSETP.GT.FTZ.AND P0, PT, |R26|, 8.50705917302346158658e+37, PT ;  /* 0x7e8000001a00780b */ /* 0x000fe20003f14200 */
[----:B------:R-:W-:Y:S01]  /*0910*/  FMUL.FTZ R15, R12, R15 ;  /* 0x0000000f0c0f7220 */ /* 0x000fe20000410000 */
[----:B------:R-:W-:Y:S01]  /*0920*/  I2FP.F32.S32 R24, R24 ;  /* 0x0000001800187245 */ /* 0x000fe20000201400 */
[----:B------:R-:W-:Y:S01]  /*0930*/  FADD.FTZ R14, R14, R27 ;  /* 0x0000001b0e0e7221 */ /* 0x000fe20000010000 */
[----:B------:R-:W0:Y:S01]  /*0940*/  MUFU.RCP R6, R6 ;  /* 0x0000000600067308 */ /* 0x000e220000001000 */
[----:B------:R-:W-:Y:S01]  /*0950*/  FFMA.FTZ R25, R12, R15, R12 ;  /* 0x0000000f0c197223 */ /* 0x000fe2000001000c */
[----:B------:R-:W-:Y:S01]  /*0960*/  ISETP.GE.U32.AND P1, PT, R17, 0x7f800000, PT ;  /* 0x7f8000001100780c */ /* 0x000fe20003f26070 */
[----:B------:R-:W-:-:S04]  /*0970*/  FFMA.FTZ R15, R14, -R23, 0.10546888411045074463 ;  /* 0x3dd800120e0f7423 */ /* 0x000fc80000010817 */
[----:B------:R-:W-:-:S04]  /*0980*/  FFMA.FTZ R15, R14, R15, -0.13229703903198242188 ;  /* 0xbe0778e00e0f7423 */ /* 0x000fc8000001000f */
[----:B------:R-:W-:-:S04]  /*0990*/  FFMA.FTZ R15, R14, R15, 0.14491446316242218018 ;  /* 0x3e1464750e0f7423 */ /* 0x000fc8000001000f */
[----:B------:R-:W-:Y:S01]  /*09a0*/  FFMA.FTZ R15, R14, R15, -0.16641564667224884033 ;  /* 0xbe2a68dd0e0f7423 */ /* 0x000fe2000001000f */
[----:B0-----:R-:W-:-:S03]  /*09b0*/  FADD.FTZ R27, R6, R6 ;  /* 0x00000006061b7221 */ /* 0x001fc60000010000 */
[----:B------:R-:W-:Y:S01]  /*09c0*/  FFMA.FTZ R15, R14, R15, 0.19988867640495300293 ;  /* 0x3e4caf9e0e0f7423 */ /* 0x000fe2000001000f */
[----:B------:R-:W-:Y:S01]  /*09d0*/  FMUL.FTZ R12, |R26|, R27 ;  /* 0x0000001b1a0c7220 */ /* 0x000fe20000410200 */
[----:B------:R-:W-:Y:S02]  /*09e0*/  FMUL.FTZ R27, R28, 1.1920928955078125e-07 ;  /* 0x340000001c1b7820 */ /* 0x000fe40000410000 */
[----:B------:R-:W-:Y:S02]  /*09f0*/  FFMA.FTZ R15, R14, R15, -0.25000196695327758789 ;  /* 0xbe8000420e0f7423 */ /* 0x000fe4000001000f */
[----:B------:R-:W-:Y:S02]  /*0a00*/  FSEL R12, R12, -2, !P0 ;  /* 0xc00000000c0c7808 */ /* 0x000fe40004000000 */
[----:B------:R-:W-:Y:S01]  /*0a10*/  FFMA.FTZ R15, R14, R15, 0.33333510160446166992 ;  /* 0x3eaaaae60e0f7423 */ /* 0x000fe2000001000f */
[----:B------:R-:W-:Y:S01]  /*0a20*/  ISETP.GE.U32.AND P0, PT, R13, 0x7f800000, PT ;  /* 0x7f8000000d00780c */ /* 0x000fe20003f06070 */
[----:B------:R-:W-:-:S02]  /*0a30*/  FFMA.FTZ R16, R27, 0.69314718246459960938, R16 ;  /* 0x3f3172181b107823 */ /* 0x000fc40000010010 */
[----:B------:R-:W-:Y:S01]  /*0a40*/  FFMA.FTZ R15, R14, R15, -0.5 ;  /* 0xbf0000000e0f7423 */ /* 0x000fe2000001000f */
[----:B------:R-:W-:-:S03]  /*0a50*/  FADD.FTZ.RZ R6, R12, 1 ;  /* 0x3f8000000c067421 */ /* 0x000fc6000001c000 */
[----:B------:R-:W-:Y:S02]  /*0a60*/  FMUL.FTZ R15, R14, R15 ;  /* 0x0000000f0e0f7220 */ /* 0x000fe40000410000 */
[----:B------:R-:W-:Y:S02]  /*0a70*/  IADD3 R6, R6, -0x3f400000, RZ ;  /* 0xc0c0000006067810 */ /* 0x000fe40007ffe0ff */
[----:B------:R-:W-:Y:S02]  /*0a80*/  FFMA.FTZ R14, R14, R15, R14 ;  /* 0x0000000f0e0e7223 */ /* 0x000fe4000001000e */
[----:B------:R-:W-:-:S04]  /*0a90*/  LOP3.LUT R15, R6, 0xff800000, RZ, 0xc0, !PT ;  /* 0xff800000060f7812 */ /* 0x000fc800078ec0ff */
[----:B------:R-:W-:Y:S02]  /*0aa0*/  IADD3 R27, -R15, 0x40800000, RZ ;  /* 0x408000000f1b7810 */ /* 0x000fe40007ffe1ff */
[----:B------:R-:W-:-:S03]  /*0ab0*/  IADD3 R28, R12, -R15, RZ ;  /* 0x8000000f0c1c7210 */ /* 0x000fc60007ffe0ff */
        /* <DEDUP_REMOVED lines=10> */
.L_x_1530:
[----:B------:R-:W-:Y:S05]  /*0b60*/  BSYNC B0 ;  /* 0x0000000000007941 */ /* 0x000fea0003800000 */
.L_x_1529:
        /* <DEDUP_REMOVED lines=9> */
.L_x_1532:
[----:B------:R-:W-:Y:S05]  /*0c00*/  BSYNC B0 ;  /* 0x0000000000007941 */ /* 0x000fea0003800000 */
.L_x_1531:
[----:B------:R-:W-:Y:S02]  /*0c10*/  HADD2.F32 R24, -RZ, R7.H0_H0 ;  /* 0x20000007ff187230 */ /* 0x000fe40000004100 */
[----:B------:R-:W-:Y:S01]  /*0c20*/  FFMA.FTZ R13, R28, R13, 0.14491446316242218018 ;  /* 0x3e1464751c0d7423 */ /* 0x000fe2000001000d */
[----:B------:R-:W-:Y:S01]  /*0c30*/  HFMA2.MMA R27, -RZ, RZ, 1.75, 0 ;  /* 0x3f000000ff1b7435 */ /* 0x000fe200000001ff */
[----:B------:R-:W-:Y:S01]  /*0c40*/  BSSY B0, `(.L_x_1533) ;  /* 0x000004d000007945 */ /* 0x000fe20003800000 */
[----:B------:R-:W-:Y:S01]  /*0c50*/  FADD.FTZ R17, |R24|, -RZ ;  /* 0x800000ff18117221 */ /* 0x000fe20000010200 */
[----:B------:R-:W-:Y:S01]  /*0c60*/  FFMA.FTZ R13, R28, R13, -0.16641564667224884033 ;  /* 0xbe2a68dd1c0d7423 */ /* 0x000fe2000001000d */
[----:B------:R-:W-:Y:S02]  /*0c70*/  FSETP.GT.FTZ.AND P0, PT, |R24|, 8.50705917302346158658e+37, PT ;  /* 0x7e8000001800780b */ /* 0x000fe40003f14200 */
[----:B------:R-:W-:Y:S01]  /*0c80*/  FADD.FTZ R18, -R17, 1 ;  /* 0x3f80000011127421 */ /* 0x000fe20000010100 */
[----:B------:R-:W-:-:S03]  /*0c90*/  FFMA.FTZ R17, R28, R13, 0.19988867640495300293 ;  /* 0x3e4caf9e1c117423 */ /* 0x000fc6000001000d */
[C---:B------:R-:W-:Y:S01]  /*0ca0*/  LOP3.LUT R10, R27.reuse, 0x80000000, R10, 0xb8, !PT ;  /* 0x800000001b0a7812 */ /* 0x040fe200078eb80a */
[----:B------:R-:W0:Y:S01]  /*0cb0*/  MUFU.RCP R13, R18 ;  /* 0x00000012000d7308 */ /* 0x000e220000001000 */
[C---:B------:R-:W-:Y:S01]  /*0cc0*/  LOP3.LUT R29, R27.reuse, 0x80000000, R8, 0xb8, !PT ;  /* 0x800000001b1d7812 */ /* 0x040fe200078eb808 */
[----:B------:R-:W-:Y:S01]  /*0cd0*/  FFMA.FTZ R17, R28, R17, -0.25000196695327758789 ;  /* 0xbe8000421c117423 */ /* 0x000fe20000010011 */
[C---:B------:R-:W-:Y:S01]  /*0ce0*/  LOP3.LUT R22, R27.reuse, 0x80000000, R22, 0xb8, !PT ;  /* 0x800000001b167812 */ /* 0x040fe200078eb816 */
[----:B------:R-:W-:Y:S01]  /*0cf0*/  FMUL.FTZ R11, R10, R11 ;  /* 0x0000000b0a0b7220 */ /* 0x000fe20000410000 */
[----:B------:R-:W-:Y:S01]  /*0d00*/  LOP3.LUT R21, R27, 0x80000000, R21, 0xb8, !PT ;  /* 0x800000001b157812 */ /* 0x000fe200078eb815 */
[----:B------:R-:W-:Y:S01]  /*0d10*/  FMUL.FTZ R8, R29, R6 ;  /* 0x000000061d087220 */ /* 0x000fe20000410000 */
[----:B------:R-:W-:Y:S01]  /*0d20*/  FFMA.FTZ R17, R28, R17, 0.33333510160446166992 ;  /* 0x3eaaaae61c117423 */ /* 0x000fe20000010011 */
[----:B------:R-:W-:-:S03]  /*0d30*/  LOP3.LUT R26, R27, 0x80000000, R26, 0xb8, !PT ;  /* 0x800000001b1a7812 */ /* 0x000fc600078eb81a */
[----:B------:R-:W-:-:S04]  /*0d40*/  FFMA.FTZ R17, R28, R17, -0.5 ;  /* 0xbf0000001c117423 */ /* 0x000fc80000010011 */
[----:B------:R-:W-:Y:S01]  /*0d50*/  FMUL.FTZ R17, R28, R17 ;  /* 0x000000111c117220 */ /* 0x000fe20000410000 */
[----:B0-----:R-:W-:-:S03]  /*0d60*/  FADD.FTZ R13, R13, R13 ;  /* 0x0000000d0d0d7221 */ /* 0x001fc60000010000 */
[----:B------:R-:W-:Y:S01]  /*0d70*/  FFMA.FTZ R17, R28, R17, R28 ;  /* 0x000000111c117223 */ /* 0x000fe2000001001c */
[----:B------:R-:W-:Y:S02]  /*0d80*/  HADD2.F32 R28, -RZ, R7.H1_H1 ;  /* 0x30000007ff1c7230 */ /* 0x000fe40000004100 */
[----:B------:R-:W-:Y:S01]  /*0d90*/  FMUL.FTZ R13, |R24|, R13 ;  /* 0x0000000d180d7220 */ /* 0x000fe20000410200 */
[----:B------:R-:W-:Y:S02]  /*0da0*/  LOP3.LUT R24, R27, 0x80000000, R24, 0xb8, !PT ;  /* 0x800000001b187812 */ /* 0x000fe400078eb818 */
[C---:B------:R-:W-:Y:S02]  /*0db0*/  FADD.FTZ R7, |R28|.reuse, -RZ ;  /* 0x800000ff1c077221 */ /* 0x040fe40000010200 */
[----:B------:R-:W-:Y:S02]  /*0dc0*/  FSEL R13, R13, -2, !P0 ;  /* 0xc00000000d0d7808 */ /* 0x000fe40004000000 */
[----:B------:R-:W-:-:S03]  /*0dd0*/  FSETP.GT.FTZ.AND P0, PT, |R28|, 8.50705917302346158658e+37, PT ;  /* 0x7e8000001c00780b */ /* 0x000fc60003f14200 */
[----:B------:R-:W-:-:S05]  /*0de0*/  FADD.FTZ.RZ R10, R13, 1 ;  /* 0x3f8000000d0a7421 */ /* 0x000fca000001c000 */
[----:B------:R-:W-:-:S04]  /*0df0*/  IADD3 R10, R10, -0x3f400000, RZ ;  /* 0xc0c000000a0a7810 */ /* 0x000fc80007ffe0ff */
[----:B------:R-:W-:-:S04]  /*0e00*/  LOP3.LUT R10, R10, 0xff800000, RZ, 0xc0, !PT ;  /* 0xff8000000a0a7812 */ /* 0x000fc800078ec0ff */
[----:B------:R-:W-:Y:S02]  /*0e10*/  IADD3 R29, -R10, 0x40800000, RZ ;  /* 0x408000000a1d7810 */ /* 0x000fe40007ffe1ff */
[----:B------:R-:W-:-:S03]  /*0e20*/  IADD3 R6, R13, -R10, RZ ;  /* 0x8000000a0d067210 */ /* 0x000fc60007ffe0ff */
[----:B------:R-:W-:-:S04]  /*0e30*/  FFMA.FTZ R29, R29, R2, -1 ;  /* 0xbf8000001d1d7423 */ /* 0x000fc80000010002 */
        /* <DEDUP_REMOVED lines=11> */
[----:B------:R-:W-:-:S06]  /*0ef0*/  FADD.FTZ R29, -R7, 1 ;  /* 0x3f800000071d7421 */ /* 0x000fcc0000010100 */
[----:B------:R-:W0:Y:S02]  /*0f00*/  MUFU.RCP R29, R29 ;  /* 0x0000001d001d7308 */ /* 0x000e240000001000 */
[----:B0-----:R-:W-:-:S04]  /*0f10*/  FADD.FTZ R7, R29, R29 ;  /* 0x0000001d1d077221 */ /* 0x001fc80000010000 */
[----:B------:R-:W-:-:S05]  /*0f20*/  FMUL.FTZ R7, |R28|, R7 ;  /* 0x000000071c077220 */ /* 0x000fca0000410200 */
        /* <DEDUP_REMOVED lines=19> */
[----:B------:R-:W-:Y:S02]  /*1060*/  I2FP.F32.S32 R2, R19 ;  /* 0x0000001300027245 */ /* 0x000fe40000201400 */
[C---:B------:R-:W-:Y:S02]  /*1070*/  LOP3.LUT R19, R27.reuse, 0x80000000, R3, 0xb8, !PT ;  /* 0x800000001b137812 */ /* 0x040fe400078eb803 */
[----:B------:R-:W-:Y:S01]  /*1080*/  LOP3.LUT R27, R27, 0x80000000, R28, 0xb8, !PT ;  /* 0x800000001b1b7812 */ /* 0x000fe200078eb81c */
[----:B------:R-:W-:-:S04]  /*1090*/  FMUL.FTZ R2, R2, 1.1920928955078125e-07 ;  /* 0x3400000002027820 */ /* 0x000fc80000410000 */
[----:B------:R-:W-:Y:S01]  /*10a0*/  FFMA.FTZ R25, R2, 0.69314718246459960938, R25 ;  /* 0x3f31721802197823 */ /* 0x000fe20000010019 */
[----:B------:R-:W-:Y:S06]  /*10b0*/  @!P0 BRA `(.L_x_1534) ;  /* 0x0000000000148947 */ /* 0x000fec0003800000 */
[----:B------:R-:W-:-:S13]  /*10c0*/  ISETP.GE.AND P0, PT, R20, -0x407fffff, PT ;  /* 0xbf8000011400780c */ /* 0x000fda0003f06270 */
[----:B------:R-:W-:-:S05]  /*10d0*/  @P0 MOV R3, 0x7f800000 ;  /* 0x7f80000000030802 */ /* 0x000fca0000000f00 */
[C---:B------:R-:W-:Y:S01]  /*10e0*/  @P0 FFMA.FTZ R25, R20.reuse, R3, +INF ;  /* 0x7f80000014190423 */ /* 0x040fe20000010003 */
[----:B------:R-:W-:-:S04]  /*10f0*/  FSETP.NEU.FTZ.AND P0, PT, R20, RZ, PT ;  /* 0x000000ff1400720b */ /* 0x000fc80003f1d000 */
[----:B------:R-:W-:-:S09]  /*1100*/  FSEL R25, R25, -RZ, P0 ;  /* 0x800000ff19197208 */ /* 0x000fd20000000000 */
.L_x_1534:
[----:B------:R-:W-:Y:S05]  /*1110*/  BSYNC B0 ;  /* 0x0000000000007941 */ /* 0x000fea0003800000 */
.L_x_1533:
[----:B------:R-:W0:Y:S01]  /*1120*/  LDC.64 R2, c[0x0][0x218] ;  /* 0x00008600ff027b82 */ /* 0x000e220000000a00 */
[----:B------:R-:W-:Y:S01]  /*1130*/  ISETP.GE.U32.AND P2, PT, R5, 0x7f800000, PT ;  /* 0x7f8000000500780c */ /* 0x000fe20003f46070 */
[----:B------:R-:W-:Y:S01]  /*1140*/  FMUL.FTZ R22, R22, R25 ;  /* 0x0000001916167220 */ /* 0x000fe20000410000 */
[----:B------:R-:W-:Y:S01]  /*1150*/  I2FP.F32.S32 R4, R4 ;  /* 0x0000000400047245 */ /* 0x000fe20000201400 */
[----:B------:R-:W-:Y:S01]  /*1160*/  BSSY B0, `(.L_x_1535) ;  /* 0x000000f000007945 */ /* 0x000fe20003800000 */
[----:B------:R-:W-:Y:S01]  /*1170*/  FMUL.FTZ R19, R19, R16 ;  /* 0x0000001013137220 */ /* 0x000fe20000410000 */
[----:B------:R-:W-:Y:S02]  /*1180*/  ISETP.GE.U32.AND P4, PT, R12, 0x7f800000, PT ;  /* 0x7f8000000c00780c */ /* 0x000fe40003f86070 */
[----:B------:R-:W-:Y:S01]  /*1190*/  FMUL.FTZ R25, R4, 1.1920928955078125e-07 ;  /* 0x3400000004197820 */ /* 0x000fe20000410000 */
[----:B------:R-:W-:Y:S02]  /*11a0*/  ISETP.GE.U32.AND P0, PT, R13, 0x7f800000, PT ;  /* 0x7f8000000d00780c */ /* 0x000fe40003f06070 */
[----:B------:R-:W-:Y:S01]  /*11b0*/  ISETP.GE.U32.AND P1, PT, R18, 0x7f800000, PT ;  /* 0x7f8000001200780c */ /* 0x000fe20003f26070 */
[----:B------:R-:W-:Y:S01]  /*11c0*/  FFMA.FTZ R14, R25, 0.69314718246459960938, R14 ;  /* 0x3f317218190e7823 */ /* 0x000fe2000001000e */
[----:B------:R-:W-:-:S02]  /*11d0*/  I2FP.F32.S32 R15, R15 ;  /* 0x0000000f000f7245 */ /* 0x000fc40000201400 */
[----:B------:R-:W-:Y:S01]  /*11e0*/  I2FP.F32.S32 R10, R10 ;  /* 0x0000000a000a7245 */ /* 0x000fe20000201400 */
[----:B------:R-:W-:Y:S08]  /*11f0*/  @!P2 BRA `(.L_x_1536) ;  /* 0x000000000014a947 */ /* 0x000ff00003800000 */
[C---:B------:R-:W-:Y:S02]  /*1200*/  ISETP.GE.AND P2, PT, R5.reuse, -0x407fffff, PT ;  /* 0xbf8000010500780c */ /* 0x040fe40003f46270 */
[----:B------:R-:W-:-:S11]  /*1210*/  FSETP.NEU.FTZ.AND P3, PT, R5, RZ, PT ;  /* 0x000000ff0500720b */ /* 0x000fd60003f7d000 */
[----:B------:R-:W-:-:S05]  /*1220*/  @P2 MOV R4, 0x7f800000 ;  /* 0x7f80000000042802 */ /* 0x000fca0000000f00 */
[----:B------:R-:W-:-:S05]  /*1230*/  @P2 FFMA.FTZ R14, R5, R4, +INF ;  /* 0x7f800000050e2423 */ /* 0x000fca0000010004 */
[----:B------:R-:W-:-:S07]  /*1240*/  FSEL R14, R14, -RZ, P3 ;  /* 0x800000ff0e0e7208 */ /* 0x000fce0001800000 */
.L_x_1536:
[----:B------:R-:W-:Y:S05]  /*1250*/  BSYNC B0 ;  /* 0x0000000000007941 */ /* 0x000fea0003800000 */
.L_x_1535:
        /* <DEDUP_REMOVED lines=12> */
.L_x_1538:
[----:B------:R-:W-:Y:S05]  /*1320*/  BSYNC B0 ;  /* 0x0000000000007941 */ /* 0x000fea0003800000 */
.L_x_1537:
        /* <DEDUP_REMOVED lines=10> */
.L_x_1540:
[----:B------:R-:W-:Y:S05]  /*13d0*/  BSYNC B0 ;  /* 0x0000000000007941 */ /* 0x000fea0003800000 */
.L_x_1539:
        /* <DEDUP_REMOVED lines=10> */
.L_x_1542:
[----:B------:R-:W-:Y:S05]  /*1480*/  BSYNC B0 ;  /* 0x0000000000007941 */ /* 0x000fea0003800000 */
.L_x_1541:
[----:B------:R-:W-:Y:S01]  /*1490*/  FMUL.FTZ R27, R27, R4 ;  /* 0x000000041b1b7220 */ /* 0x000fe20000410000 */
[----:B------:R-:W-:Y:S01]  /*14a0*/  F2FP.F16.F32.PACK_AB R8, R8, R11 ;  /* 0x0000000b0808723e */ /* 0x000fe200000000ff */
[----:B------:R-:W-:Y:S01]  /*14b0*/  IMAD.WIDE R2, R0, 0x10, R2 ;  /* 0x0000001000027825 */ /* 0x000fe200078e0202 */
[----:B------:R-:W-:Y:S02]  /*14c0*/  F2FP.F16.F32.PACK_AB R9, R22, R19 ;  /* 0x000000131609723e */ /* 0x000fe400000000ff */
[----:B------:R-:W-:Y:S02]  /*14d0*/  F2FP.F16.F32.PACK_AB R10, R10, R21 ;  /* 0x000000150a0a723e */ /* 0x000fe400000000ff */
[----:B------:R-:W-:-:S05]  /*14e0*/  F2FP.F16.F32.PACK_AB R11, R27, R24 ;  /* 0x000000181b0b723e */ /* 0x000fca00000000ff */
[----:B------:R-:W-:Y:S01]  /*14f0*/  STG.E.128 desc[UR4][R2.64], R8 ;  /* 0x0000000802007986 */ /* 0x000fe2000c101d04 */
[----:B------:R-:W-:Y:S05]  /*1500*/  EXIT ;  /* 0x000000000000794d */ /* 0x000fea0003800000 */
.L_x_1526:
        /* <DEDUP_REMOVED lines=59> */
[----:B-----5:R-:W-:Y:S01]  /*18c0*/  HADD2.F32 R20, -RZ, R20.H0_H0 ;  /* 0x20000014ff147230 */ /* 0x020fe20000004100 */
[----:B-1----:R-:W-:Y:S01]  /*18d0*/  HFMA2.MMA R7, -RZ, RZ, 1.625, 0 ;  /* 0x3e800000ff077435 */ /* 0x002fe200000001ff */
        /* <DEDUP_REMOVED lines=38> */
.L_x_1546:
[----:B------:R-:W-:Y:S05]  /*1b40*/  BSYNC B1 ;  /* 0x0000000000017941 */ /* 0x000fea0003800000 */
.L_x_1545:
[----:B------:R-:W-:-:S05]  /*1b50*/  FMUL.FTZ R2, R3, R4 ;  /* 0x0000000403027220 */ /* 0x000fca0000410000 */
[----:B------:R-:W-:-:S07]  /*1b60*/  F2FP.F16.F32.PACK_AB R2, RZ, R2 ;  /* 0x00000002ff02723e */ /* 0x000fce00000000ff */
.L_x_1544:
[----:B------:R-:W-:Y:S05]  /*1b70*/  BSYNC B0 ;  /* 0x0000000000007941 */ /* 0x000fea0003800000 */
.L_x_1543:
[----:B-1----:R-:W-:Y:S01]  /*1b80*/  IADD3 R3, R18, 0x80, RZ ;  /* 0x0000008012037810 */ /* 0x002fe20007ffe0ff */
        /* <DEDUP_REMOVED lines=43> */
.L_x_1550:
[----:B------:R-:W-:Y:S05]  /*1e40*/  BSYNC B1 ;  /* 0x0000000000017941 */ /* 0x000fea0003800000 */
.L_x_1549:
[----:B------:R-:W-:-:S05]  /*1e50*/  FMUL.FTZ R0, R0, R5 ;  /* 0x0000000500007220 */ /* 0x000fca0000410000 */
[----:B------:R-:W-:-:S07]  /*1e60*/  F2FP.F16.F32.PACK_AB R0, RZ, R0 ;  /* 0x00000000ff00723e */ /* 0x000fce00000000ff */
.L_x_1548:
[----:B------:R-:W-:Y:S05]  /*1e70*/  BSYNC B0 ;  /* 0x0000000000007941 */ /* 0x000fea0003800000 */
.L_x_1547:
        /* <DEDUP_REMOVED lines=44> */
.L_x_1554:
[----:B------:R-:W-:Y:S05]  /*2140*/  BSYNC B1 ;  /* 0x0000000000017941 */ /* 0x000fea0003800000 */
.L_x_1553:
[----:B------:R-:W-:-:S05]  /*2150*/  FMUL.FTZ R4, R22, R5 ;  /* 0x0000000516047220 */ /* 0x000fca0000410000 */
[----:B------:R-:W-:-:S07]  /*2160*/  F2FP.F16.F32.PACK_AB R4, RZ, R4 ;  /* 0x00000004ff04723e */ /* 0x000fce00000000ff */
.L_x_1552:
[----:B------:R-:W-:Y:S05]  /*2170*/  BSYNC B0 ;  /* 0x0000000000007941 */ /* 0x000fea0003800000 */
.L_x_1551:
        /* <DEDUP_REMOVED lines=44> */
.L_x_1558:
[----:B------:R-:W-:Y:S05]  /*2440*/  BSYNC B1 ;  /* 0x0000000000017941 */ /* 0x000fea0003800000 */
.L_x_1557:
[----:B------:R-:W-:-:S05]  /*2450*/  FMUL.FTZ R5, R23, R6 ;  /* 0x0000000617057220 */ /* 0x000fca0000410000 */
[----:B------:R-:W-:-:S07]  /*2460*/  F2FP.F16.F32.PACK_AB R5, RZ, R5 ;  /* 0x00000005ff05723e */ /* 0x000fce00000000ff */
.L_x_1556:
[----:B------:R-:W-:Y:S05]  /*2470*/  BSYNC B0 ;  /* 0x0000000000007941 */ /* 0x000fea0003800000 */
.L_x_1555:
        /* <DEDUP_REMOVED lines=44> */
.L_x_1562:
[----:B------:R-:W-:Y:S05]  /*2740*/  BSYNC B1 ;  /* 0x0000000000017941 */ /* 0x000fea0003800000 */
.L_x_1561:
[----:B------:R-:W-:-:S05]  /*2750*/  FMUL.FTZ R6, R12, R7 ;  /* 0x000000070c067220 */ /* 0x000fca0000410000 */
[----:B------:R-:W-:-:S07]  /*2760*/  F2FP.F16.F32.PACK_AB R6, RZ, R6 ;  /* 0x00000006ff06723e */ /* 0x000fce00000000ff */
.L_x_1560:
[----:B------:R-:W-:Y:S05]  /*2770*/  BSYNC B0 ;  /* 0x0000000000007941 */ /* 0x000fea0003800000 */
.L_x_1559:
        /* <DEDUP_REMOVED lines=44> */
.L_x_1566:
[----:B------:R-:W-:Y:S05]  /*2a40*/  BSYNC B1 ;  /* 0x0000000000017941 */ /* 0x000fea0003800000 */
.L_x_1565:
[----:B------:R-:W-:-:S05]  /*2a50*/  FMUL.FTZ R7, R19, R10 ;  /* 0x0000000a13077220 */ /* 0x000fca0000410000 */
[----:B------:R-:W-:-:S07]  /*2a60*/  F2FP.F16.F32.PACK_AB R7, RZ, R7 ;  /* 0x00000007ff07723e */ /* 0x000fce00000000ff */
.L_x_1564:
[----:B------:R-:W-:Y:S05]  /*2a70*/  BSYNC B0 ;  /* 0x0000000000007941 */ /* 0x000fea0003800000 */
.L_x_1563:
        /* <DEDUP_REMOVED lines=44> */
.L_x_1570:
[----:B------:R-:W-:Y:S05]  /*2d40*/  BSYNC B1 ;  /* 0x0000000000017941 */ /* 0x000fea0003800000 */
.L_x_1569:
[----:B------:R-:W-:-:S05]  /*2d50*/  FMUL.FTZ R10, R16, R11 ;  /* 0x0000000b100a7220 */ /* 0x000fca0000410000 */
[----:B------:R-:W-:-:S07]  /*2d60*/  F2FP.F16.F32.PACK_AB R10, RZ, R10 ;  /* 0x0000000aff0a723e */ /* 0x000fce00000000ff */
.L_x_1568:
[----:B------:R-:W-:Y:S05]  /*2d70*/  BSYNC B0 ;  /* 0x0000000000007941 */ /* 0x000fea0003800000 */
.L_x_1567:
        /* <DEDUP_REMOVED lines=44> */
.L_x_1574:
[----:B------:R-:W-:Y:S05]  /*3040*/  BSYNC B1 ;  /* 0x0000000000017941 */ /* 0x000fea0003800000 */
.L_x_1573:
[----:B------:R-:W-:-:S05]  /*3050*/  FMUL.FTZ R11, R13, R12 ;  /* 0x0000000c0d0b7220 */ /* 0x000fca0000410000 */
[----:B------:R-:W-:-:S07]  /*3060*/  F2FP.F16.F32.PACK_AB R11, RZ, R11 ;  /* 0x0000000bff0b723e */ /* 0x000fce00000000ff */
.L_x_1572:
[----:B------:R-:W-:Y:S05]  /*3070*/  BSYNC B0 ;  /* 0x0000000000007941 */ /* 0x000fea0003800000 */
.L_x_1571:
        /* <DEDUP_REMOVED lines=16> */
.L_x_1577:
[----:B------:R-:W-:-:S13]  /*3180*/  ISETP.GE.AND P0, PT, R18, R8, PT ;  /* 0x000000081200720c */ /* 0x000fda0003f06270 */
[----:B------:R-:W-:Y:S05]  /*3190*/  @P0 BRA `(.L_x_1579) ;  /* 0x0000000000300947 */ /* 0x000fea0003800000 */
[----:B0-----:R-:W0:Y:S01]  /*31a0*/  LDC.64 R2, c[0x0][0x218] ;  /* 0x00008600ff027b82 */ /* 0x001e220000000a00 */
[----:B------:R-:W-:Y:S02]  /*31b0*/  IADD3 R13, R9, R18, RZ ;  /* 0x00000012090d7210 */ /* 0x000fe40007ffe0ff */
[----:B------:R-:W-:-:S03]  /*31c0*/  IADD3 R18, R18, 0x80, RZ ;  /* 0x0000008012127810 */ /* 0x000fc60007ffe0ff */
[----:B0-----:R-:W-:-:S05]  /*31d0*/  IMAD.WIDE.U32 R2, R13, 0x2, R2 ;  /* 0x000000020d027825 */ /* 0x001fca00078e0002 */
[----:B------:R1:W-:Y:S02]  /*31e0*/  STG.E.U16 desc[UR4][R2.64], R4 ;  /* 0x0000000402007986 */ /* 0x0003e4000c101504 */
.L_x_1578:
[----:B------:R-:W-:-:S13]  /*31f0*/  ISETP.GE.AND P0, PT, R18, R8, PT ;  /* 0x000000081200720c */ /* 0x000fda0003f06270 */
[----:B------:R-:W-:Y:S05]  /*3200*/  @P0 BRA `(.L_x_1580) ;  /* 0x0000000000300947 */ /* 0x000fea0003800000 */
[----:B01----:R-:W0:Y:S01]  /*3210*/  LDC.64 R2, c[0x0][0x218] ;  /* 0x00008600ff027b82 */ /* 0x003e220000000a00 */
[----:B------:R-:W-:Y:S02]  /*3220*/  IADD3 R13, R9, R18, RZ ;  /* 0x00000012090d7210 */ /* 0x000fe40007ffe0ff */
[----:B------:R-:W-:-:S03]  /*3230*/  IADD3 R18, R18, 0x80, RZ ;  /* 0x0000008012127810 */ /* 0x000fc60007ffe0ff */
[----:B0-----:R-:W-:-:S05]  /*3240*/  IMAD.WIDE.U32 R2, R13, 0x2, R2 ;  /* 0x000000020d027825 */ /* 0x001fca00078e0002 */
[----:B------:R1:W-:Y:S02]  /*3250*/  STG.E.U16 desc[UR4][R2.64], R5 ;  /* 0x0000000502007986 */ /* 0x0003e4000c101504 */
.L_x_1579:
[----:B------:R-:W-:-:S13]  /*3260*/  ISETP.GE.AND P0, PT, R18, R8, PT ;  /* 0x000000081200720c */ /* 0x000fda0003f06270 */
[----:B------:R-:W-:Y:S05]  /*3270*/  @P0 BRA `(.L_x_1581) ;  /* 0x0000000000340947 */ /* 0x000fea0003800000 */
[----:B01----:R-:W0:Y:S01]  /*3280*/  LDC.64 R2, c[0x0][0x218] ;  /* 0x00008600ff027b82 */ /* 0x003e220000000a00 */
[----:B------:R-:W-:Y:S02]  /*3290*/  IADD3 R5, R9, R18, RZ ;  /* 0x0000001209057210 */ /* 0x000fe40007ffe0ff */
[----:B------:R-:W-:-:S03]  /*32a0*/  IADD3 R18, R18, 0x80, RZ ;  /* 0x0000008012127810 */ /* 0x000fc60007ffe0ff */
[----:B0-----:R-:W-:-:S05]  /*32b0*/  IMAD.WIDE.U32 R2, R5, 0x2, R2 ;  /* 0x0000000205027825 */ /* 0x001fca00078e0002 */
[----:B------:R2:W-:Y:S02]  /*32c0*/  STG.E.U16 desc[UR4][R2.64], R6 ;  /* 0x0000000602007986 */ /* 0x0005e4000c101504 */
.L_x_1580:
        /* <DEDUP_REMOVED lines=8> */
.L_x_1581:
[----:B------:R-:W-:Y:S05]  /*3350*/  BSYNC B1 ;  /* 0x0000000000017941 */ /* 0x000fea0003800000 */
.L_x_1576:
[----:B------:R-:W-:-:S13]  /*3360*/  ISETP.GE.AND P0, PT, R18, R8, PT ;  /* 0x000000081200720c */ /* 0x000fda0003f06270 */
[----:B012---:R-:W0:Y:S01]  /*3370*/  @!P0 LDC.64 R2, c[0x0][0x218] ;  /* 0x00008600ff028b82 */ /* 0x007e220000000a00 */
[----:B------:R-:W-:Y:S02]  /*3380*/  @!P0 IADD3 R5, R9, R18, RZ ;  /* 0x0000001209058210 */ /* 0x000fe40007ffe0ff */
[----:B------:R-:W-:-:S03]  /*3390*/  @!P0 IADD3 R18, R18, 0x80, RZ ;  /* 0x0000008012128810 */ /* 0x000fc60007ffe0ff */
[----:B0-----:R-:W-:-:S05]  /*33a0*/  @!P0 IMAD.WIDE.U32 R2, R5, 0x2, R2 ;  /* 0x0000000205028825 */ /* 0x001fca00078e0002 */
[----:B------:R3:W-:Y:S02]  /*33b0*/  @!P0 STG.E.U16 desc[UR4][R2.64], R10 ;  /* 0x0000000a02008986 */ /* 0x0007e4000c101504 */
.L_x_1582:
[----:B------:R-:W-:Y:S05]  /*33c0*/  BSYNC B0 ;  /* 0x0000000000007941 */ /* 0x000fea0003800000 */
.L_x_1575:
        /* <DEDUP_REMOVED lines=8> */
.L_x_1583:
        /* <DEDUP_REMOVED lines=11> */
.L_x_3473:


//--------------------- .text._ZN2at6native18elementwise_kernelILi128ELi4EZNS0_15gpu_kernel_implIZZZNS0_17atanh_kernel_cudaERNS_18TensorIteratorBaseEENKUlvE0_clEvENKUlvE0_clEvEUlfE_EEvS4_RKT_EUliE_EEviT1_ --------------------------
	.section	.text._ZN2at6native18elementwise_kernelILi128ELi4EZNS0_15gpu_kernel_implIZZZNS0_17atanh_kernel_cudaERNS_18TensorIteratorBaseEENKUlvE0_clEvENKUlvE0_clEvEUlfE_EEvS4_RKT_EUliE_EEviT1_,"ax",@progbits
	.align	128
        .global         _ZN2at6native18elementwise_kernelILi128ELi4EZNS0_15gpu_kernel_implIZZZNS0_17atanh_kernel_cudaERNS_18TensorIteratorBaseEENKUlvE0_clEvENKUlvE0_clEvEUlfE_EEvS4_RKT_EUliE_EEviT1_
        .type           _ZN2at6native18elementwise_kernelILi128ELi4EZNS0_15gpu_kernel_implIZZZNS0_17atanh_kernel_cudaERNS_18TensorIteratorBaseEENKUlvE0_clEvENKUlvE0_clEvEUlfE_EEvS4_RKT_EUliE_EEviT1_,@function
        .size           _ZN2at6native18elementwise_kernelILi128ELi4EZNS0_15gpu_kernel_implIZZZNS0_17atanh_kernel_cudaERNS_18TensorIteratorBaseEENKUlvE0_clEvENKUlvE0_clEvEUlfE_EEvS4_RKT_EUliE_EEviT1_,(.L_x_3474 - _ZN2at6native18elementwise_kernelILi128ELi4EZNS0_15gpu_kernel_implIZZZNS0_17atanh_kernel_cudaERNS_18TensorIteratorBaseEENKUlvE0_clEvENKUlvE0_clEvEUlfE_EEvS4_RKT_EUliE_EEviT1_)
        .other          _ZN2at6native18elementwise_kernelILi128ELi4EZNS0_15gpu_kernel_implIZZZNS0_17atanh_kernel_cudaERNS_18TensorIteratorBaseEENKUlvE0_clEvENKUlvE0_clEvEUlfE_EEvS4_RKT_EUliE_EEviT1_,@"STO_CUDA_ENTRY STV_DEFAULT"
_ZN2at6native18elementwise_kernelILi128ELi4EZNS0_15gpu_kernel_implIZZZNS0_17atanh_kernel_cudaERNS_18TensorIteratorBaseEENKUlvE0_clEvENKUlvE0_clEvEUlfE_EEvS4_RKT_EUliE_EEviT1_:
.text._ZN2at6native18elementwise_kernelILi128ELi4EZNS0_15gpu_kernel_implIZZZNS0_17atanh_kernel_cudaERNS_18TensorIteratorBaseEENKUlvE0_clEvENKUlvE0_clEvEUlfE_EEvS4_RKT_EUliE_EEviT1_:
        /* <DEDUP_REMOVED lines=315> */
.L_x_1586:
[----:B------:R-:W0:Y:S01]  /*13b0*/  LDC.U8 R5, c[0x0][0x422] ;  /* 0x00010880ff057b82 */ /* 0x000e220000000000 */
[----:B------:R-:W-:Y:S01]  /*13c0*/  ULDC.64 UR4, c[0x0][0x410] ;  /* 0x0001040000047ab9 */ /* 0x000fe20000000a00 */
[----:B------:R-:W-:Y:S01]  /*13d0*/  ULDC.64 UR6, c[0x0][0x418] ;  /* 0x0001060000067ab9 */ /* 0x000fe20000000a00 */
[----:B------:R-:W-:Y:S01]  /*13e0*/  IADD3 R16, P1, R16, UR4, RZ ;  /* 0x0000000410107c10 */ /* 0x000fe2000ff3e0ff */
[----:B------:R-:W-:Y:S01]  /*13f0*/  BSSY B6, `(.L_x_1587) ;  /* 0x00000e0000067945 */ /* 0x000fe20003800000 */
        /* <DEDUP_REMOVED lines=15> */
[----:B--2---:R-:W0:Y:S01]  /*14f0*/  I2F.S16 R0, R0 ;  /* 0x0000000000007306 */ /* 0x004e220000101400 */
[----:B------:R-:W-:Y:S05]  /*1500*/  BRA `(.L_x_1593) ;  /* 0x0000000c00387947 */ /* 0x000fea0003800000 */
.L_x_1591:
[----:B------:R-:W2:Y:S02]  /*1510*/  LDG.E.U8 R0, desc[UR36][R2.64] ;  /* 0x0000002402007981 */ /* 0x000ea4000c1e1100 */
[----:B--2---:R-:W-:Y:S01]  /*1520*/  I2FP.F32.U32 R0, R0 ;  /* 0x0000000000007245 */ /* 0x004fe20000201000 */
[----:B------:R-:W-:Y:S06]  /*1530*/  BRA `(.L_x_1593) ;  /* 0x0000000c002c7947 */ /* 0x000fec0003800000 */
.L_x_1590:
[----:B------:R-:W-:-:S13]  /*1540*/  ISETP.NE.AND P0, PT, R4, 0x2, PT ;  /* 0x000000020400780c */ /* 0x000fda0003f05270 */
[----:B------:R-:W-:Y:S05]  /*1550*/  @!P0 BRA `(.L_x_1594) ;  /* 0x0000000000288947 */ /* 0x000fea0003800000 */
[----:B------:R-:W-:-:S13]  /*1560*/  ISETP.NE.AND P0, PT, R4, 0x3, PT ;  /* 0x000000030400780c */ /* 0x000fda0003f05270 */
[----:B------:R-:W-:Y:S05]  /*1570*/  @!P0 BRA `(.L_x_1595) ;  /* 0x0000000000148947 */ /* 0x000fea0003800000 */
[----:B------:R-:W-:-:S13]  /*1580*/  ISETP.NE.AND P0, PT, R4, 0x4, PT ;  /* 0x000000040400780c */ /* 0x000fda0003f05270 */
[----:B------:R-:W-:Y:S05]  /*1590*/  @P0 BRA `(.L_x_1592) ;  /* 0x0000000800b80947 */ /* 0x000fea0003800000 */
[----:B------:R-:W2:Y:S02]  /*15a0*/  LDG.E.64 R2, desc[UR36][R2.64] ;  /* 0x0000002402027981 */ /* 0x000ea4000c1e1b00 */
[----:B--2---:R4:W0:Y:S01]  /*15b0*/  I2F.S64 R0, R2 ;  /* 0x0000000200007312 */ /* 0x0048220000301400 */
[----:B------:R-:W-:Y:S05]  /*15c0*/  BRA `(.L_x_1593) ;  /* 0x0000000c00087947 */ /* 0x000fea0003800000 */
.L_x_1595:
[----:B------:R-:W2:Y:S02]  /*15d0*/  LDG.E R0, desc[UR36][R2.64] ;  /* 0x0000002402007981 */ /* 0x000ea4000c1e1900 */
[----:B--2---:R-:W-:Y:S01]  /*15e0*/  I2FP.F32.S32 R0, R0 ;  /* 0x0000000000007245 */ /* 0x004fe20000201400 */
[----:B------:R-:W-:Y:S06]  /*15f0*/  BRA `(.L_x_1593) ;  /* 0x0000000800fc7947 */ /* 0x000fec0003800000 */
.L_x_1594:
[----:B------:R-:W2:Y:S02]  /*1600*/  LDG.E.U16 R0, desc[UR36][R2.64] ;  /* 0x0000002402007981 */ /* 0x000ea4000c1e1500 */
[----:B--2---:R-:W0:Y:S01]  /*1610*/  I2F.S16 R0, R0 ;  /* 0x0000000000007306 */ /* 0x004e220000101400 */
[----:B------:R-:W-:Y:S05]  /*1620*/  BRA `(.L_x_1593) ;  /* 0x0000000800f07947 */ /* 0x000fea0003800000 */
.L_x_1589:
[----:B------:R-:W-:-:S13]  /*1630*/  ISETP.GT.AND P0, PT, R4, 0x6, PT ;  /* 0x000000060400780c */ /* 0x000fda0003f04270 */
[----:B------:R-:W-:Y:S05]  /*1640*/  @P0 BRA `(.L_x_1596) ;  /* 0x0000000000240947 */ /* 0x000fea0003800000 */
[----:B------:R-:W-:-:S13]  /*1650*/  ISETP.NE.AND P0, PT, R4, 0x5, PT ;  /* 0x000000050400780c */ /* 0x000fda0003f05270 */
[----:B------:R-:W-:Y:S05]  /*1660*/  @!P0 BRA `(.L_x_1597) ;  /* 0x0000000000108947 */ /* 0x000fea0003800000 */
[----:B------:R-:W-:-:S13]  /*1670*/  ISETP.NE.AND P0, PT, R4, 0x6, PT ;  /* 0x000000060400780c */ /* 0x000fda0003f05270 */
[----:B------:R-:W-:Y:S05]  /*1680*/  @P0 BRA `(.L_x_1592) ;  /* 0x00000008007c0947 */ /* 0x000fea0003800000 */
[----:B------:R2:W5:Y:S01]  /*1690*/  LDG.E R0, desc[UR36][R2.64] ;  /* 0x0000002402007981 */ /* 0x000562000c1e1900 */
[----:B------:R-:W-:Y:S05]  /*16a0*/  BRA `(.L_x_1593) ;  /* 0x0000000800d07947 */ /* 0x000fea0003800000 */
.L_x_1597:
[----:B------:R-:W2:Y:S02]  /*16b0*/  LDG.E.U16 R0, desc[UR36][R2.64] ;  /* 0x0000002402007981 */ /* 0x000ea4000c1e1500 */
[----:B--2---:R-:W-:Y:S01]  /*16c0*/  HADD2.F32 R0, -RZ, R0.H0_H0 ;  /* 0x20000000ff007230 */ /* 0x004fe20000004100 */
[----:B------:R-:W-:Y:S06]  /*16d0*/  BRA `(.L_x_1593) ;  /* 0x0000000800c47947 */ /* 0x000fec0003800000 */
.L_x_1596:
[----:B------:R-:W-:-:S13]  /*16e0*/  ISETP.NE.AND P0, PT, R4, 0x7, PT ;  /* 0x000000070400780c */ /* 0x000fda0003f05270 */
[----:B------:R-:W-:Y:S05]  /*16f0*/  @!P0 BRA `(.L_x_1598) ;  /* 0x0000000000248947 */ /* 0x000fea0003800000 */
[----:B------:R-:W-:-:S13]  /*1700*/  ISETP.NE.AND P0, PT, R4, 0x8, PT ;  /* 0x000000080400780c */ /* 0x000fda0003f05270 */
[----:B------:R-:W-:Y:S05]  /*1710*/  @!P0 BRA `(.L_x_1599) ;  /* 0x0000000000108947 */ /* 0x000fea0003800000 */
[----:B------:R-:W-:-:S13]  /*1720*/  ISETP.NE.AND P0, PT, R4, 0x9, PT ;  /* 0x000000090400780c */ /* 0x000fda0003f05270 */
[----:B------:R-:W-:Y:S05]  /*1730*/  @P0 BRA `(.L_x_1592) ;  /* 0x0000000800500947 */ /* 0x000fea0003800000 */
[----:B------:R3:W5:Y:S01]  /*1740*/  LDG.E R0, desc[UR36][R2.64] ;  /* 0x0000002402007981 */ /* 0x000762000c1e1900 */
[----:B------:R-:W-:Y:S05]  /*1750*/  BRA `(.L_x_1593) ;  /* 0x0000000800a47947 */ /* 0x000fea0003800000 */
.L_x_1599:
[----:B------:R-:W2:Y:S02]  /*1760*/  LDG.E.U16 R0, desc[UR36][R2.64] ;  /* 0x0000002402007981 */ /* 0x000ea4000c1e1500 */
[----:B--2---:R-:W-:Y:S01]  /*1770*/  HADD2.F32 R0, -RZ, R0.H0_H0 ;  /* 0x20000000ff007230 */ /* 0x004fe20000004100 */
[----:B------:R-:W-:Y:S06]  /*1780*/  BRA `(.L_x_1593) ;  /* 0x0000000800987947 */ /* 0x000fec0003800000 */
.L_x_1598:
[----:B------:R-:W2:Y:S01]  /*1790*/  LDG.E.64 R2, desc[UR36][R2.64] ;  /* 0x0000002402027981 */ /* 0x000ea2000c1e1b00 */
[----:B------:R-:W-:Y:S01]  /*17a0*/  UMOV UR4, 0xf0000000 ;  /* 0xf000000000047882 */ /* 0x000fe20000000000 */
[----:B------:R-:W-:Y:S01]  /*17b0*/  UMOV UR5, 0x380fffff ;  /* 0x380fffff00057882 */ /* 0x000fe20000000000 */
[----:B--2---:R-:W0:Y:S01]  /*17c0*/  F2F.F32.F64 R0, R2 ;  /* 0x0000000200007310 */ /* 0x004e220000301000 */
[----:B------:R-:W-:-:S14]  /*17d0*/  DSETP.GEU.AND P0, PT, |R2|, UR4, PT ;  /* 0x0000000402007e2a */ /* 0x000fdc000bf0e200 */
[----:B0-----:R-:W-:Y:S01]  /*17e0*/  @!P0 FMUL R0, R0, 1.175494350822287508e-38 ;  /* 0x0080000000008820 */ /* 0x001fe20000400000 */
[----:B------:R-:W-:Y:S06]  /*17f0*/  BRA `(.L_x_1593) ;  /* 0x00000008007c7947 */ /* 0x000fec0003800000 */
.L_x_1588:
        /* <DEDUP_REMOVED lines=10> */
[----:B------:R-:W-:Y:S01]  /*18a0*/  FSEL R0, RZ, 1, !P0 ;  /* 0x3f800000ff007808 */ /* 0x000fe20004000000 */
[----:B------:R-:W-:Y:S08]  /*18b0*/  BRA `(.L_x_1593) ;  /* 0x00000008004c7947 */ /* 0x000ff00003800000 */
.L_x_1602:
[----:B------:R-:W2:Y:S01]  /*18c0*/  LDG.E.64 R2, desc[UR36][R2.64] ;  /* 0x0000002402027981 */ /* 0x000ea2000c1e1b00 */
[----:B------:R-:W-:Y:S01]  /*18d0*/  UMOV UR4, 0xf0000000 ;  /* 0xf000000000047882 */ /* 0x000fe20000000000 */
[----:B------:R-:W-:Y:S01]  /*18e0*/  UMOV UR5, 0x380fffff ;  /* 0x380fffff00057882 */ /* 0x000fe20000000000 */
[----:B--2---:R-:W0:Y:S01]  /*18f0*/  F2F.F32.F64 R0, R2 ;  /* 0x0000000200007310 */ /* 0x004e220000301000 */
[----:B------:R-:W-:-:S14]  /*1900*/  DSETP.GEU.AND P0, PT, |R2|, UR4, PT ;  /* 0x0000000402007e2a */ /* 0x000fdc000bf0e200 */
[----:B0-----:R-:W-:Y:S01]  /*1910*/  @!P0 FMUL R0, R0, 1.175494350822287508e-38 ;  /* 0x0080000000008820 */ /* 0x001fe20000400000 */
[----:B------:R-:W-:Y:S06]  /*1920*/  BRA `(.L_x_1593) ;  /* 0x0000000800307947 */ /* 0x000fec0003800000 */
.L_x_1601:
        /* <DEDUP_REMOVED lines=11> */
[C---:B------:R-:W-:Y:S01]  /*19e0*/  VIADD R6, R4.reuse, 0x1000000 ;  /* 0x0100000004067836 */ /* 0x040fe20000000000 */
[----:B------:R-:W-:-:S04]  /*19f0*/  IADD3 R2, R4, -0x1, RZ ;  /* 0xffffffff04027810 */ /* 0x000fc80007ffe0ff */
        /* <DEDUP_REMOVED lines=11> */
[----:B------:R-:W-:Y:S01]  /*1ab0*/  LOP3.LUT R0, R5, 0x80000000, R0, 0xf8, !PT ;  /* 0x8000000005007812 */ /* 0x000fe200078ef800 */
[----:B------:R-:W-:Y:S06]  /*1ac0*/  BRA `(.L_x_1593) ;  /* 0x0000000400c87947 */ /* 0x000fec0003800000 */
.L_x_1604:
        /* <DEDUP_REMOVED lines=11> */
[----:B------:R-:W-:Y:S01]  /*1b80*/  LOP3.LUT R0, R4, 0x80000000, R5, 0xf8, !PT ;  /* 0x8000000004007812 */ /* 0x000fe200078ef805 */
[----:B------:R-:W-:Y:S06]  /*1b90*/  BRA `(.L_x_1593) ;  /* 0x0000000400947947 */ /* 0x000fec0003800000 */
.L_x_1603:
[----:B------:R-:W2:Y:S02]  /*1ba0*/  LDG.E.U16 R0, desc[UR36][R2.64] ;  /* 0x0000002402007981 */ /* 0x000ea4000c1e1500 */
[----:B--2---:R-:W-:Y:S01]  /*1bb0*/  IMAD.U32 R0, R0, 0x10000, RZ ;  /* 0x0001000000007824 */ /* 0x004fe200078e00ff */
[----:B------:R-:W-:Y:S06]  /*1bc0*/  BRA `(.L_x_1593) ;  /* 0x0000000400887947 */ /* 0x000fec0003800000 */
.L_x_1600:
        /* <DEDUP_REMOVED lines=9> */
[----:B--2---:R-:W-:Y:S01]  /*1c60*/  I2FP.F32.U32 R0, R0 ;  /* 0x0000000000007245 */ /* 0x004fe20000201000 */
[----:B------:R-:W-:Y:S06]  /*1c70*/  BRA `(.L_x_1593) ;  /* 0x00000004005c7947 */ /* 0x000fec0003800000 */
.L_x_1607:
[----:B------:R-:W2:Y:S01]  /*1c80*/  LDG.E.U8 R2, desc[UR36][R2.64] ;  /* 0x0000002402027981 */ /* 0x000ea2000c1e1100 */
        /* <DEDUP_REMOVED lines=19> */
.L_x_1609:
[----:B------:R-:W-:Y:S05]  /*1dc0*/  BSYNC B0 ;  /* 0x0000000000007941 */ /* 0x000fea0003800000 */
.L_x_1608:
[----:B------:R-:W-:Y:S01]  /*1dd0*/  LEA R3, R0, 0x3b800000, 0x17 ;  /* 0x3b80000000037811 */ /* 0x000fe200078eb8ff */
[----:B------:R-:W-:-:S05]  /*1de0*/  IMAD.SHL.U32 R0, R2, 0x100000, RZ ;  /* 0x0010000002007824 */ /* 0x000fca00078e00ff */
[----:B------:R-:W-:Y:S01]  /*1df0*/  LOP3.LUT R0, R3, R0, R4, 0xfe, !PT ;  /* 0x0000000003007212 */ /* 0x000fe200078efe04 */
[----:B------:R-:W-:Y:S06]  /*1e00*/  BRA `(.L_x_1593) ;  /* 0x0000000000f87947 */ /* 0x000fec0003800000 */
.L_x_1606:
        /* <DEDUP_REMOVED lines=20> */
.L_x_1611:
[----:B------:R-:W-:Y:S05]  /*1f50*/  BSYNC B0 ;  /* 0x0000000000007941 */ /* 0x000fea0003800000 */
.L_x_1610:
[----:B------:R-:W-:Y:S01]  /*1f60*/  LEA R3, R0, 0x37800000, 0x17 ;  /* 0x3780000000037811 */ /* 0x000fe200078eb8ff */
[----:B------:R-:W-:-:S05]  /*1f70*/  IMAD.SHL.U32 R0, R2, 0x200000, RZ ;  /* 0x0020000002007824 */ /* 0x000fca00078e00ff */
[----:B------:R-:W-:Y:S01]  /*1f80*/  LOP3.LUT R0, R3, R0, R4, 0xfe, !PT ;  /* 0x0000000003007212 */ /* 0x000fe200078efe04 */
[----:B------:R-:W-:Y:S06]  /*1f90*/  BRA `(.L_x_1593) ;  /* 0x0000000000947947 */ /* 0x000fec0003800000 */
.L_x_1605:
[----:B------:R-:W-:-:S13]  /*1fa0*/  ISETP.NE.AND P0, PT, R4, 0x1c, PT ;  /* 0x0000001c0400780c */ /* 0x000fda0003f05270 */
[----:B------:R-:W-:Y:S05]  /*1fb0*/  @!P0 BRA `(.L_x_1612) ;  /* 0x0000000000848947 */ /* 0x000fea0003800000 */
[----:B------:R-:W-:-:S13]  /*1fc0*/  ISETP.NE.AND P0, PT, R4, 0x1d, PT ;  /* 0x0000001d0400780c */ /* 0x000fda0003f05270 */
[----:B------:R-:W-:Y:S05]  /*1fd0*/  @!P0 BRA `(.L_x_1613) ;  /* 0x0000000000708947 */ /* 0x000fea0003800000 */
[----:B------:R-:W-:-:S13]  /*1fe0*/  ISETP.NE.AND P0, PT, R4, 0x2c, PT ;  /* 0x0000002c0400780c */ /* 0x000fda0003f05270 */
[----:B------:R-:W-:Y:S05]  /*1ff0*/  @P0 BRA `(.L_x_1592) ;  /* 0x0000000000200947 */ /* 0x000fea0003800000 */
[----:B------:R-:W2:Y:S01]  /*2000*/  LDG.E.U8 R2, desc[UR36][R2.64] ;  /* 0x0000002402027981 */ /* 0x000ea2000c1e1100 */
[----:B------:R-:W-:Y:S01]  /*2010*/  IMAD.MOV.U32 R0, RZ, RZ, 0x400000 ;  /* 0x00400000ff007424 */ /* 0x000fe200078e00ff */
[----:B--2---:R-:W-:-:S13]  /*2020*/  ISETP.NE.AND P0, PT, R2, RZ, PT ;  /* 0x000000ff0200720c */ /* 0x004fda0003f05270 */
[----:B------:R-:W-:Y:S05]  /*2030*/  @!P0 BRA `(.L_x_1593) ;  /* 0x00000000006c8947 */ /* 0x000fea0003800000 */
[----:B------:R-:W-:-:S13]  /*2040*/  ISETP.NE.AND P0, PT, R2, 0xff, PT ;  /* 0x000000ff0200780c */ /* 0x000fda0003f05270 */
[----:B------:R-:W-:Y:S02]  /*2050*/  @!P0 IMAD.MOV.U32 R0, RZ, RZ, 0x7f800001 ;  /* 0x7f800001ff008424 */ /* 0x000fe400078e00ff */
[----:B------:R-:W-:Y:S01]  /*2060*/  @P0 IMAD.SHL.U32 R0, R2, 0x800000, RZ ;  /* 0x0080000002000824 */ /* 0x000fe200078e00ff */
[----:B------:R-:W-:Y:S06]  /*2070*/  BRA `(.L_x_1593) ;  /* 0x00000000005c7947 */ /* 0x000fec0003800000 */
.L_x_1592:
[----:B------:R-:W-:Y:S01]  /*2080*/  MOV R2, 0x0 ;  /* 0x0000000000027802 */ /* 0x000fe20000000f00 */
[----:B------:R-:W-:Y:S01]  /*2090*/  ULDC.64 UR4, c[0x4][0x128] ;  /* 0x01004a0000047ab9 */ /* 0x000fe20000000a00 */
[----:B------:R-:W-:Y:S01]  /*20a0*/  ULDC.64 UR6, c[0x4][0x18] ;  /* 0x0100060000067ab9 */ /* 0x000fe20000000a00 */
[----:B------:R-:W-:Y:S01]  /*20b0*/  IMAD.U32 R4, RZ, RZ, UR4 ;  /* 0x00000004ff047e24 */ /* 0x000fe2000f8e00ff */
[----:B------:R-:W-:Y:S01]  /*20c0*/  MOV R5, UR5 ;  /* 0x0000000500057c02 */ /* 0x000fe20008000f00 */
[----:B------:R-:W-:Y:S01]  /*20d0*/  ULDC.64 UR4, c[0x4][0x130] ;  /* 0x01004c0000047ab9 */ /* 0x000fe20000000a00 */
[----:B------:R-:W0:Y:S01]  /*20e0*/  LDC.64 R2, c[0x4][R2] ;  /* 0x0100000002027b82 */ /* 0x000e220000000a00 */
[----:B------:R-:W-:Y:S02]  /*20f0*/  IMAD.U32 R6, RZ, RZ, UR4 ;  /* 0x00000004ff067e24 */ /* 0x000fe4000f8e00ff */
[----:B------:R-:W-:Y:S02]  /*2100*/  IMAD.U32 R7, RZ, RZ, UR5 ;  /* 0x00000005ff077e24 */ /* 0x000fe4000f8e00ff */
[----:B------:R-:W-:-:S02]  /*2110*/  IMAD.U32 R10, RZ, RZ, UR6 ;  /* 0x00000006ff0a7e24 */ /* 0x000fc4000f8e00ff */
[----:B------:R-:W-:Y:S02]  /*2120*/  IMAD.U32 R11, RZ, RZ, UR7 ;  /* 0x00000007ff0b7e24 */ /* 0x000fe4000f8e00ff */
[----:B------:R-:W-:Y:S02]  /*2130*/  IMAD.MOV.U32 R8, RZ, RZ, 0x4e ;  /* 0x0000004eff087424 */ /* 0x000fe400078e00ff */
[----:B------:R-:W-:Y:S02]  /*2140*/  IMAD.MOV.U32 R12, RZ, RZ, 0x1 ;  /* 0x00000001ff0c7424 */ /* 0x000fe400078e00ff */
[----:B------:R-:W-:-:S07]  /*2150*/  IMAD.MOV.U32 R13, RZ, RZ, RZ ;  /* 0x000000ffff0d7224 */ /* 0x000fce00078e00ff */
[----:B------:R-:W-:-:S07]  /*2160*/  LEPC R20, `(.L_x_1614) ;  /* 0x000000001014794e */ /* 0x000fce0000000000 */
[----:B0-----:R-:W-:Y:S05]  /*2170*/  CALL.ABS.NOINC R2 ;  /* 0x0000000002007343 */ /* 0x001fea0003c00000 */
.L_x_1614:
[----:B------:R-:W-:Y:S01]  /*2180*/  IMAD.MOV.U32 R0, RZ, RZ, RZ ;  /* 0x000000ffff007224 */ /* 0x000fe200078e00ff */
[----:B------:R-:W-:Y:S06]  /*2190*/  BRA `(.L_x_1593) ;  /* 0x0000000000147947 */ /* 0x000fec0003800000 */
.L_x_1613:
[----:B------:R-:W2:Y:S02]  /*21a0*/  LDG.E.64 R2, desc[UR36][R2.64] ;  /* 0x0000002402027981 */ /* 0x000ea4000c1e1b00 */
[----:B--2---:R0:W1:Y:S01]  /*21b0*/  I2F.U64 R0, R2 ;  /* 0x0000000200007312 */ /* 0x0040620000301000 */
[----:B------:R-:W-:Y:S05]  /*21c0*/  BRA `(.L_x_1593) ;  /* 0x0000000000087947 */ /* 0x000fea0003800000 */
.L_x_1612:
[----:B------:R-:W2:Y:S02]  /*21d0*/  LDG.E R0, desc[UR36][R2.64] ;  /* 0x0000002402007981 */ /* 0x000ea4000c1e1900 */
[----:B--2---:R-:W-:-:S07]  /*21e0*/  I2FP.F32.U32 R0, R0 ;  /* 0x0000000000007245 */ /* 0x004fce0000201000 */
.L_x_1593:
[----:B------:R-:W-:Y:S05]  /*21f0*/  BSYNC B6 ;  /* 0x0000000000067941 */ /* 0x000fea0003800000 */
.L_x_1587:
[C---:B012345:R-:W-:Y:S01]  /*2200*/  FADD.FTZ R2, |R0|.reuse, -RZ ;  /* 0x800000ff00027221 */ /* 0x07ffe20000010200 */
[----:B------:R-:W-:Y:S01]  /*2210*/  FSETP.GT.FTZ.AND P0, PT, |R0|, 8.50705917302346158658e+37, PT ;  /* 0x7e8000000000780b */ /* 0x000fe20003f14200 */
[----:B------:R-:W-:Y:S01]  /*2220*/  IMAD.MOV.U32 R7, RZ, RZ, 0x3e800000 ;  /* 0x3e800000ff077424 */ /* 0x000fe200078e00ff */
[----:B------:R-:W-:Y:S01]  /*2230*/  BSSY B0, `(.L_x_1615) ;  /* 0x0000027000007945 */ /* 0x000fe20003800000 */
[----:B------:R-:W-:-:S06]  /*2240*/  FADD.FTZ R3, -R2, 1 ;  /* 0x3f80000002037421 */ /* 0x000fcc0000010100 */
[----:B------:R-:W0:Y:S02]  /*2250*/  MUFU.RCP R3, R3 ;  /* 0x0000000300037308 */ /* 0x000e240000001000 */
[----:B0-----:R-:W-:-:S04]  /*2260*/  FADD.FTZ R5, R3, R3 ;  /* 0x0000000303057221 */ /* 0x001fc80000010000 */
[----:B------:R-:W-:-:S05]  /*2270*/  FMUL.FTZ R2, R5, |R0| ;  /* 0x4000000005027220 */ /* 0x000fca0000410000 */
        /* <DEDUP_REMOVED lines=34> */
.L_x_1616:
[----:B------:R-:W-:Y:S05]  /*24a0*/  BSYNC B0 ;  /* 0x0000000000007941 */ /* 0x000fea0003800000 */
.L_x_1615:
[----:B------:R-:W-:Y:S01]  /*24b0*/  FMUL.FTZ R2, R3, R4 ;  /* 0x0000000403027220 */ /* 0x000fe20000410000 */
        /* <DEDUP_REMOVED lines=9> */
[----:B------:R-:W0:Y:S02]  /*2550*/  F2I.FTZ.TRUNC.NTZ R3, R2 ;  /* 0x0000000200037305 */ /* 0x000e24000021f100 */
[----:B0-----:R0:W-:Y:S01]  /*2560*/  STG.E.U8 desc[UR36][R16.64], R3 ;  /* 0x0000000310007986 */ /* 0x0011e2000c101124 */
[----:B------:R-:W-:Y:S05]  /*2570*/  BRA `(.L_x_1622) ;  /* 0x0000000c00507947 */ /* 0x000fea0003800000 */
.L_x_1620:
[----:B------:R-:W0:Y:S02]  /*2580*/  F2I.S64.TRUNC R2, R2 ;  /* 0x0000000200027311 */ /* 0x000e24000020d900 */
[----:B0-----:R-:W-:-:S05]  /*2590*/  IMAD.MOV.U32 R5, RZ, RZ, R2 ;  /* 0x000000ffff057224 */ /* 0x001fca00078e0002 */
[----:B------:R1:W-:Y:S01]  /*25a0*/  STG.E.U8 desc[UR36][R16.64], R5 ;  /* 0x0000000510007986 */ /* 0x0003e2000c101124 */
[----:B------:R-:W-:Y:S05]  /*25b0*/  BRA `(.L_x_1622) ;  /* 0x0000000c00407947 */ /* 0x000fea0003800000 */
.L_x_1619:
[----:B------:R-:W-:-:S13]  /*25c0*/  ISETP.NE.AND P0, PT, R6, 0x2, PT ;  /* 0x000000020600780c */ /* 0x000fda0003f05270 */
[----:B------:R-:W-:Y:S05]  /*25d0*/  @!P0 BRA `(.L_x_1623) ;  /* 0x0000000000288947 */ /* 0x000fea0003800000 */
[----:B------:R-:W-:-:S13]  /*25e0*/  ISETP.NE.AND P0, PT, R6, 0x3, PT ;  /* 0x000000030600780c */ /* 0x000fda0003f05270 */
[----:B------:R-:W-:Y:S05]  /*25f0*/  @!P0 BRA `(.L_x_1624) ;  /* 0x0000000000148947 */ /* 0x000fea0003800000 */
[----:B------:R-:W-:-:S13]  /*2600*/  ISETP.NE.AND P0, PT, R6, 0x4, PT ;  /* 0x000000040600780c */ /* 0x000fda0003f05270 */
[----:B------:R-:W-:Y:S05]  /*2610*/  @P0 BRA `(.L_x_1621) ;  /* 0x0000000800d00947 */ /* 0x000fea0003800000 */
[----:B------:R-:W0:Y:S02]  /*2620*/  F2I.S64.TRUNC R2, R2 ;  /* 0x0000000200027311 */ /* 0x000e24000020d900 */
[----:B0-----:R4:W-:Y:S01]  /*2630*/  STG.E.64 desc[UR36][R16.64], R2 ;  /* 0x0000000210007986 */ /* 0x0019e2000c101b24 */
[----:B------:R-:W-:Y:S05]  /*2640*/  BRA `(.L_x_1622) ;  /* 0x0000000c001c7947 */ /* 0x000fea0003800000 */
.L_x_1624:
[----:B------:R-:W0:Y:S02]  /*2650*/  F2I.FTZ.TRUNC.NTZ R3, R2 ;  /* 0x0000000200037305 */ /* 0x000e24000021f100 */
[----:B0-----:R3:W-:Y:S01]  /*2660*/  STG.E desc[UR36][R16.64], R3 ;  /* 0x0000000310007986 */ /* 0x0017e2000c101924 */
[----:B------:R-:W-:Y:S05]  /*2670*/  BRA `(.L_x_1622) ;  /* 0x0000000c00107947 */ /* 0x000fea0003800000 */
.L_x_1623:
[----:B------:R-:W0:Y:S02]  /*2680*/  F2I.FTZ.TRUNC.NTZ R3, R2 ;  /* 0x0000000200037305 */ /* 0x000e24000021f100 */
[----:B0-----:R2:W-:Y:S01]  /*2690*/  STG.E.U16 desc[UR36][R16.64], R3 ;  /* 0x0000000310007986 */ /* 0x0015e2000c101524 */
[----:B------:R-:W-:Y:S05]  /*26a0*/  BRA `(.L_x_1622) ;  /* 0x0000000c00047947 */ /* 0x000fea0003800000 */
.L_x_1618:
[----:B------:R-:W-:-:S13]  /*26b0*/  ISETP.GT.AND P0, PT, R6, 0x6, PT ;  /* 0x000000060600780c */ /* 0x000fda0003f04270 */
[----:B------:R-:W-:Y:S05]  /*26c0*/  @P0 BRA `(.L_x_1625) ;  /* 0x0000000000240947 */ /* 0x000fea0003800000 */
[----:B------:R-:W-:-:S13]  /*26d0*/  ISETP.NE.AND P0, PT, R6, 0x5, PT ;  /* 0x000000050600780c */ /* 0x000fda0003f05270 */
[----:B------:R-:W-:Y:S05]  /*26e0*/  @!P0 BRA `(.L_x_1626) ;  /* 0x0000000000108947 */ /* 0x000fea0003800000 */
[----:B------:R-:W-:-:S13]  /*26f0*/  ISETP.NE.AND P0, PT, R6, 0x6, PT ;  /* 0x000000060600780c */ /* 0x000fda0003f05270 */
[----:B------:R-:W-:Y:S05]  /*2700*/  @P0 BRA `(.L_x_1621) ;  /* 0x0000000800940947 */ /* 0x000fea0003800000 */
[----:B------:R0:W-:Y:S01]  /*2710*/  STG.E desc[UR36][R16.64], R2 ;  /* 0x0000000210007986 */ /* 0x0001e2000c101924 */
[----:B------:R-:W-:Y:S05]  /*2720*/  BRA `(.L_x_1622) ;  /* 0x0000000800e47947 */ /* 0x000fea0003800000 */
.L_x_1626:
[----:B------:R-:W-:-:S05]  /*2730*/  F2FP.F16.F32.PACK_AB R2, RZ, R2 ;  /* 0x00000002ff02723e */ /* 0x000fca00000000ff */
[----:B------:R0:W-:Y:S01]  /*2740*/  STG.E.U16 desc[UR36][R16.64], R2 ;  /* 0x0000000210007986 */ /* 0x0001e2000c101524 */
[----:B------:R-:W-:Y:S05]  /*2750*/  BRA `(.L_x_1622) ;  /* 0x0000000800d87947 */ /* 0x000fea0003800000 */
.L_x_1625:
[----:B------:R-:W-:-:S13]  /*2760*/  ISETP.NE.AND P0, PT, R6, 0x7, PT ;  /* 0x000000070600780c */ /* 0x000fda0003f05270 */
[----:B------:R-:W-:Y:S05]  /*2770*/  @!P0 BRA `(.L_x_1627) ;  /* 0x00000000002c8947 */ /* 0x000fea0003800000 */
[----:B------:R-:W-:-:S13]  /*2780*/  ISETP.NE.AND P0, PT, R6, 0x8, PT ;  /* 0x000000080600780c */ /* 0x000fda0003f05270 */
[----:B------:R-:W-:Y:S05]  /*2790*/  @!P0 BRA `(.L_x_1628) ;  /* 0x0000000000148947 */ /* 0x000fea0003800000 */
[----:B------:R-:W-:-:S13]  /*27a0*/  ISETP.NE.AND P0, PT, R6, 0x9, PT ;  /* 0x000000090600780c */ /* 0x000fda0003f05270 */
[----:B------:R-:W-:Y:S05]  /*27b0*/  @P0 BRA `(.L_x_1621) ;  /* 0x0000000800680947 */ /* 0x000fea0003800000 */
[----:B------:R-:W-:-:S05]  /*27c0*/  IMAD.MOV.U32 R3, RZ, RZ, RZ ;  /* 0x000000ffff037224 */ /* 0x000fca00078e00ff */
[----:B------:R0:W-:Y:S01]  /*27d0*/  STG.E.64 desc[UR36][R16.64], R2 ;  /* 0x0000000210007986 */ /* 0x0001e2000c101b24 */
[----:B------:R-:W-:Y:S05]  /*27e0*/  BRA `(.L_x_1622) ;  /* 0x0000000800b47947 */ /* 0x000fea0003800000 */
.L_x_1628:
[----:B------:R-:W-:-:S04]  /*27f0*/  F2FP.F16.F32.PACK_AB R3, RZ, R2 ;  /* 0x00000002ff03723e */ /* 0x000fc800000000ff */
[----:B------:R-:W-:-:S05]  /*2800*/  PRMT R3, R3, 0x5410, RZ ;  /* 0x0000541003037816 */ /* 0x000fca00000000ff */
[----:B------:R0:W-:Y:S01]  /*2810*/  STG.E desc[UR36][R16.64], R3 ;  /* 0x0000000310007986 */ /* 0x0001e2000c101924 */
[----:B------:R-:W-:Y:S05]  /*2820*/  BRA `(.L_x_1622) ;  /* 0x0000000800a47947 */ /* 0x000fea0003800000 */
.L_x_1627:
[----:B------:R-:W-:-:S06]  /*2830*/  FMUL.FTZ R2, R2, 1 ;  /* 0x3f80000002027820 */ /* 0x000fcc0000410000 */
[----:B------:R-:W0:Y:S02]  /*2840*/  F2F.F64.F32 R2, R2 ;  /* 0x0000000200027310 */ /* 0x000e240000201800 */
[----:B0-----:R0:W-:Y:S01]  /*2850*/  STG.E.64 desc[UR36][R16.64], R2 ;  /* 0x0000000210007986 */ /* 0x0011e2000c101b24 */
[----:B------:R-:W-:Y:S05]  /*2860*/  BRA `(.L_x_1622) ;  /* 0x0000000800947947 */ /* 0x000fea0003800000 */
.L_x_1617:
        /* <DEDUP_REMOVED lines=8> */
[----:B------:R-:W-:-:S04]  /*28f0*/  FSETP.NEU.FTZ.AND P0, PT, R2, RZ, PT ;  /* 0x000000ff0200720b */ /* 0x000fc80003f1d000 */
[----:B------:R-:W-:-:S05]  /*2900*/  SEL R3, RZ, 0x1, !P0 ;  /* 0x00000001ff037807 */ /* 0x000fca0004000000 */
[----:B------:R0:W-:Y:S01]  /*2910*/  STG.E.U8 desc[UR36][R16.64], R3 ;  /* 0x0000000310007986 */ /* 0x0001e2000c101124 */
[----:B------:R-:W-:Y:S05]  /*2920*/  BRA `(.L_x_1622) ;  /* 0x0000000800647947 */ /* 0x000fea0003800000 */
.L_x_1631:
[----:B------:R-:W-:Y:S01]  /*2930*/  FMUL.FTZ R4, R2, 1 ;  /* 0x3f80000002047820 */ /* 0x000fe20000410000 */
[----:B------:R-:W-:-:S05]  /*2940*/  CS2R R6, SRZ ;  /* 0x0000000000067805 */ /* 0x000fca000001ff00 */
[----:B------:R-:W0:Y:S02]  /*2950*/  F2F.F64.F32 R4, R4 ;  /* 0x0000000400047310 */ /* 0x000e240000201800 */
[----:B0-----:R0:W-:Y:S01]  /*2960*/  STG.E.128 desc[UR36][R16.64], R4 ;  /* 0x0000000410007986 */ /* 0x0011e2000c101d24 */
[----:B------:R-:W-:Y:S05]  /*2970*/  BRA `(.L_x_1622) ;  /* 0x0000000800507947 */ /* 0x000fea0003800000 */
.L_x_1630:
[----:B------:R-:W-:-:S13]  /*2980*/  ISETP.NE.AND P0, PT, R6, 0xf, PT ;  /* 0x0000000f0600780c */ /* 0x000fda0003f05270 */
[----:B------:R-:W-:Y:S05]  /*2990*/  @!P0 BRA `(.L_x_1632) ;  /* 0x0000000000ac8947 */ /* 0x000fea0003800000 */
[----:B------:R-:W-:-:S13]  /*29a0*/  ISETP.NE.AND P0, PT, R6, 0x17, PT ;  /* 0x000000170600780c */ /* 0x000fda0003f05270 */
[----:B------:R-:W-:Y:S05]  /*29b0*/  @!P0 BRA `(.L_x_1633) ;  /* 0x0000000000508947 */ /* 0x000fea0003800000 */
[----:B------:R-:W-:-:S13]  /*29c0*/  ISETP.NE.AND P0, PT, R6, 0x18, PT ;  /* 0x000000180600780c */ /* 0x000fda0003f05270 */
[----:B------:R-:W-:Y:S05]  /*29d0*/  @P0 BRA `(.L_x_1621) ;  /* 0x0000000400e00947 */ /* 0x000fea0003800000 */
[C---:B------:R-:W-:Y:S01]  /*29e0*/  LOP3.LUT R4, R2.reuse, 0x7fffffff, RZ, 0xc0, !PT ;  /* 0x7fffffff02047812 */ /* 0x040fe200078ec0ff */
[----:B------:R-:W-:Y:S01]  /*29f0*/  BSSY B0, `(.L_x_1634) ;  /* 0x000000d000007945 */ /* 0x000fe20003800000 */
[----:B------:R-:W-:Y:S02]  /*2a00*/  LOP3.LUT R0, R2, 0x80000000, RZ, 0xc0, !PT ;  /* 0x8000000002007812 */ /* 0x000fe400078ec0ff */
[----:B------:R-:W-:Y:S02]  /*2a10*/  ISETP.GT.U32.AND P0, PT, R4, 0x43efffff, PT ;  /* 0x43efffff0400780c */ /* 0x000fe40003f04070 */
[----:B------:R-:W-:Y:S01]  /*2a20*/  SHF.R.U32.HI R5, RZ, 0x18, R0 ;  /* 0x00000018ff057819 */ /* 0x000fe20000011600 */
[----:B------:R-:W-:-:S10]  /*2a30*/  IMAD.MOV.U32 R0, RZ, RZ, 0x7f ;  /* 0x0000007fff007424 */ /* 0x000fd400078e00ff */
[----:B------:R-:W-:Y:S05]  /*2a40*/  @P0 BRA `(.L_x_1635) ;  /* 0x00000000001c0947 */ /* 0x000fea0003800000 */
[----:B------:R-:W-:-:S13]  /*2a50*/  ISETP.GE.U32.AND P0, PT, R4, 0x3c800000, PT ;  /* 0x3c8000000400780c */ /* 0x000fda0003f06070 */
[----:B------:R-:W-:-:S04]  /*2a60*/  @P0 SHF.R.U32.HI R0, RZ, 0x14, R2 ;  /* 0x00000014ff000819 */ /* 0x000fc80000011602 */
[----:B------:R-:W-:-:S04]  /*2a70*/  @P0 LOP3.LUT R3, R0, 0x1, RZ, 0xc0, !PT ;  /* 0x0000000100030812 */ /* 0x000fc800078ec0ff */
[----:B------:R-:W-:Y:S01]  /*2a80*/  @P0 IADD3 R3, R2, 0x407ffff, R3 ;  /* 0x0407ffff02030810 */ /* 0x000fe20007ffe003 */
[----:B------:R-:W-:-:S03]  /*2a90*/  @!P0 FADD.FTZ R2, R4, 16384 ;  /* 0x4680000004028421 */ /* 0x000fc60000010000 */
[----:B------:R-:W-:Y:S01]  /*2aa0*/  @P0 SHF.R.U32.HI R0, RZ, 0x14, R3 ;  /* 0x00000014ff000819 */ /* 0x000fe20000011603 */
[----:B------:R-:W-:-:S07]  /*2ab0*/  @!P0 VIADD R0, R2, 0xb9800000 ;  /* 0xb980000002008836 */ /* 0x000fce0000000000 */
.L_x_1635:
[----:B------:R-:W-:Y:S05]  /*2ac0*/  BSYNC B0 ;  /* 0x0000000000007941 */ /* 0x000fea0003800000 */
.L_x_1634:
[----:B------:R-:W-:-:S05]  /*2ad0*/  LOP3.LUT R5, R0, R5, RZ, 0xfc, !PT ;  /* 0x0000000500057212 */ /* 0x000fca00078efcff */
[----:B------:R0:W-:Y:S01]  /*2ae0*/  STG.E.U8 desc[UR36][R16.64], R5 ;  /* 0x0000000510007986 */ /* 0x0001e2000c101124 */
[----:B------:R-:W-:Y:S05]  /*2af0*/  BRA `(.L_x_1622) ;  /* 0x0000000400f07947 */ /* 0x000fea0003800000 */
.L_x_1633:
[----:B------:R-:W-:Y:S01]  /*2b00*/  LOP3.LUT R4, R2, 0x7fffffff, RZ, 0xc0, !PT ;  /* 0x7fffffff02047812 */ /* 0x000fe200078ec0ff */
[----:B------:R-:W-:Y:S03]  /*2b10*/  BSSY B0, `(.L_x_1636) ;  /* 0x000000e000007945 */ /* 0x000fe60003800000 */
[----:B------:R-:W-:-:S13]  /*2b20*/  ISETP.GT.U32.AND P0, PT, R4, 0x477fffff, PT ;  /* 0x477fffff0400780c */ /* 0x000fda0003f04070 */
[----:B------:R-:W-:Y:S05]  /*2b30*/  @P0 BRA `(.L_x_1637) ;  /* 0x0000000000200947 */ /* 0x000fea0003800000 */
[----:B------:R-:W-:-:S13]  /*2b40*/  ISETP.GE.U32.AND P0, PT, R4, 0x38800000, PT ;  /* 0x388000000400780c */ /* 0x000fda0003f06070 */
[----:B------:R-:W-:-:S04]  /*2b50*/  @P0 SHF.R.U32.HI R0, RZ, 0x15, R2 ;  /* 0x00000015ff000819 */ /* 0x000fc80000011602 */
[----:B------:R-:W-:-:S04]  /*2b60*/  @P0 LOP3.LUT R3, R0, 0x1, RZ, 0xc0, !PT ;  /* 0x0000000100030812 */ /* 0x000fc800078ec0ff */
[----:B------:R-:W-:Y:S01]  /*2b70*/  @P0 IADD3 R0, R2, 0x80fffff, R3 ;  /* 0x080fffff02000810 */ /* 0x000fe20007ffe003 */
[----:B------:R-:W-:-:S03]  /*2b80*/  @!P0 FADD.FTZ R3, R4, 128 ;  /* 0x4300000004038421 */ /* 0x000fc60000010000 */
[----:B------:R-:W-:Y:S01]  /*2b90*/  @P0 SHF.R.U32.HI R0, RZ, 0x15, R0 ;  /* 0x00000015ff000819 */ /* 0x000fe20000011600 */
[----:B------:R-:W-:Y:S01]  /*2ba0*/  @!P0 VIADD R0, R3, 0xbd000000 ;  /* 0xbd00000003008836 */ /* 0x000fe20000000000 */
[----:B------:R-:W-:Y:S06]  /*2bb0*/  BRA `(.L_x_1638) ;  /* 0x00000000000c7947 */ /* 0x000fec0003800000 */
.L_x_1637:
[----:B------:R-:W-:Y:S01]  /*2bc0*/  HFMA2.MMA R0, -RZ, RZ, 0, 7.569789886474609375e-06 ;  /* 0x0000007fff007435 */ /* 0x000fe200000001ff */
[----:B------:R-:W-:-:S09]  /*2bd0*/  ISETP.GT.U32.AND P0, PT, R4, 0x7f800000, PT ;  /* 0x7f8000000400780c */ /* 0x000fd20003f04070 */
[----:B------:R-:W-:-:S07]  /*2be0*/  SEL R0, R0, 0x7c, P0 ;  /* 0x0000007c00007807 */ /* 0x000fce0000000000 */
.L_x_1638:
[----:B------:R-:W-:Y:S05]  /*2bf0*/  BSYNC B0 ;  /* 0x0000000000007941 */ /* 0x000fea0003800000 */
.L_x_1636:
[----:B------:R-:W-:-:S04]  /*2c00*/  LOP3.LUT R2, R2, 0x80000000, RZ, 0xc0, !PT ;  /* 0x8000000002027812 */ /* 0x000fc800078ec0ff */
[----:B------:R-:W-:-:S04]  /*2c10*/  SHF.R.U32.HI R3, RZ, 0x18, R2 ;  /* 0x00000018ff037819 */ /* 0x000fc80000011602 */
[----:B------:R-:W-:-:S05]  /*2c20*/  LOP3.LUT R3, R0, R3, RZ, 0xfc, !PT ;  /* 0x0000000300037212 */ /* 0x000fca00078efcff */
[----:B------:R0:W-:Y:S01]  /*2c30*/  STG.E.U8 desc[UR36][R16.64], R3 ;  /* 0x0000000310007986 */ /* 0x0001e2000c101124 */
[----:B------:R-:W-:Y:S05]  /*2c40*/  BRA `(.L_x_1622) ;  /* 0x00000004009c7947 */ /* 0x000fea0003800000 */
.L_x_1632:
[----:B------:R-:W-:-:S05]  /*2c50*/  F2FP.BF16.F32.PACK_AB R2, RZ, R2 ;  /* 0x00000002ff02723e */ /* 0x000fca00000010ff */
[----:B------:R0:W-:Y:S01]  /*2c60*/  STG.E.U16 desc[UR36][R16.64], R2 ;  /* 0x0000000210007986 */ /* 0x0001e2000c101524 */
[----:B------:R-:W-:Y:S05]  /*2c70*/  BRA `(.L_x_1622) ;  /* 0x0000000400907947 */ /* 0x000fea0003800000 */
.L_x_1629:
        /* <DEDUP_REMOVED lines=8> */
[----:B------:R-:W0:Y:S02]  /*2d00*/  F2I.FTZ.U32.TRUNC.NTZ R3, R2 ;  /* 0x0000000200037305 */ /* 0x000e24000021f000 */
[----:B0-----:R0:W-:Y:S01]  /*2d10*/  STG.E.U16 desc[UR36][R16.64], R3 ;  /* 0x0000000310007986 */ /* 0x0011e2000c101524 */
[----:B------:R-:W-:Y:S05]  /*2d20*/  BRA `(.L_x_1622) ;  /* 0x0000000400647947 */ /* 0x000fea0003800000 */
.L_x_1641:
[----:B------:R-:W-:Y:S01]  /*2d30*/  LOP3.LUT R3, R2, 0x7fffffff, RZ, 0xc0, !PT ;  /* 0x7fffffff02037812 */ /* 0x000fe200078ec0ff */
[----:B------:R-:W-:Y:S01]  /*2d40*/  BSSY B0, `(.L_x_1642) ;  /* 0x0000013000007945 */ /* 0x000fe20003800000 */
[----:B------:R-:W-:Y:S02]  /*2d50*/  IMAD.MOV.U32 R8, RZ, RZ, 0x80 ;  /* 0x00000080ff087424 */ /* 0x000fe400078e00ff */
        /* <DEDUP_REMOVED lines=13> */
.L_x_1644:
[----:B------:R-:W-:-:S04]  /*2e30*/  LOP3.LUT R2, R2, 0x80000000, RZ, 0xc0, !PT ;  /* 0x8000000002027812 */ /* 0x000fc800078ec0ff */
[----:B------:R-:W-:-:S04]  /*2e40*/  SHF.R.U32.HI R3, RZ, 0x18, R2 ;  /* 0x00000018ff037819 */ /* 0x000fc80000011602 */
[----:B------:R-:W-:-:S04]  /*2e50*/  LOP3.LUT R0, R0, R3, RZ, 0xfc, !PT ;  /* 0x0000000300007212 */ /* 0x000fc800078efcff */
[----:B------:R-:W-:-:S07]  /*2e60*/  PRMT R8, R0, 0x7610, R8 ;  /* 0x0000761000087816 */ /* 0x000fce0000000008 */
.L_x_1643:
[----:B------:R-:W-:Y:S05]  /*2e70*/  BSYNC B0 ;  /* 0x0000000000007941 */ /* 0x000fea0003800000 */
.L_x_1642:
[----:B------:R0:W-:Y:S01]  /*2e80*/  STG.E.U8 desc[UR36][R16.64], R8 ;  /* 0x0000000810007986 */ /* 0x0001e2000c101124 */
[----:B------:R-:W-:Y:S05]  /*2e90*/  BRA `(.L_x_1622) ;  /* 0x0000000400087947 */ /* 0x000fea0003800000 */
.L_x_1640:
        /* <DEDUP_REMOVED lines=16> */
.L_x_1647:
[----:B------:R-:W-:-:S04]  /*2fa0*/  LOP3.LUT R2, R2, 0x80000000, RZ, 0xc0, !PT ;  /* 0x8000000002027812 */ /* 0x000fc800078ec0ff */
[----:B------:R-:W-:-:S04]  /*2fb0*/  SHF.R.U32.HI R3, RZ, 0x18, R2 ;  /* 0x00000018ff037819 */ /* 0x000fc80000011602 */
[----:B------:R-:W-:-:S04]  /*2fc0*/  LOP3.LUT R0, R0, R3, RZ, 0xfc, !PT ;  /* 0x0000000300007212 */ /* 0x000fc800078efcff */
[----:B------:R-:W-:-:S07]  /*2fd0*/  PRMT R8, R0, 0x7610, R8 ;  /* 0x0000761000087816 */ /* 0x000fce0000000008 */
.L_x_1646:
[----:B------:R-:W-:Y:S05]  /*2fe0*/  BSYNC B0 ;  /* 0x0000000000007941 */ /* 0x000fea0003800000 */
.L_x_1645:
[----:B------:R0:W-:Y:S01]  /*2ff0*/  STG.E.U8 desc[UR36][R16.64], R8 ;  /* 0x0000000810007986 */ /* 0x0001e2000c101124 */
[----:B------:R-:W-:Y:S05]  /*3000*/  BRA `(.L_x_1622) ;  /* 0x0000000000ac7947 */ /* 0x000fea0003800000 */
.L_x_1639:
[----:B------:R-:W-:-:S13]  /*3010*/  ISETP.NE.AND P0, PT, R6, 0x1c, PT ;  /* 0x0000001c0600780c */ /* 0x000fda0003f05270 */
[----:B------:R-:W-:Y:S05]  /*3020*/  @!P0 BRA `(.L_x_1648) ;  /* 0x00000000009c8947 */ /* 0x000fea0003800000 */
[----:B------:R-:W-:-:S13]  /*3030*/  ISETP.NE.AND P0, PT, R6, 0x1d, PT ;  /* 0x0000001d0600780c */ /* 0x000fda0003f05270 */
[----:B------:R-:W-:Y:S05]  /*3040*/  @!P0 BRA `(.L_x_1649) ;  /* 0x0000000000888947 */ /* 0x000fea0003800000 */
[----:B------:R-:W-:-:S13]  /*3050*/  ISETP.NE.AND P0, PT, R6, 0x2c, PT ;  /* 0x0000002c0600780c */ /* 0x000fda0003f05270 */
[----:B------:R-:W-:Y:S05]  /*3060*/  @P0 BRA `(.L_x_1621) ;  /* 0x00000000003c0947 */ /* 0x000fea0003800000 */
        /* <DEDUP_REMOVED lines=15> */
.L_x_1621:
        /* <DEDUP_REMOVED lines=16> */
.L_x_1650:
[----:B------:R-:W-:Y:S05]  /*3260*/  BRA `(.L_x_1622) ;  /* 0x0000000000147947 */ /* 0x000fea0003800000 */
.L_x_1649:
[----:B------:R-:W0:Y:S02]  /*3270*/  F2I.U64.TRUNC R2, R2 ;  /* 0x0000000200027311 */ /* 0x000e24000020d800 */
[----:B0-----:R0:W-:Y:S01]  /*3280*/  STG.E.64 desc[UR36][R16.64], R2 ;  /* 0x0000000210007986 */ /* 0x0011e2000c101b24 */
[----:B------:R-:W-:Y:S05]  /*3290*/  BRA `(.L_x_1622) ;  /* 0x0000000000087947 */ /* 0x000fea0003800000 */
.L_x_1648:
[----:B------:R-:W0:Y:S02]  /*32a0*/  F2I.FTZ.U32.TRUNC.NTZ R3, R2 ;  /* 0x0000000200037305 */ /* 0x000e24000021f000 */
[----:B0-----:R0:W-:Y:S02]  /*32b0*/  STG.E desc[UR36][R16.64], R3 ;  /* 0x0000000310007986 */ /* 0x0011e4000c101924 */
.L_x_1622:
[----:B------:R-:W-:-:S04]  /*32c0*/  IMAD R18, R23, 0x200, R18 ;  /* 0x0000020017127824 */ /* 0x000fc800078e0212 */
[----:B------:R-:W-:-:S07]  /*32d0*/  VIADD R19, R18, 0x80 ;  /* 0x0000008012137836 */ /* 0x000fce0000000000 */
.L_x_1585:
[----:B------:R-:W-:Y:S05]  /*32e0*/  BSYNC B7 ;  /* 0x0000000000077941 */ /* 0x000fea0003800000 */
.L_x_1584:
        /* <DEDUP_REMOVED lines=307> */
.L_x_1653:
        /* <DEDUP_REMOVED lines=22> */
.L_x_1658:
[----:B------:R-:W2:Y:S02]  /*4780*/  LDG.E.U8 R0, desc[UR36][R2.64] ;  /* 0x0000002402007981 */ /* 0x000ea4000c1e1100 */
[----:B--2---:R-:W-:Y:S01]  /*4790*/  I2FP.F32.U32 R0, R0 ;  /* 0x0000000000007245 */ /* 0x004fe20000201000 */
[----:B------:R-:W-:Y:S06]  /*47a0*/  BRA `(.L_x_1660) ;  /* 0x0000000c002c7947 */ /* 0x000fec0003800000 */
.L_x_1657:
        /* <DEDUP_REMOVED lines=9> */
.L_x_1662:
[----:B------:R-:W2:Y:S02]  /*4840*/  LDG.E R0, desc[UR36][R2.64] ;  /* 0x0000002402007981 */ /* 0x000ea4000c1e1900 */
[----:B--2---:R-:W-:Y:S01]  /*4850*/  I2FP.F32.S32 R0, R0 ;  /* 0x0000000000007245 */ /* 0x004fe20000201400 */
[----:B------:R-:W-:Y:S06]  /*4860*/  BRA `(.L_x_1660) ;  /* 0x0000000800fc7947 */ /* 0x000fec0003800000 */
.L_x_1661:
[----:B------:R-:W2:Y:S02]  /*4870*/  LDG.E.U16 R0, desc[UR36][R2.64] ;  /* 0x0000002402007981 */ /* 0x000ea4000c1e1500 */
[----:B--2---:R-:W0:Y:S01]  /*4880*/  I2F.S16 R0, R0 ;  /* 0x0000000000007306 */ /* 0x004e220000101400 */
[----:B------:R-:W-:Y:S05]  /*4890*/  BRA `(.L_x_1660) ;  /* 0x0000000800f07947 */ /* 0x000fea0003800000 */
.L_x_1656:
        /* <DEDUP_REMOVED lines=8> */
.L_x_1664:
[----:B------:R-:W2:Y:S02]  /*4920*/  LDG.E.U16 R0, desc[UR36][R2.64] ;  /* 0x0000002402007981 */ /* 0x000ea4000c1e1500 */
[----:B--2---:R-:W-:Y:S01]  /*4930*/  HADD2.F32 R0, -RZ, R0.H0_H0 ;  /* 0x20000000ff007230 */ /* 0x004fe20000004100 */
[----:B------:R-:W-:Y:S06]  /*4940*/  BRA `(.L_x_1660) ;  /* 0x0000000800c47947 */ /* 0x000fec0003800000 */
.L_x_1663:
        /* <DEDUP_REMOVED lines=8> */
.L_x_1666:
[----:B------:R-:W2:Y:S02]  /*49d0*/  LDG.E.U16 R0, desc[UR36][R2.64] ;  /* 0x0000002402007981 */ /* 0x000ea4000c1e1500 */
[----:B--2---:R-:W-:Y:S01]  /*49e0*/  HADD2.F32 R0, -RZ, R0.H0_H0 ;  /* 0x20000000ff007230 */ /* 0x004fe20000004100 */
[----:B------:R-:W-:Y:S06]  /*49f0*/  BRA `(.L_x_1660) ;  /* 0x0000000800987947 */ /* 0x000fec0003800000 */
.L_x_1665:
[----:B------:R-:W2:Y:S01]  /*4a00*/  LDG.E.64 R2, desc[UR36][R2.64] ;  /* 0x0000002402027981 */ /* 0x000ea2000c1e1b00 */
[----:B------:R-:W-:Y:S01]  /*4a10*/  UMOV UR4, 0xf0000000 ;  /* 0xf000000000047882 */ /* 0x000fe20000000000 */
[----:B------:R-:W-:Y:S01]  /*4a20*/  UMOV UR5, 0x380fffff ;  /* 0x380fffff00057882 */ /* 0x000fe20000000000 */
[----:B--2---:R-:W0:Y:S01]  /*4a30*/  F2F.F32.F64 R0, R2 ;  /* 0x0000000200007310 */ /* 0x004e220000301000 */
[----:B------:R-:W-:-:S14]  /*4a40*/  DSETP.GEU.AND P0, PT, |R2|, UR4, PT ;  /* 0x0000000402007e2a */ /* 0x000fdc000bf0e200 */
[----:B0-----:R-:W-:Y:S01]  /*4a50*/  @!P0 FMUL R0, R0, 1.175494350822287508e-38 ;  /* 0x0080000000008820 */ /* 0x001fe20000400000 */
[----:B------:R-:W-:Y:S06]  /*4a60*/  BRA `(.L_x_1660) ;  /* 0x00000008007c7947 */ /* 0x000fec0003800000 */
.L_x_1655:
        /* <DEDUP_REMOVED lines=12> */
.L_x_1669:
[----:B------:R-:W2:Y:S01]  /*4b30*/  LDG.E.64 R2, desc[UR36][R2.64] ;  /* 0x0000002402027981 */ /* 0x000ea2000c1e1b00 */
[----:B------:R-:W-:Y:S01]  /*4b40*/  UMOV UR4, 0xf0000000 ;  /* 0xf000000000047882 */ /* 0x000fe20000000000 */
[----:B------:R-:W-:Y:S01]  /*4b50*/  UMOV UR5, 0x380fffff ;  /* 0x380fffff00057882 */ /* 0x000fe20000000000 */
[----:B--2---:R-:W0:Y:S01]  /*4b60*/  F2F.F32.F64 R0, R2 ;  /* 0x0000000200007310 */ /* 0x004e220000301000 */
[----:B------:R-:W-:-:S14]  /*4b70*/  DSETP.GEU.AND P0, PT, |R2|, UR4, PT ;  /* 0x0000000402007e2a */ /* 0x000fdc000bf0e200 */
[----:B0-----:R-:W-:Y:S01]  /*4b80*/  @!P0 FMUL R0, R0, 1.175494350822287508e-38 ;  /* 0x0080000000008820 */ /* 0x001fe20000400000 */
[----:B------:R-:W-:Y:S06]  /*4b90*/  BRA `(.L_x_1660) ;  /* 0x0000000800307947 */ /* 0x000fec0003800000 */
.L_x_1668:
        /* <DEDUP_REMOVED lines=26> */
.L_x_1671:
[----:B------:R-:W2:Y:S02]  /*4d40*/  LDG.E.U8 R2, desc[UR36][R2.64] ;  /* 0x0000002402027981 */ /* 0x000ea4000c1e1100 */
[C---:B--2---:R-:W-:Y:S02]  /*4d50*/  IMAD.SHL.U32 R0, R2.reuse, 0x2000000, RZ ;  /* 0x0200000002007824 */ /* 0x044fe400078e00ff */
[----:B------:R-:W-:-:S03]  /*4d60*/  IMAD.SHL.U32 R5, R2, 0x1000000, RZ ;  /* 0x0100000002057824 */ /* 0x000fc600078e00ff */
[----:B------:R-:W-:-:S13]  /*4d70*/  ISETP.GE.U32.AND P0, PT, R0, 0x8000000, PT ;  /* 0x080000000000780c */ /* 0x000fda0003f06070 */
[C---:B------:R-:W-:Y:S01]  /*4d80*/  @!P0 IMAD.SHL.U32 R0, R2.reuse, 0x100, RZ ;  /* 0x0000010002008824 */ /* 0x040fe200078e00ff */
[----:B------:R-:W-:-:S04]  /*4d90*/  @P0 SHF.L.U32 R4, R2, 0x15, RZ ;  /* 0x0000001502040819 */ /* 0x000fc800000006ff */
[----:B------:R-:W-:Y:S02]  /*4da0*/  @!P0 LOP3.LUT R0, R0, 0x7f00, RZ, 0xc0, !PT ;  /* 0x00007f0000008812 */ /* 0x000fe400078ec0ff */
[----:B------:R-:W-:Y:S02]  /*4db0*/  @P0 LOP3.LUT R4, R4, 0x70000000, RZ, 0xfc, !PT ;  /* 0x7000000004040812 */ /* 0x000fe400078efcff */
[----:B------:R-:W-:-:S03]  /*4dc0*/  @!P0 LOP3.LUT R0, R0, 0x3f000000, RZ, 0xfc, !PT ;  /* 0x3f00000000008812 */ /* 0x000fc600078efcff */
[----:B------:R-:W-:Y:S02]  /*4dd0*/  @P0 FMUL.FTZ R4, R4, 1.9259299443872358531e-34 ;  /* 0x0780000004040820 */ /* 0x000fe40000410000 */
[----:B------:R-:W-:-:S05]  /*4de0*/  @!P0 FADD.FTZ R4, R0, -0.5 ;  /* 0xbf00000000048421 */ /* 0x000fca0000010000 */
[----:B------:R-:W-:Y:S01]  /*4df0*/  LOP3.LUT R0, R4, 0x80000000, R5, 0xf8, !PT ;  /* 0x8000000004007812 */ /* 0x000fe200078ef805 */
[----:B------:R-:W-:Y:S06]  /*4e00*/  BRA `(.L_x_1660) ;  /* 0x0000000400947947 */ /* 0x000fec0003800000 */
.L_x_1670:
[----:B------:R-:W2:Y:S02]  /*4e10*/  LDG.E.U16 R0, desc[UR36][R2.64] ;  /* 0x0000002402007981 */ /* 0x000ea4000c1e1500 */
[----:B--2---:R-:W-:Y:S01]  /*4e20*/  IMAD.U32 R0, R0, 0x10000, RZ ;  /* 0x0001000000007824 */ /* 0x004fe200078e00ff */
[----:B------:R-:W-:Y:S06]  /*4e30*/  BRA `(.L_x_1660) ;  /* 0x0000000400887947 */ /* 0x000fec0003800000 */
.L_x_1667:
        /* <DEDUP_REMOVED lines=11> */
.L_x_1674:
        /* <DEDUP_REMOVED lines=20> */
.L_x_1676:
[----:B------:R-:W-:Y:S05]  /*5030*/  BSYNC B0 ;  /* 0x0000000000007941 */ /* 0x000fea0003800000 */
.L_x_1675:
[----:B------:R-:W-:Y:S01]  /*5040*/  LEA R3, R0, 0x3b800000, 0x17 ;  /* 0x3b80000000037811 */ /* 0x000fe200078eb8ff */
[----:B------:R-:W-:-:S05]  /*5050*/  IMAD.SHL.U32 R0, R2, 0x100000, RZ ;  /* 0x0010000002007824 */ /* 0x000fca00078e00ff */
[----:B------:R-:W-:Y:S01]  /*5060*/  LOP3.LUT R0, R3, R0, R4, 0xfe, !PT ;  /* 0x0000000003007212 */ /* 0x000fe200078efe04 */
[----:B------:R-:W-:Y:S06]  /*5070*/  BRA `(.L_x_1660) ;  /* 0x0000000000f87947 */ /* 0x000fec0003800000 */
.L_x_1673:
        /* <DEDUP_REMOVED lines=20> */
.L_x_1678:
[----:B------:R-:W-:Y:S05]  /*51c0*/  BSYNC B0 ;  /* 0x0000000000007941 */ /* 0x000fea0003800000 */
.L_x_1677:
[----:B------:R-:W-:Y:S01]  /*51d0*/  LEA R3, R0, 0x37800000, 0x17 ;  /* 0x3780000000037811 */ /* 0x000fe200078eb8ff */
[----:B------:R-:W-:-:S05]  /*51e0*/  IMAD.SHL.U32 R0, R2, 0x200000, RZ ;  /* 0x0020000002007824 */ /* 0x000fca00078e00ff */
[----:B------:R-:W-:Y:S01]  /*51f0*/  LOP3.LUT R0, R3, R0, R4, 0xfe, !PT ;  /* 0x0000000003007212 */ /* 0x000fe200078efe04 */
[----:B------:R-:W-:Y:S06]  /*5200*/  BRA `(.L_x_1660) ;  /* 0x0000000000947947 */ /* 0x000fec0003800000 */
.L_x_1672:
        /* <DEDUP_REMOVED lines=14> */
.L_x_1659:
[----:B------:R-:W-:Y:S01]  /*52f0*/  MOV R2, 0x0 ;  /* 0x0000000000027802 */ /* 0x000fe20000000f00 */
[----:B------:R-:W-:Y:S01]  /*5300*/  ULDC.64 UR4, c[0x4][0x128] ;  /* 0x01004a0000047ab9 */ /* 0x000fe20000000a00 */
[----:B------:R-:W-:Y:S01]  /*5310*/  ULDC.64 UR6, c[0x4][0x18] ;  /* 0x0100060000067ab9 */ /* 0x000fe20000000a00 */
[----:B------:R-:W-:Y:S02]  /*5320*/  IMAD.U32 R4, RZ, RZ, UR4 ;  /* 0x00000004ff047e24 */ /* 0x000fe4000f8e00ff */
[----:B------:R-:W-:Y:S01]  /*5330*/  IMAD.U32 R5, RZ, RZ, UR5 ;  /* 0x00000005ff057e24 */ /* 0x000fe2000f8e00ff */
[----:B------:R-:W0:Y:S01]  /*5340*/  LDC.64 R2, c[0x4][R2] ;  /* 0x0100000002027b82 */ /* 0x000e220000000a00 */
[----:B------:R-:W-:Y:S01]  /*5350*/  ULDC.64 UR4, c[0x4][0x130] ;  /* 0x01004c0000047ab9 */ /* 0x000fe20000000a00 */
[----:B------:R-:W-:Y:S01]  /*5360*/  IMAD.U32 R10, RZ, RZ, UR6 ;  /* 0x00000006ff0a7e24 */ /* 0x000fe2000f8e00ff */
[----:B------:R-:W-:Y:S01]  /*5370*/  MOV R6, UR4 ;  /* 0x0000000400067c02 */ /* 0x000fe20008000f00 */
[----:B------:R-:W-:-:S02]  /*5380*/  IMAD.U32 R7, RZ, RZ, UR5 ;  /* 0x00000005ff077e24 */ /* 0x000fc4000f8e00ff */
[----:B------:R-:W-:Y:S02]  /*5390*/  IMAD.U32 R11, RZ, RZ, UR7 ;  /* 0x00000007ff0b7e24 */ /* 0x000fe4000f8e00ff */
[----:B------:R-:W-:Y:S02]  /*53a0*/  IMAD.MOV.U32 R8, RZ, RZ, 0x4e ;  /* 0x0000004eff087424 */ /* 0x000fe400078e00ff */
[----:B------:R-:W-:Y:S02]  /*53b0*/  IMAD.MOV.U32 R12, RZ, RZ, 0x1 ;  /* 0x00000001ff0c7424 */ /* 0x000fe400078e00ff */
[----:B------:R-:W-:-:S07]  /*53c0*/  IMAD.MOV.U32 R13, RZ, RZ, RZ ;  /* 0x000000ffff0d7224 */ /* 0x000fce00078e00ff */
[----:B------:R-:W-:-:S07]  /*53d0*/  LEPC R20, `(.L_x_1681) ;  /* 0x000000001014794e */ /* 0x000fce0000000000 */
[----:B0-----:R-:W-:Y:S05]  /*53e0*/  CALL.ABS.NOINC R2 ;  /* 0x0000000002007343 */ /* 0x001fea0003c00000 */
.L_x_1681:
[----:B------:R-:W-:Y:S01]  /*53f0*/  IMAD.MOV.U32 R0, RZ, RZ, RZ ;  /* 0x000000ffff007224 */ /* 0x000fe200078e00ff */
[----:B------:R-:W-:Y:S06]  /*5400*/  BRA `(.L_x_1660) ;  /* 0x0000000000147947 */ /* 0x000fec0003800000 */
.L_x_1680:
[----:B------:R-:W2:Y:S02]  /*5410*/  LDG.E.64 R2, desc[UR36][R2.64] ;  /* 0x0000002402027981 */ /* 0x000ea4000c1e1b00 */
[----:B--2---:R0:W1:Y:S01]  /*5420*/  I2F.U64 R0, R2 ;  /* 0x0000000200007312 */ /* 0x0040620000301000 */
[----:B------:R-:W-:Y:S05]  /*5430*/  BRA `(.L_x_1660) ;  /* 0x0000000000087947 */ /* 0x000fea0003800000 */
.L_x_1679:
[----:B------:R-:W2:Y:S02]  /*5440*/  LDG.E R0, desc[UR36][R2.64] ;  /* 0x0000002402007981 */ /* 0x000ea4000c1e1900 */
[----:B--2---:R-:W-:-:S07]  /*5450*/  I2FP.F32.U32 R0, R0 ;  /* 0x0000000000007245 */ /* 0x004fce0000201000 */
.L_x_1660:
[----:B------:R-:W-:Y:S05]  /*5460*/  BSYNC B6 ;  /* 0x0000000000067941 */ /* 0x000fea0003800000 */
.L_x_1654:
        /* <DEDUP_REMOVED lines=42> */
.L_x_1683:
[----:B------:R-:W-:Y:S05]  /*5710*/  BSYNC B0 ;  /* 0x0000000000007941 */ /* 0x000fea0003800000 */
.L_x_1682:
        /* <DEDUP_REMOVED lines=13> */
.L_x_1687:
[----:B------:R-:W0:Y:S02]  /*57f0*/  F2I.S64.TRUNC R2, R2 ;  /* 0x0000000200027311 */ /* 0x000e24000020d900 */
[----:B0-----:R-:W-:-:S05]  /*5800*/  IMAD.MOV.U32 R5, RZ, RZ, R2 ;  /* 0x000000ffff057224 */ /* 0x001fca00078e0002 */
[----:B------:R0:W-:Y:S01]  /*5810*/  STG.E.U8 desc[UR36][R16.64], R5 ;  /* 0x0000000510007986 */ /* 0x0001e2000c101124 */
[----:B------:R-:W-:Y:S05]  /*5820*/  BRA `(.L_x_1689) ;  /* 0x0000000c00407947 */ /* 0x000fea0003800000 */
.L_x_1686:
        /* <DEDUP_REMOVED lines=9> */
.L_x_1691:
[----:B------:R-:W0:Y:S02]  /*58c0*/  F2I.FTZ.TRUNC.NTZ R3, R2 ;  /* 0x0000000200037305 */ /* 0x000e24000021f100 */
[----:B0-----:R3:W-:Y:S01]  /*58d0*/  STG.E desc[UR36][R16.64], R3 ;  /* 0x0000000310007986 */ /* 0x0017e2000c101924 */
[----:B------:R-:W-:Y:S05]  /*58e0*/  BRA `(.L_x_1689) ;  /* 0x0000000c00107947 */ /* 0x000fea0003800000 */
.L_x_1690:
[----:B------:R-:W0:Y:S02]  /*58f0*/  F2I.FTZ.TRUNC.NTZ R3, R2 ;  /* 0x0000000200037305 */ /* 0x000e24000021f100 */
[----:B0-----:R2:W-:Y:S01]  /*5900*/  STG.E.U16 desc[UR36][R16.64], R3 ;  /* 0x0000000310007986 */ /* 0x0015e2000c101524 */
[----:B------:R-:W-:Y:S05]  /*5910*/  BRA `(.L_x_1689) ;  /* 0x0000000c00047947 */ /* 0x000fea0003800000 */
.L_x_1685:
        /* <DEDUP_REMOVED lines=8> */
.L_x_1693:
[----:B------:R-:W-:-:S05]  /*59a0*/  F2FP.F16.F32.PACK_AB R2, RZ, R2 ;  /* 0x00000002ff02723e */ /* 0x000fca00000000ff */
[----:B------:R0:W-:Y:S01]  /*59b0*/  STG.E.U16 desc[UR36][R16.64], R2 ;  /* 0x0000000210007986 */ /* 0x0001e2000c101524 */
[----:B------:R-:W-:Y:S05]  /*59c0*/  BRA `(.L_x_1689) ;  /* 0x0000000800d87947 */ /* 0x000fea0003800000 */
.L_x_1692:
        /* <DEDUP_REMOVED lines=9> */
.L_x_1695:
[----:B------:R-:W-:-:S04]  /*5a60*/  F2FP.F16.F32.PACK_AB R3, RZ, R2 ;  /* 0x00000002ff03723e */ /* 0x000fc800000000ff */
[----:B------:R-:W-:-:S05]  /*5a70*/  PRMT R3, R3, 0x5410, RZ ;  /* 0x0000541003037816 */ /* 0x000fca00000000ff */
[----:B------:R0:W-:Y:S01]  /*5a80*/  STG.E desc[UR36][R16.64], R3 ;  /* 0x0000000310007986 */ /* 0x0001e2000c101924 */
[----:B------:R-:W-:Y:S05]  /*5a90*/  BRA `(.L_x_1689) ;  /* 0x0000000800a47947 */ /* 0x000fea0003800000 */
.L_x_1694:
[----:B------:R-:W-:-:S06]  /*5aa0*/  FMUL.FTZ R2, R2, 1 ;  /* 0x3f80000002027820 */ /* 0x000fcc0000410000 */
[----:B------:R-:W0:Y:S02]  /*5ab0*/  F2F.F64.F32 R2, R2 ;  /* 0x0000000200027310 */ /* 0x000e240000201800 */
[----:B0-----:R0:W-:Y:S01]  /*5ac0*/  STG.E.64 desc[UR36][R16.64], R2 ;  /* 0x0000000210007986 */ /* 0x0011e2000c101b24 */
[----:B------:R-:W-:Y:S05]  /*5ad0*/  BRA `(.L_x_1689) ;  /* 0x0000000800947947 */ /* 0x000fea0003800000 */
.L_x_1684:
        /* <DEDUP_REMOVED lines=12> */
.L_x_1698:
[----:B------:R-:W-:Y:S01]  /*5ba0*/  FMUL.FTZ R4, R2, 1 ;  /* 0x3f80000002047820 */ /* 0x000fe20000410000 */
[----:B------:R-:W-:-:S05]  /*5bb0*/  CS2R R6, SRZ ;  /* 0x0000000000067805 */ /* 0x000fca000001ff00 */
[----:B------:R-:W0:Y:S02]  /*5bc0*/  F2F.F64.F32 R4, R4 ;  /* 0x0000000400047310 */ /* 0x000e240000201800 */
[----:B0-----:R0:W-:Y:S01]  /*5bd0*/  STG.E.128 desc[UR36][R16.64], R4 ;  /* 0x0000000410007986 */ /* 0x0011e2000c101d24 */
[----:B------:R-:W-:Y:S05]  /*5be0*/  BRA `(.L_x_1689) ;  /* 0x0000000800507947 */ /* 0x000fea0003800000 */
.L_x_1697:
        /* <DEDUP_REMOVED lines=20> */
.L_x_1702:
[----:B------:R-:W-:Y:S05]  /*5d30*/  BSYNC B0 ;  /* 0x0000000000007941 */ /* 0x000fea0003800000 */
.L_x_1701:
[----:B------:R-:W-:-:S05]  /*5d40*/  LOP3.LUT R5, R0, R5, RZ, 0xfc, !PT ;  /* 0x0000000500057212 */ /* 0x000fca00078efcff */
[----:B------:R0:W-:Y:S01]  /*5d50*/  STG.E.U8 desc[UR36][R16.64], R5 ;  /* 0x0000000510007986 */ /* 0x0001e2000c101124 */
[----:B------:R-:W-:Y:S05]  /*5d60*/  BRA `(.L_x_1689) ;  /* 0x0000000400f07947 */ /* 0x000fea0003800000 */
.L_x_1700:
        /* <DEDUP_REMOVED lines=12> */
.L_x_1704:
[----:B------:R-:W-:Y:S01]  /*5e30*/  HFMA2.MMA R0, -RZ, RZ, 0, 7.569789886474609375e-06 ;  /* 0x0000007fff007435 */ /* 0x000fe200000001ff */
[----:B------:R-:W-:-:S09]  /*5e40*/  ISETP.GT.U32.AND P0, PT, R4, 0x7f800000, PT ;  /* 0x7f8000000400780c */ /* 0x000fd20003f04070 */
[----:B------:R-:W-:-:S07]  /*5e50*/  SEL R0, R0, 0x7c, P0 ;  /* 0x0000007c00007807 */ /* 0x000fce0000000000 */
.L_x_1705:
[----:B------:R-:W-:Y:S05]  /*5e60*/  BSYNC B0 ;  /* 0x0000000000007941 */ /* 0x000fea0003800000 */
.L_x_1703:
[----:B------:R-:W-:-:S04]  /*5e70*/  LOP3.LUT R2, R2, 0x80000000, RZ, 0xc0, !PT ;  /* 0x8000000002027812 */ /* 0x000fc800078ec0ff */
[----:B------:R-:W-:-:S04]  /*5e80*/  SHF.R.U32.HI R3, RZ, 0x18, R2 ;  /* 0x00000018ff037819 */ /* 0x000fc80000011602 */
[----:B------:R-:W-:-:S05]  /*5e90*/  LOP3.LUT R3, R0, R3, RZ, 0xfc, !PT ;  /* 0x0000000300037212 */ /* 0x000fca00078efcff */
[----:B------:R0:W-:Y:S01]  /*5ea0*/  STG.E.U8 desc[UR36][R16.64], R3 ;  /* 0x0000000310007986 */ /* 0x0001e2000c101124 */
[----:B------:R-:W-:Y:S05]  /*5eb0*/  BRA `(.L_x_1689) ;  /* 0x00000004009c7947 */ /* 0x000fea0003800000 */
.L_x_1699:
[----:B------:R-:W-:-:S05]  /*5ec0*/  F2FP.BF16.F32.PACK_AB R2, RZ, R2 ;  /* 0x00000002ff02723e */ /* 0x000fca00000010ff */
[----:B------:R0:W-:Y:S01]  /*5ed0*/  STG.E.U16 desc[UR36][R16.64], R2 ;  /* 0x0000000210007986 */ /* 0x0001e2000c101524 */
[----:B------:R-:W-:Y:S05]  /*5ee0*/  BRA `(.L_x_1689) ;  /* 0x0000000400907947 */ /* 0x000fea0003800000 */
.L_x_1696:
        /* <DEDUP_REMOVED lines=11> */
.L_x_1708:
        /* <DEDUP_REMOVED lines=16> */
.L_x_1711:
[----:B------:R-:W-:-:S04]  /*60a0*/  LOP3.LUT R2, R2, 0x80000000, RZ, 0xc0, !PT ;  /* 0x8000000002027812 */ /* 0x000fc800078ec0ff */
[----:B------:R-:W-:-:S04]  /*60b0*/  SHF.R.U32.HI R3, RZ, 0x18, R2 ;  /* 0x00000018ff037819 */ /* 0x000fc80000011602 */
[----:B------:R-:W-:-:S04]  /*60c0*/  LOP3.LUT R0, R0, R3, RZ, 0xfc, !PT ;  /* 0x0000000300007212 */ /* 0x000fc800078efcff */
[----:B------:R-:W-:-:S07]  /*60d0*/  PRMT R8, R0, 0x7610, R8 ;  /* 0x0000761000087816 */ /* 0x000fce0000000008 */
.L_x_1710:
[----:B------:R-:W-:Y:S05]  /*60e0*/  BSYNC B0 ;  /* 0x0000000000007941 */ /* 0x000fea0003800000 */
.L_x_1709:
[----:B------:R0:W-:Y:S01]  /*60f0*/  STG.E.U8 desc[UR36][R16.64], R8 ;  /* 0x0000000810007986 */ /* 0x0001e2000c101124 */
[----:B------:R-:W-:Y:S05]  /*6100*/  BRA `(.L_x_1689) ;  /* 0x0000000400087947 */ /* 0x000fea0003800000 */
.L_x_1707:
        /* <DEDUP_REMOVED lines=16> */
.L_x_1714:
[----:B------:R-:W-:-:S04]  /*6210*/  LOP3.LUT R2, R2, 0x80000000, RZ, 0xc0, !PT ;  /* 0x8000000002027812 */ /* 0x000fc800078ec0ff */
[----:B------:R-:W-:-:S04]  /*6220*/  SHF.R.U32.HI R3, RZ, 0x18, R2 ;  /* 0x00000018ff037819 */ /* 0x000fc80000011602 */
[----:B------:R-:W-:-:S04]  /*6230*/  LOP3.LUT R0, R0, R3, RZ, 0xfc, !PT ;  /* 0x0000000300007212 */ /* 0x000fc800078efcff */
[----:B------:R-:W-:-:S07]  /*6240*/  PRMT R8, R0, 0x7610, R8 ;  /* 0x0000761000087816 */ /* 0x000fce0000000008 */
.L_x_1713:
[----:B------:R-:W-:Y:S05]  /*6250*/  BSYNC B0 ;  /* 0x0000000000007941 */ /* 0x000fea0003800000 */
.L_x_1712:
[----:B------:R0:W-:Y:S01]  /*6260*/  STG.E.U8 desc[UR36][R16.64], R8 ;  /* 0x0000000810007986 */ /* 0x0001e2000c101124 */
[----:B------:R-:W-:Y:S05]  /*6270*/  BRA `(.L_x_1689) ;  /* 0x0000000000ac7947 */ /* 0x000fea0003800000 */
.L_x_1706:
        /* <DEDUP_REMOVED lines=21> */
.L_x_1688:
        /* <DEDUP_REMOVED lines=16> */
.L_x_1717:
[----:B------:R-:W-:Y:S05]  /*64d0*/  BRA `(.L_x_1689) ;  /* 0x0000000000147947 */ /* 0x000fea0003800000 */
.L_x_1716:
[----:B------:R-:W0:Y:S02]  /*64e0*/  F2I.U64.TRUNC R2, R2 ;  /* 0x0000000200027311 */ /* 0x000e24000020d800 */
[----:B0-----:R0:W-:Y:S01]  /*64f0*/  STG.E.64 desc[UR36][R16.64], R2 ;  /* 0x0000000210007986 */ /* 0x0011e2000c101b24 */
[----:B------:R-:W-:Y:S05]  /*6500*/  BRA `(.L_x_1689) ;  /* 0x0000000000087947 */ /* 0x000fea0003800000 */
.L_x_1715:
[----:B------:R-:W0:Y:S02]  /*6510*/  F2I.FTZ.U32.TRUNC.NTZ R3, R2 ;  /* 0x0000000200037305 */ /* 0x000e24000021f000 */
[----:B0-----:R0:W-:Y:S02]  /*6520*/  STG.E desc[UR36][R16.64], R3 ;  /* 0x0000000310007986 */ /* 0x0011e4000c101924 */
.L_x_1689:
[----:B------:R-:W-:-:S07]  /*6530*/  VIADD R19, R19, 0x80 ;  /* 0x0000008013137836 */ /* 0x000fce0000000000 */
.L_x_1652:
[----:B------:R-:W-:Y:S05]  /*6540*/  BSYNC B7 ;  /* 0x0000000000077941 */ /* 0x000fea0003800000 */
.L_x_1651:
        /* <DEDUP_REMOVED lines=307> */
.L_x_1720:
        /* <DEDUP_REMOVED lines=20> */
[----:B--2---:R-:W2:Y:S01]  /*79c0*/  I2F.S16 R0, R0 ;  /* 0x0000000000007306 */ /* 0x004ea20000101400 */
[----:B------:R-:W-:Y:S05]  /*79d0*/  BRA `(.L_x_1727) ;  /* 0x0000000c00387947 */ /* 0x000fea0003800000 */
.L_x_1725:
[----:B------:R-:W2:Y:S02]  /*79e0*/  LDG.E.U8 R0, desc[UR36][R2.64] ;  /* 0x0000002402007981 */ /* 0x000ea4000c1e1100 */
[----:B--2---:R-:W-:Y:S01]  /*79f0*/  I2FP.F32.U32 R0, R0 ;  /* 0x0000000000007245 */ /* 0x004fe20000201000 */
[----:B------:R-:W-:Y:S06]  /*7a00*/  BRA `(.L_x_1727) ;  /* 0x0000000c002c7947 */ /* 0x000fec0003800000 */
.L_x_1724:
[----:B------:R-:W-:-:S13]  /*7a10*/  ISETP.NE.AND P0, PT, R4, 0x2, PT ;  /* 0x000000020400780c */ /* 0x000fda0003f05270 */
[----:B------:R-:W-:Y:S05]  /*7a20*/  @!P0 BRA `(.L_x_1728) ;  /* 0x0000000000288947 */ /* 0x000fea0003800000 */
[----:B------:R-:W-:-:S13]  /*7a30*/  ISETP.NE.AND P0, PT, R4, 0x3, PT ;  /* 0x000000030400780c */ /* 0x000fda0003f05270 */
[----:B------:R-:W-:Y:S05]  /*7a40*/  @!P0 BRA `(.L_x_1729) ;  /* 0x0000000000148947 */ /* 0x000fea0003800000 */
[----:B------:R-:W-:-:S13]  /*7a50*/  ISETP.NE.AND P0, PT, R4, 0x4, PT ;  /* 0x000000040400780c */ /* 0x000fda0003f05270 */
[----:B------:R-:W-:Y:S05]  /*7a60*/  @P0 BRA `(.L_x_1726) ;  /* 0x0000000800b80947 */ /* 0x000fea0003800000 */
[----:B------:R-:W2:Y:S02]  /*7a70*/  LDG.E.64 R2, desc[UR36][R2.64] ;  /* 0x0000002402027981 */ /* 0x000ea4000c1e1b00 */
[----:B--2---:R3:W4:Y:S01]  /*7a80*/  I2F.S64 R0, R2 ;  /* 0x0000000200007312 */ /* 0x0047220000301400 */
[----:B------:R-:W-:Y:S05]  /*7a90*/  BRA `(.L_x_1727) ;  /* 0x0000000c00087947 */ /* 0x000fea0003800000 */
.L_x_1729:
[----:B------:R-:W2:Y:S02]  /*7aa0*/  LDG.E R0, desc[UR36][R2.64] ;  /* 0x0000002402007981 */ /* 0x000ea4000c1e1900 */
[----:B--2---:R-:W-:Y:S01]  /*7ab0*/  I2FP.F32.S32 R0, R0 ;  /* 0x0000000000007245 */ /* 0x004fe20000201400 */
[----:B------:R-:W-:Y:S06]  /*7ac0*/  BRA `(.L_x_1727) ;  /* 0x0000000800fc7947 */ /* 0x000fec0003800000 */
.L_x_1728:
[----:B------:R-:W2:Y:S02]  /*7ad0*/  LDG.E.U16 R0, desc[UR36][R2.64] ;  /* 0x0000002402007981 */ /* 0x000ea4000c1e1500 */
[----:B--2---:R-:W0:Y:S01]  /*7ae0*/  I2F.S16 R0, R0 ;  /* 0x0000000000007306 */ /* 0x004e220000101400 */
[----:B------:R-:W-:Y:S05]  /*7af0*/  BRA `(.L_x_1727) ;  /* 0x0000000800f07947 */ /* 0x000fea0003800000 */
.L_x_1723:
        /* <DEDUP_REMOVED lines=8> */
.L_x_1731:
[----:B------:R-:W2:Y:S02]  /*7b80*/  LDG.E.U16 R0, desc[UR36][R2.64] ;  /* 0x0000002402007981 */ /* 0x000ea4000c1e1500 */
[----:B--2---:R-:W-:Y:S01]  /*7b90*/  HADD2.F32 R0, -RZ, R0.H0_H0 ;  /* 0x20000000ff007230 */ /* 0x004fe20000004100 */
[----:B------:R-:W-:Y:S06]  /*7ba0*/  BRA `(.L_x_1727) ;  /* 0x0000000800c47947 */ /* 0x000fec0003800000 */
.L_x_1730:
        /* <DEDUP_REMOVED lines=8> */
.L_x_1733:
[----:B------:R-:W2:Y:S02]  /*7c30*/  LDG.E.U16 R0, desc[UR36][R2.64] ;  /* 0x0000002402007981 */ /* 0x000ea4000c1e1500 */
[----:B--2---:R-:W-:Y:S01]  /*7c40*/  HADD2.F32 R0, -RZ, R0.H0_H0 ;  /* 0x20000000ff007230 */ /* 0x004fe20000004100 */
[----:B------:R-:W-:Y:S06]  /*7c50*/  BRA `(.L_x_1727) ;  /* 0x0000000800987947 */ /* 0x000fec0003800000 */
.L_x_1732:
[----:B------:R-:W2:Y:S01]  /*7c60*/  LDG.E.64 R2, desc[UR36][R2.64] ;  /* 0x0000002402027981 */ /* 0x000ea2000c1e1b00 */
[----:B------:R-:W-:Y:S01]  /*7c70*/  UMOV UR4, 0xf0000000 ;  /* 0xf000000000047882 */ /* 0x000fe20000000000 */
[----:B------:R-:W-:Y:S01]  /*7c80*/  UMOV UR5, 0x380fffff ;  /* 0x380fffff00057882 */ /* 0x000fe20000000000 */
[----:B--2---:R-:W0:Y:S01]  /*7c90*/  F2F.F32.F64 R0, R2 ;  /* 0x0000000200007310 */ /* 0x004e220000301000 */
[----:B------:R-:W-:-:S14]  /*7ca0*/  DSETP.GEU.AND P0, PT, |R2|, UR4, PT ;  /* 0x0000000402007e2a */ /* 0x000fdc000bf0e200 */
[----:B0-----:R-:W-:Y:S01]  /*7cb0*/  @!P0 FMUL R0, R0, 1.175494350822287508e-38 ;  /* 0x0080000000008820 */ /* 0x001fe20000400000 */
[----:B------:R-:W-:Y:S06]  /*7cc0*/  BRA `(.L_x_1727) ;  /* 0x00000008007c7947 */ /* 0x000fec0003800000 */
.L_x_1722:
        /* <DEDUP_REMOVED lines=12> */
.L_x_1736:
[----:B------:R-:W2:Y:S01]  /*7d90*/  LDG.E.64 R2, desc[UR36][R2.64] ;  /* 0x0000002402027981 */ /* 0x000ea2000c1e1b00 */
[----:B------:R-:W-:Y:S01]  /*7da0*/  UMOV UR4, 0xf0000000 ;  /* 0xf000000000047882 */ /* 0x000fe20000000000 */
[----:B------:R-:W-:Y:S01]  /*7db0*/  UMOV UR5, 0x380fffff ;  /* 0x380fffff00057882 */ /* 0x000fe20000000000 */
[----:B--2---:R-:W0:Y:S01]  /*7dc0*/  F2F.F32.F64 R0, R2 ;  /* 0x0000000200007310 */ /* 0x004e220000301000 */
[----:B------:R-:W-:-:S14]  /*7dd0*/  DSETP.GEU.AND P0, PT, |R2|, UR4, PT ;  /* 0x0000000402007e2a */ /* 0x000fdc000bf0e200 */
[----:B0-----:R-:W-:Y:S01]  /*7de0*/  @!P0 FMUL R0, R0, 1.175494350822287508e-38 ;  /* 0x0080000000008820 */ /* 0x001fe20000400000 */
[----:B------:R-:W-:Y:S06]  /*7df0*/  BRA `(.L_x_1727) ;  /* 0x0000000800307947 */ /* 0x000fec0003800000 */
.L_x_1735:
        /* <DEDUP_REMOVED lines=26> */
.L_x_1738:
[----:B------:R-:W2:Y:S02]  /*7fa0*/  LDG.E.U8 R2, desc[UR36][R2.64] ;  /* 0x0000002402027981 */ /* 0x000ea4000c1e1100 */
[C---:B--2---:R-:W-:Y:S01]  /*7fb0*/  SHF.L.U32 R0, R2.reuse, 0x19, RZ ;  /* 0x0000001902007819 */ /* 0x044fe200000006ff */
        /* <DEDUP_REMOVED lines=11> */
.L_x_1737:
[----:B------:R-:W2:Y:S02]  /*8070*/  LDG.E.U16 R0, desc[UR36][R2.64] ;  /* 0x0000002402007981 */ /* 0x000ea4000c1e1500 */
[----:B--2---:R-:W-:Y:S01]  /*8080*/  IMAD.U32 R0, R0, 0x10000, RZ ;  /* 0x0001000000007824 */ /* 0x004fe200078e00ff */
[----:B------:R-:W-:Y:S06]  /*8090*/  BRA `(.L_x_1727) ;  /* 0x0000000400887947 */ /* 0x000fec0003800000 */
.L_x_1734:
        /* <DEDUP_REMOVED lines=11> */
.L_x_1741:
        /* <DEDUP_REMOVED lines=20> */
.L_x_1743:
[----:B------:R-:W-:Y:S05]  /*8290*/  BSYNC B0 ;  /* 0x0000000000007941 */ /* 0x000fea0003800000 */
.L_x_1742:
[----:B------:R-:W-:Y:S01]  /*82a0*/  LEA R3, R0, 0x3b800000, 0x17 ;  /* 0x3b80000000037811 */ /* 0x000fe200078eb8ff */
[----:B------:R-:W-:-:S05]  /*82b0*/  IMAD.SHL.U32 R0, R2, 0x100000, RZ ;  /* 0x0010000002007824 */ /* 0x000fca00078e00ff */
[----:B------:R-:W-:Y:S01]  /*82c0*/  LOP3.LUT R0, R3, R0, R4, 0xfe, !PT ;  /* 0x0000000003007212 */ /* 0x000fe200078efe04 */
[----:B------:R-:W-:Y:S06]  /*82d0*/  BRA `(.L_x_1727) ;  /* 0x0000000000f87947 */ /* 0x000fec0003800000 */
.L_x_1740:
        /* <DEDUP_REMOVED lines=20> */
.L_x_1745:
[----:B------:R-:W-:Y:S05]  /*8420*/  BSYNC B0 ;  /* 0x0000000000007941 */ /* 0x000fea0003800000 */
.L_x_1744:
[----:B------:R-:W-:Y:S01]  /*8430*/  LEA R3, R0, 0x37800000, 0x17 ;  /* 0x3780000000037811 */ /* 0x000fe200078eb8ff */
[----:B------:R-:W-:-:S05]  /*8440*/  IMAD.SHL.U32 R0, R2, 0x200000, RZ ;  /* 0x0020000002007824 */ /* 0x000fca00078e00ff */
[----:B------:R-:W-:Y:S01]  /*8450*/  LOP3.LUT R0, R3, R0, R4, 0xfe, !PT ;  /* 0x0000000003007212 */ /* 0x000fe200078efe04 */
[----:B------:R-:W-:Y:S06]  /*8460*/  BRA `(.L_x_1727) ;  /* 0x0000000000947947 */ /* 0x000fec0003800000 */
.L_x_1739:
        /* <DEDUP_REMOVED lines=14> */
.L_x_1726:
        /* <DEDUP_REMOVED lines=16> */
.L_x_1748:
[----:B------:R-:W-:Y:S01]  /*8650*/  IMAD.MOV.U32 R0, RZ, RZ, RZ ;  /* 0x000000ffff007224 */ /* 0x000fe200078e00ff */
[----:B------:R-:W-:Y:S06]  /*8660*/  BRA `(.L_x_1727) ;  /* 0x0000000000147947 */ /* 0x000fec0003800000 */
.L_x_1747:
[----:B------:R-:W2:Y:S02]  /*8670*/  LDG.E.64 R2, desc[UR36][R2.64] ;  /* 0x0000002402027981 */ /* 0x000ea4000c1e1b00 */
[----:B--2---:R0:W1:Y:S01]  /*8680*/  I2F.U64 R0, R2 ;  /* 0x0000000200007312 */ /* 0x0040620000301000 */
[----:B------:R-:W-:Y:S05]  /*8690*/  BRA `(.L_x_1727) ;  /* 0x0000000000087947 */ /* 0x000fea0003800000 */
.L_x_1746:
[----:B------:R-:W2:Y:S02]  /*86a0*/  LDG.E R0, desc[UR36][R2.64] ;  /* 0x0000002402007981 */ /* 0x000ea4000c1e1900 */
[----:B--2---:R-:W-:-:S07]  /*86b0*/  I2FP.F32.U32 R0, R0 ;  /* 0x0000000000007245 */ /* 0x004fce0000201000 */
.L_x_1727:
[----:B------:R-:W-:Y:S05]  /*86c0*/  BSYNC B6 ;  /* 0x0000000000067941 */ /* 0x000fea0003800000 */
.L_x_1721:
        /* <DEDUP_REMOVED lines=42> */
.L_x_1750:
[----:B------:R-:W-:Y:S05]  /*8970*/  BSYNC B0 ;  /* 0x0000000000007941 */ /* 0x000fea0003800000 */
.L_x_1749:
        /* <DEDUP_REMOVED lines=13> */
.L_x_1754:
[----:B------:R-:W0:Y:S02]  /*8a50*/  F2I.S64.TRUNC R2, R2 ;  /* 0x0000000200027311 */ /* 0x000e24000020d900 */
[----:B0-----:R-:W-:-:S05]  /*8a60*/  IMAD.MOV.U32 R5, RZ, RZ, R2 ;  /* 0x000000ffff057224 */ /* 0x001fca00078e0002 */
[----:B------:R0:W-:Y:S01]  /*8a70*/  STG.E.U8 desc[UR36][R16.64], R5 ;  /* 0x0000000510007986 */ /* 0x0001e2000c101124 */
[----:B------:R-:W-:Y:S05]  /*8a80*/  BRA `(.L_x_1756) ;  /* 0x0000000c00407947 */ /* 0x000fea0003800000 */
.L_x_1753:
        /* <DEDUP_REMOVED lines=9> */
.L_x_1758:
[----:B------:R-:W0:Y:S02]  /*8b20*/  F2I.FTZ.TRUNC.NTZ R3, R2 ;  /* 0x0000000200037305 */ /* 0x000e24000021f100 */
[----:B0-----:R0:W-:Y:S01]  /*8b30*/  STG.E desc[UR36][R16.64], R3 ;  /* 0x0000000310007986 */ /* 0x0011e2000c101924 */
[----:B------:R-:W-:Y:S05]  /*8b40*/  BRA `(.L_x_1756) ;  /* 0x0000000c00107947 */ /* 0x000fea0003800000 */
.L_x_1757:
[----:B------:R-:W0:Y:S02]  /*8b50*/  F2I.FTZ.TRUNC.NTZ R3, R2 ;  /* 0x0000000200037305 */ /* 0x000e24000021f100 */
[----:B0-----:R0:W-:Y:S01]  /*8b60*/  STG.E.U16 desc[UR36][R16.64], R3 ;  /* 0x0000000310007986 */ /* 0x0011e2000c101524 */
[----:B------:R-:W-:Y:S05]  /*8b70*/  BRA `(.L_x_1756) ;  /* 0x0000000c00047947 */ /* 0x000fea0003800000 */
.L_x_1752:
        /* <DEDUP_REMOVED lines=8> */
.L_x_1760:
[----:B------:R-:W-:-:S05]  /*8c00*/  F2FP.F16.F32.PACK_AB R2, RZ, R2 ;  /* 0x00000002ff02723e */ /* 0x000fca00000000ff */
[----:B------:R0:W-:Y:S01]  /*8c10*/  STG.E.U16 desc[UR36][R16.64], R2 ;  /* 0x0000000210007986 */ /* 0x0001e2000c101524 */
[----:B------:R-:W-:Y:S05]  /*8c20*/  BRA `(.L_x_1756) ;  /* 0x0000000800d87947 */ /* 0x000fea0003800000 */
.L_x_1759:
        /* <DEDUP_REMOVED lines=9> */
.L_x_1762:
[----:B------:R-:W-:-:S04]  /*8cc0*/  F2FP.F16.F32.PACK_AB R3, RZ, R2 ;  /* 0x00000002ff03723e */ /* 0x000fc800000000ff */
[----:B------:R-:W-:-:S05]  /*8cd0*/  PRMT R3, R3, 0x5410, RZ ;  /* 0x0000541003037816 */ /* 0x000fca00000000ff */
[----:B------:R0:W-:Y:S01]  /*8ce0*/  STG.E desc[UR36][R16.64], R3 ;  /* 0x0000000310007986 */ /* 0x0001e2000c101924 */
[----:B------:R-:W-:Y:S05]  /*8cf0*/  BRA `(.L_x_1756) ;  /* 0x0000000800a47947 */ /* 0x000fea0003800000 */
.L_x_1761:
[----:B------:R-:W-:-:S06]  /*8d00*/  FMUL.FTZ R2, R2, 1 ;  /* 0x3f80000002027820 */ /* 0x000fcc0000410000 */
[----:B------:R-:W0:Y:S02]  /*8d10*/  F2F.F64.F32 R2, R2 ;  /* 0x0000000200027310 */ /* 0x000e240000201800 */
[----:B0-----:R0:W-:Y:S01]  /*8d20*/  STG.E.64 desc[UR36][R16.64], R2 ;  /* 0x0000000210007986 */ /* 0x0011e2000c101b24 */
[----:B------:R-:W-:Y:S05]  /*8d30*/  BRA `(.L_x_1756) ;  /* 0x0000000800947947 */ /* 0x000fea0003800000 */
.L_x_1751:
        /* <DEDUP_REMOVED lines=12> */
.L_x_1765:
[----:B------:R-:W-:Y:S01]  /*8e00*/  FMUL.FTZ R4, R2, 1 ;  /* 0x3f80000002047820 */ /* 0x000fe20000410000 */
[----:B------:R-:W-:-:S05]  /*8e10*/  CS2R R6, SRZ ;  /* 0x0000000000067805 */ /* 0x000fca000001ff00 */
[----:B------:R-:W0:Y:S02]  /*8e20*/  F2F.F64.F32 R4, R4 ;  /* 0x0000000400047310 */ /* 0x000e240000201800 */
[----:B0-----:R0:W-:Y:S01]  /*8e30*/  STG.E.128 desc[UR36][R16.64], R4 ;  /* 0x0000000410007986 */ /* 0x0011e2000c101d24 */
[----:B------:R-:W-:Y:S05]  /*8e40*/  BRA `(.L_x_1756) ;  /* 0x0000000800507947 */ /* 0x000fea0003800000 */
.L_x_1764:
        /* <DEDUP_REMOVED lines=20> */
.L_x_1769:
[----:B------:R-:W-:Y:S05]  /*8f90*/  BSYNC B0 ;  /* 0x0000000000007941 */ /* 0x000fea0003800000 */
.L_x_1768:
[----:B------:R-:W-:-:S05]  /*8fa0*/  LOP3.LUT R5, R0, R5, RZ, 0xfc, !PT ;  /* 0x0000000500057212 */ /* 0x000fca00078efcff */
[----:B------:R0:W-:Y:S01]  /*8fb0*/  STG.E.U8 desc[UR36][R16.64], R5 ;  /* 0x0000000510007986 */ /* 0x0001e2000c101124 */
[----:B------:R-:W-:Y:S05]  /*8fc0*/  BRA `(.L_x_1756) ;  /* 0x0000000400f07947 */ /* 0x000fea0003800000 */
.L_x_1767:
        /* <DEDUP_REMOVED lines=9> */
[----:B------:R-:W-:Y:S02]  /*9060*/  @P0 SHF.R.U32.HI R0, RZ, 0x15, R0 ;  /* 0x00000015ff000819 */ /* 0x000fe40000011600 */
[----:B------:R-:W-:Y:S01]  /*9070*/  @!P0 IADD3 R0, R3, -0x43000000, RZ ;  /* 0xbd00000003008810 */ /* 0x000fe20007ffe0ff */
[----:B------:R-:W-:Y:S06]  /*9080*/  BRA `(.L_x_1772) ;  /* 0x00000000000c7947 */ /* 0x000fec0003800000 */
.L_x_1771:
[----:B------:R-:W-:Y:S01]  /*9090*/  IMAD.MOV.U32 R0, RZ, RZ, 0x7f ;  /* 0x0000007fff007424 */ /* 0x000fe200078e00ff */
[----:B------:R-:W-:-:S04]  /*90a0*/  ISETP.GT.U32.AND P0, PT, R4, 0x7f800000, PT ;  /* 0x7f8000000400780c */ /* 0x000fc80003f04070 */
[----:B------:R-:W-:-:S09]  /*90b0*/  SEL R0, R0, 0x7c, P0 ;  /* 0x0000007c00007807 */ /* 0x000fd20000000000 */
.L_x_1772:
[----:B------:R-:W-:Y:S05]  /*90c0*/  BSYNC B0 ;  /* 0x0000000000007941 */ /* 0x000fea0003800000 */
.L_x_1770:
[----:B------:R-:W-:-:S04]  /*90d0*/  LOP3.LUT R2, R2, 0x80000000, RZ, 0xc0, !PT ;  /* 0x8000000002027812 */ /* 0x000fc800078ec0ff */
[----:B------:R-:W-:-:S04]  /*90e0*/  SHF.R.U32.HI R3, RZ, 0x18, R2 ;  /* 0x00000018ff037819 */ /* 0x000fc80000011602 */
[----:B------:R-:W-:-:S05]  /*90f0*/  LOP3.LUT R3, R0, R3, RZ, 0xfc, !PT ;  /* 0x0000000300037212 */ /* 0x000fca00078efcff */
[----:B------:R0:W-:Y:S01]  /*9100*/  STG.E.U8 desc[UR36][R16.64], R3 ;  /* 0x0000000310007986 */ /* 0x0001e2000c101124 */
[----:B------:R-:W-:Y:S05]  /*9110*/  BRA `(.L_x_1756) ;  /* 0x00000004009c7947 */ /* 0x000fea0003800000 */
.L_x_1766:
[----:B------:R-:W-:-:S05]  /*9120*/  F2FP.BF16.F32.PACK_AB R2, RZ, R2 ;  /* 0x00000002ff02723e */ /* 0x000fca00000010ff */
[----:B------:R0:W-:Y:S01]  /*9130*/  STG.E.U16 desc[UR36][R16.64], R2 ;  /* 0x0000000210007986 */ /* 0x0001e2000c101524 */
[----:B------:R-:W-:Y:S05]  /*9140*/  BRA `(.L_x_1756) ;  /* 0x0000000400907947 */ /* 0x000fea0003800000 */
.L_x_1763:
        /* <DEDUP_REMOVED lines=11> */
.L_x_1775:
        /* <DEDUP_REMOVED lines=16> */
.L_x_1778:
[----:B------:R-:W-:-:S04]  /*9300*/  LOP3.LUT R2, R2, 0x80000000, RZ, 0xc0, !PT ;  /* 0x8000000002027812 */ /* 0x000fc800078ec0ff */
[----:B------:R-:W-:-:S04]  /*9310*/  SHF.R.U32.HI R3, RZ, 0x18, R2 ;  /* 0x00000018ff037819 */ /* 0x000fc80000011602 */
[----:B------:R-:W-:-:S04]  /*9320*/  LOP3.LUT R0, R0, R3, RZ, 0xfc, !PT ;  /* 0x0000000300007212 */ /* 0x000fc800078efcff */
[----:B------:R-:W-:-:S07]  /*9330*/  PRMT R8, R0, 0x7610, R8 ;  /* 0x0000761000087816 */ /* 0x000fce0000000008 */
.L_x_1777:
[----:B------:R-:W-:Y:S05]  /*9340*/  BSYNC B0 ;  /* 0x0000000000007941 */ /* 0x000fea0003800000 */
.L_x_1776:
[----:B------:R3:W-:Y:S01]  /*9350*/  STG.E.U8 desc[UR36][R16.64], R8 ;  /* 0x0000000810007986 */ /* 0x0007e2000c101124 */
[----:B------:R-:W-:Y:S05]  /*9360*/  BRA `(.L_x_1756) ;  /* 0x0000000400087947 */ /* 0x000fea0003800000 */
.L_x_1774:
        /* <DEDUP_REMOVED lines=16> */
.L_x_1781:
[----:B------:R-:W-:-:S04]  /*9470*/  LOP3.LUT R2, R2, 0x80000000, RZ, 0xc0, !PT ;  /* 0x8000000002027812 */ /* 0x000fc800078ec0ff */
[----:B------:R-:W-:-:S04]  /*9480*/  SHF.R.U32.HI R3, RZ, 0x18, R2 ;  /* 0x00000018ff037819 */ /* 0x000fc80000011602 */
[----:B------:R-:W-:-:S04]  /*9490*/  LOP3.LUT R0, R0, R3, RZ, 0xfc, !PT ;  /* 0x0000000300007212 */ /* 0x000fc800078efcff */
[----:B------:R-:W-:-:S07]  /*94a0*/  PRMT R8, R0, 0x7610, R8 ;  /* 0x0000761000087816 */ /* 0x000fce0000000008 */
.L_x_1780:
[----:B------:R-:W-:Y:S05]  /*94b0*/  BSYNC B0 ;  /* 0x0000000000007941 */ /* 0x000fea0003800000 */
.L_x_1779:
[----:B------:R0:W-:Y:S01]  /*94c0*/  STG.E.U8 desc[UR36][R16.64], R8 ;  /* 0x0000000810007986 */ /* 0x0001e2000c101124 */
[----:B------:R-:W-:Y:S05]  /*94d0*/  BRA `(.L_x_1756) ;  /* 0x0000000000ac7947 */ /* 0x000fea0003800000 */
.L_x_1773:
        /* <DEDUP_REMOVED lines=21> */
.L_x_1755:
        /* <DEDUP_REMOVED lines=16> */
.L_x_1784:
[----:B------:R-:W-:Y:S05]  /*9730*/  BRA `(.L_x_1756) ;  /* 0x0000000000147947 */ /* 0x000fea0003800000 */
.L_x_1783:
[----:B------:R-:W0:Y:S02]  /*9740*/  F2I.U64.TRUNC R2, R2 ;  /* 0x0000000200027311 */ /* 0x000e24000020d800 */
[----:B0-----:R1:W-:Y:S01]  /*9750*/  STG.E.64 desc[UR36][R16.64], R2 ;  /* 0x0000000210007986 */ /* 0x0013e2000c101b24 */
[----:B------:R-:W-:Y:S05]  /*9760*/  BRA `(.L_x_1756) ;  /* 0x0000000000087947 */ /* 0x000fea0003800000 */
.L_x_1782:
[----:B------:R-:W0:Y:S02]  /*9770*/  F2I.FTZ.U32.TRUNC.NTZ R3, R2 ;  /* 0x0000000200037305 */ /* 0x000e24000021f000 */
[----:B0-----:R0:W-:Y:S02]  /*9780*/  STG.E desc[UR36][R16.64], R3 ;  /* 0x0000000310007986 */ /* 0x0011e4000c101924 */
.L_x_1756:
[----:B------:R-:W-:-:S07]  /*9790*/  VIADD R19, R19, 0x80 ;  /* 0x0000008013137836 */ /* 0x000fce0000000000 */
.L_x_1719:
[----:B------:R-:W-:Y:S05]  /*97a0*/  BSYNC B7 ;  /* 0x0000000000077941 */ /* 0x000fea0003800000 */
.L_x_1718:
        /* <DEDUP_REMOVED lines=306> */
.L_x_1785:
        /* <DEDUP_REMOVED lines=22> */
.L_x_1790:
[----:B------:R-:W2:Y:S02]  /*ac30*/  LDG.E.U8 R0, desc[UR36][R2.64] ;  /* 0x0000002402007981 */ /* 0x000ea4000c1e1100 */
[----:B--2---:R-:W-:Y:S01]  /*ac40*/  I2FP.F32.U32 R0, R0 ;  /* 0x0000000000007245 */ /* 0x004fe20000201000 */
[----:B------:R-:W-:Y:S06]  /*ac50*/  BRA `(.L_x_1792) ;  /* 0x0000000c002c7947 */ /* 0x000fec0003800000 */
.L_x_1789:
        /* <DEDUP_REMOVED lines=9> */
.L_x_1794:
[----:B------:R-:W2:Y:S02]  /*acf0*/  LDG.E R0, desc[UR36][R2.64] ;  /* 0x0000002402007981 */ /* 0x000ea4000c1e1900 */
[----:B--2---:R-:W-:Y:S01]  /*ad00*/  I2FP.F32.S32 R0, R0 ;  /* 0x0000000000007245 */ /* 0x004fe20000201400 */
[----:B------:R-:W-:Y:S06]  /*ad10*/  BRA `(.L_x_1792) ;  /* 0x0000000800fc7947 */ /* 0x000fec0003800000 */
.L_x_1793:
[----:B------:R-:W2:Y:S02]  /*ad20*/  LDG.E.U16 R0, desc[UR36][R2.64] ;  /* 0x0000002402007981 */ /* 0x000ea4000c1e1500 */
[----:B--2---:R-:W0:Y:S01]  /*ad30*/  I2F.S16 R0, R0 ;  /* 0x0000000000007306 */ /* 0x004e220000101400 */
[----:B------:R-:W-:Y:S05]  /*ad40*/  BRA `(.L_x_1792) ;  /* 0x0000000800f07947 */ /* 0x000fea0003800000 */
.L_x_1788:
        /* <DEDUP_REMOVED lines=8> */
.L_x_1796:
[----:B------:R-:W2:Y:S02]  /*add0*/  LDG.E.U16 R0, desc[UR36][R2.64] ;  /* 0x0000002402007981 */ /* 0x000ea4000c1e1500 */
[----:B--2---:R-:W-:Y:S01]  /*ade0*/  HADD2.F32 R0, -RZ, R0.H0_H0 ;  /* 0x20000000ff007230 */ /* 0x004fe20000004100 */
[----:B------:R-:W-:Y:S06]  /*adf0*/  BRA `(.L_x_1792) ;  /* 0x0000000800c47947 */ /* 0x000fec0003800000 */
.L_x_1795:
        /* <DEDUP_REMOVED lines=8> */
.L_x_1798:
[----:B------:R-:W2:Y:S02]  /*ae80*/  LDG.E.U16 R0, desc[UR36][R2.64] ;  /* 0x0000002402007981 */ /* 0x000ea4000c1e1500 */
[----:B--2---:R-:W-:Y:S01]  /*ae90*/  HADD2.F32 R0, -RZ, R0.H0_H0 ;  /* 0x20000000ff007230 */ /* 0x004fe20000004100 */
[----:B------:R-:W-:Y:S06]  /*aea0*/  BRA `(.L_x_1792) ;  /* 0x0000000800987947 */ /* 0x000fec0003800000 */
.L_x_1797:
[----:B------:R-:W2:Y:S01]  /*aeb0*/  LDG.E.64 R2, desc[UR36][R2.64] ;  /* 0x0000002402027981 */ /* 0x000ea2000c1e1b00 */
[----:B------:R-:W-:Y:S01]  /*aec0*/  UMOV UR4, 0xf0000000 ;  /* 0xf000000000047882 */ /* 0x000fe20000000000 */
[----:B------:R-:W-:Y:S01]  /*aed0*/  UMOV UR5, 0x380fffff ;  /* 0x380fffff00057882 */ /* 0x000fe20000000000 */
[----:B--2---:R-:W0:Y:S01]  /*aee0*/  F2F.F32.F64 R0, R2 ;  /* 0x0000000200007310 */ /* 0x004e220000301000 */
[----:B------:R-:W-:-:S14]  /*aef0*/  DSETP.GEU.AND P0, PT, |R2|, UR4, PT ;  /* 0x0000000402007e2a */ /* 0x000fdc000bf0e200 */
[----:B0-----:R-:W-:Y:S01]  /*af00*/  @!P0 FMUL R0, R0, 1.175494350822287508e-38 ;  /* 0x0080000000008820 */ /* 0x001fe20000400000 */
[----:B------:R-:W-:Y:S06]  /*af10*/  BRA `(.L_x_1792) ;  /* 0x00000008007c7947 */ /* 0x000fec0003800000 */
.L_x_1787:
        /* <DEDUP_REMOVED lines=12> */
.L_x_1801:
[----:B------:R-:W2:Y:S01]  /*afe0*/  LDG.E.64 R2, desc[UR36][R2.64] ;  /* 0x0000002402027981 */ /* 0x000ea2000c1e1b00 */
[----:B------:R-:W-:Y:S01]  /*aff0*/  UMOV UR4, 0xf0000000 ;  /* 0xf000000000047882 */ /* 0x000fe20000000000 */
[----:B------:R-:W-:Y:S01]  /*b000*/  UMOV UR5, 0x380fffff ;  /* 0x380fffff00057882 */ /* 0x000fe20000000000 */
[----:B--2---:R-:W0:Y:S01]  /*b010*/  F2F.F32.F64 R0, R2 ;  /* 0x0000000200007310 */ /* 0x004e220000301000 */
[----:B------:R-:W-:-:S14]  /*b020*/  DSETP.GEU.AND P0, PT, |R2|, UR4, PT ;  /* 0x0000000402007e2a */ /* 0x000fdc000bf0e200 */
[----:B0-----:R-:W-:Y:S01]  /*b030*/  @!P0 FMUL R0, R0, 1.175494350822287508e-38 ;  /* 0x0080000000008820 */ /* 0x001fe20000400000 */
[----:B------:R-:W-:Y:S06]  /*b040*/  BRA `(.L_x_1792) ;  /* 0x0000000800307947 */ /* 0x000fec0003800000 */
.L_x_1800:
        /* <DEDUP_REMOVED lines=26> */
.L_x_1803:
        /* <DEDUP_REMOVED lines=13> */
.L_x_1802:
[----:B------:R-:W2:Y:S02]  /*b2c0*/  LDG.E.U16 R0, desc[UR36][R2.64] ;  /* 0x0000002402007981 */ /* 0x000ea4000c1e1500 */
[----:B--2---:R-:W-:Y:S01]  /*b2d0*/  IMAD.U32 R0, R0, 0x10000, RZ ;  /* 0x0001000000007824 */ /* 0x004fe200078e00ff */
[----:B------:R-:W-:Y:S06]  /*b2e0*/  BRA `(.L_x_1792) ;  /* 0x0000000400887947 */ /* 0x000fec0003800000 */
.L_x_1799:
        /* <DEDUP_REMOVED lines=11> */
.L_x_1806:
        /* <DEDUP_REMOVED lines=20> */
.L_x_1808:
[----:B------:R-:W-:Y:S05]  /*b4e0*/  BSYNC B0 ;  /* 0x0000000000007941 */ /* 0x000fea0003800000 */
.L_x_1807:
[----:B------:R-:W-:Y:S01]  /*b4f0*/  LEA R3, R0, 0x3b800000, 0x17 ;  /* 0x3b80000000037811 */ /* 0x000fe200078eb8ff */
[----:B------:R-:W-:-:S05]  /*b500*/  IMAD.SHL.U32 R0, R2, 0x100000, RZ ;  /* 0x0010000002007824 */ /* 0x000fca00078e00ff */
[----:B------:R-:W-:Y:S01]  /*b510*/  LOP3.LUT R0, R3, R0, R4, 0xfe, !PT ;  /* 0x0000000003007212 */ /* 0x000fe200078efe04 */
[----:B------:R-:W-:Y:S06]  /*b520*/  BRA `(.L_x_1792) ;  /* 0x0000000000f87947 */ /* 0x000fec0003800000 */
.L_x_1805:
        /* <DEDUP_REMOVED lines=20> */
.L_x_1810:
[----:B------:R-:W-:Y:S05]  /*b670*/  BSYNC B0 ;  /* 0x0000000000007941 */ /* 0x000fea0003800000 */
.L_x_1809:
[----:B------:R-:W-:Y:S01]  /*b680*/  LEA R3, R0, 0x37800000, 0x17 ;  /* 0x3780000000037811 */ /* 0x000fe200078eb8ff */
[----:B------:R-:W-:-:S05]  /*b690*/  IMAD.SHL.U32 R0, R2, 0x200000, RZ ;  /* 0x0020000002007824 */ /* 0x000fca00078e00ff */
[----:B------:R-:W-:Y:S01]  /*b6a0*/  LOP3.LUT R0, R3, R0, R4, 0xfe, !PT ;  /* 0x0000000003007212 */ /* 0x000fe200078efe04 */
[----:B------:R-:W-:Y:S06]  /*b6b0*/  BRA `(.L_x_1792) ;  /* 0x0000000000947947 */ /* 0x000fec0003800000 */
.L_x_1804:
        /* <DEDUP_REMOVED lines=14> */
.L_x_1791:
[----:B------:R-:W-:Y:S01]  /*b7a0*/  MOV R0, 0x0 ;  /* 0x0000000000007802 */ /* 0x000fe20000000f00 */
[----:B------:R-:W-:Y:S01]  /*b7b0*/  ULDC.64 UR4, c[0x4][0x128] ;  /* 0x01004a0000047ab9 */ /* 0x000fe20000000a00 */
[----:B------:R-:W-:Y:S01]  /*b7c0*/  ULDC.64 UR6, c[0x4][0x18] ;  /* 0x0100060000067ab9 */ /* 0x000fe20000000a00 */
[----:B------:R-:W-:Y:S01]  /*b7d0*/  MOV R4, UR4 ;  /* 0x0000000400047c02 */ /* 0x000fe20008000f00 */
        /* <DEDUP_REMOVED lines=12> */
.L_x_1813:
[----:B------:R-:W-:Y:S01]  /*b8a0*/  IMAD.MOV.U32 R0, RZ, RZ, RZ ;  /* 0x000000ffff007224 */ /* 0x000fe200078e00ff */
[----:B------:R-:W-:Y:S06]  /*b8b0*/  BRA `(.L_x_1792) ;  /* 0x0000000000147947 */ /* 0x000fec0003800000 */
.L_x_1812:
[----:B------:R-:W2:Y:S02]  /*b8c0*/  LDG.E.64 R2, desc[UR36][R2.64] ;  /* 0x0000002402027981 */ /* 0x000ea4000c1e1b00 */
[----:B--2---:R0:W1:Y:S01]  /*b8d0*/  I2F.U64 R0, R2 ;  /* 0x0000000200007312 */ /* 0x0040620000301000 */
[----:B------:R-:W-:Y:S05]  /*b8e0*/  BRA `(.L_x_1792) ;  /* 0x0000000000087947 */ /* 0x000fea0003800000 */
.L_x_1811:
[----:B------:R-:W2:Y:S02]  /*b8f0*/  LDG.E R0, desc[UR36][R2.64] ;  /* 0x0000002402007981 */ /* 0x000ea4000c1e1900 */
[----:B--2---:R-:W-:-:S07]  /*b900*/  I2FP.F32.U32 R0, R0 ;  /* 0x0000000000007245 */ /* 0x004fce0000201000 */
.L_x_1792:
[----:B------:R-:W-:Y:S05]  /*b910*/  BSYNC B6 ;  /* 0x0000000000067941 */ /* 0x000fea0003800000 */
.L_x_1786:
        /* <DEDUP_REMOVED lines=42> */
.L_x_1815:
[----:B------:R-:W-:Y:S05]  /*bbc0*/  BSYNC B0 ;  /* 0x0000000000007941 */ /* 0x000fea0003800000 */
.L_x_1814:
        /* <DEDUP_REMOVED lines=11> */
[----:B0-----:R-:W-:Y:S01]  /*bc80*/  STG.E.U8 desc[UR36][R16.64], R3 ;  /* 0x0000000310007986 */ /* 0x001fe2000c101124 */
[----:B------:R-:W-:Y:S05]  /*bc90*/  EXIT ;  /* 0x000000000000794d */ /* 0x000fea0003800000 */
.L_x_1819:
[----:B------:R-:W0:Y:S02]  /*bca0*/  F2I.S64.TRUNC R2, R2 ;  /* 0x0000000200027311 */ /* 0x000e24000020d900 */
[----:B0-----:R-:W-:-:S05]  /*bcb0*/  IMAD.MOV.U32 R5, RZ, RZ, R2 ;  /* 0x000000ffff057224 */ /* 0x001fca00078e0002 */
[----:B------:R-:W-:Y:S01]  /*bcc0*/  STG.E.U8 desc[UR36][R16.64], R5 ;  /* 0x0000000510007986 */ /* 0x000fe2000c101124 */
[----:B------:R-:W-:Y:S05]  /*bcd0*/  EXIT ;  /* 0x000000000000794d */ /* 0x000fea0003800000 */
.L_x_1818:
[----:B------:R-:W-:-:S13]  /*bce0*/  ISETP.NE.AND P0, PT, R6, 0x2, PT ;  /* 0x000000020600780c */ /* 0x000fda0003f05270 */
[----:B------:R-:W-:Y:S05]  /*bcf0*/  @!P0 BRA `(.L_x_1821) ;  /* 0x0000000000288947 */ /* 0x000fea0003800000 */
[----:B------:R-:W-:-:S13]  /*bd00*/  ISETP.NE.AND P0, PT, R6, 0x3, PT ;  /* 0x000000030600780c */ /* 0x000fda0003f05270 */
[----:B------:R-:W-:Y:S05]  /*bd10*/  @!P0 BRA `(.L_x_1822) ;  /* 0x0000000000148947 */ /* 0x000fea0003800000 */
[----:B------:R-:W-:-:S13]  /*bd20*/  ISETP.NE.AND P0, PT, R6, 0x4, PT ;  /* 0x000000040600780c */ /* 0x000fda0003f05270 */
[----:B------:R-:W-:Y:S05]  /*bd30*/  @P0 BRA `(.L_x_1820) ;  /* 0x0000000800d00947 */ /* 0x000fea0003800000 */
[----:B------:R-:W0:Y:S02]  /*bd40*/  F2I.S64.TRUNC R2, R2 ;  /* 0x0000000200027311 */ /* 0x000e24000020d900 */
[----:B0-----:R-:W-:Y:S01]  /*bd50*/  STG.E.64 desc[UR36][R16.64], R2 ;  /* 0x0000000210007986 */ /* 0x001fe2000c101b24 */
[----:B------:R-:W-:Y:S05]  /*bd60*/  EXIT ;  /* 0x000000000000794d */ /* 0x000fea0003800000 */
.L_x_1822:
[----:B------:R-:W0:Y:S02]  /*bd70*/  F2I.FTZ.TRUNC.NTZ R3, R2 ;  /* 0x0000000200037305 */ /* 0x000e24000021f100 */
[----:B0-----:R-:W-:Y:S01]  /*bd80*/  STG.E desc[UR36][R16.64], R3 ;  /* 0x0000000310007986 */ /* 0x001fe2000c101924 */
[----:B------:R-:W-:Y:S05]  /*bd90*/  EXIT ;  /* 0x000000000000794d */ /* 0x000fea0003800000 */
.L_x_1821:
[----:B------:R-:W0:Y:S02]  /*bda0*/  F2I.FTZ.TRUNC.NTZ R3, R2 ;  /* 0x0000000200037305 */ /* 0x000e24000021f100 */
[----:B0-----:R-:W-:Y:S01]  /*bdb0*/  STG.E.U16 desc[UR36][R16.64], R3 ;  /* 0x0000000310007986 */ /* 0x001fe2000c101524 */
[----:B------:R-:W-:Y:S05]  /*bdc0*/  EXIT ;  /* 0x000000000000794d */ /* 0x000fea0003800000 */
.L_x_1817:
[----:B------:R-:W-:-:S13]  /*bdd0*/  ISETP.GT.AND P0, PT, R6, 0x6, PT ;  /* 0x000000060600780c */ /* 0x000fda0003f04270 */
[----:B------:R-:W-:Y:S05]  /*bde0*/  @P0 BRA `(.L_x_1823) ;  /* 0x0000000000240947 */ /* 0x000fea0003800000 */
[----:B------:R-:W-:-:S13]  /*bdf0*/  ISETP.NE.AND P0, PT, R6, 0x5, PT ;  /* 0x000000050600780c */ /* 0x000fda0003f05270 */
[----:B------:R-:W-:Y:S05]  /*be00*/  @!P0 BRA `(.L_x_1824) ;  /* 0x0000000000108947 */ /* 0x000fea0003800000 */
[----:B------:R-:W-:-:S13]  /*be10*/  ISETP.NE.AND P0, PT, R6, 0x6, PT ;  /* 0x000000060600780c */ /* 0x000fda0003f05270 */
[----:B------:R-:W-:Y:S05]  /*be20*/  @P0 BRA `(.L_x_1820) ;  /* 0x0000000800940947 */ /* 0x000fea0003800000 */
[----:B------:R-:W-:Y:S01]  /*be30*/  STG.E desc[UR36][R16.64], R2 ;  /* 0x0000000210007986 */ /* 0x000fe2000c101924 */
[----:B------:R-:W-:Y:S05]  /*be40*/  EXIT ;  /* 0x000000000000794d */ /* 0x000fea0003800000 */
.L_x_1824:
[----:B------:R-:W-:-:S05]  /*be50*/  F2FP.F16.F32.PACK_AB R2, RZ, R2 ;  /* 0x00000002ff02723e */ /* 0x000fca00000000ff */
[----:B------:R-:W-:Y:S01]  /*be60*/  STG.E.U16 desc[UR36][R16.64], R2 ;  /* 0x0000000210007986 */ /* 0x000fe2000c101524 */
[----:B------:R-:W-:Y:S05]  /*be70*/  EXIT ;  /* 0x000000000000794d */ /* 0x000fea0003800000 */
.L_x_1823:
[----:B------:R-:W-:-:S13]  /*be80*/  ISETP.NE.AND P0, PT, R6, 0x7, PT ;  /* 0x000000070600780c */ /* 0x000fda0003f05270 */
[----:B------:R-:W-:Y:S05]  /*be90*/  @!P0 BRA `(.L_x_1825) ;  /* 0x00000000002c8947 */ /* 0x000fea0003800000 */
[----:B------:R-:W-:-:S13]  /*bea0*/  ISETP.NE.AND P0, PT, R6, 0x8, PT ;  /* 0x000000080600780c */ /* 0x000fda0003f05270 */
[----:B------:R-:W-:Y:S05]  /*beb0*/  @!P0 BRA `(.L_x_1826) ;  /* 0x0000000000148947 */ /* 0x000fea0003800000 */
[----:B------:R-:W-:-:S13]  /*bec0*/  ISETP.NE.AND P0, PT, R6, 0x9, PT ;  /* 0x000000090600780c */ /* 0x000fda0003f05270 */
[----:B------:R-:W-:Y:S05]  /*bed0*/  @P0 BRA `(.L_x_1820) ;  /* 0x0000000800680947 */ /* 0x000fea0003800000 */
[----:B------:R-:W-:-:S05]  /*bee0*/  IMAD.MOV.U32 R3, RZ, RZ, RZ ;  /* 0x000000ffff037224 */ /* 0x000fca00078e00ff */
[----:B------:R-:W-:Y:S01]  /*bef0*/  STG.E.64 desc[UR36][R16.64], R2 ;  /* 0x0000000210007986 */ /* 0x000fe2000c101b24 */
[----:B------:R-:W-:Y:S05]  /*bf00*/  EXIT ;  /* 0x000000000000794d */ /* 0x000fea0003800000 */
.L_x_1826:
[----:B------:R-:W-:-:S04]  /*bf10*/  F2FP.F16.F32.PACK_AB R3, RZ, R2 ;  /* 0x00000002ff03723e */ /* 0x000fc800000000ff */
[----:B------:R-:W-:-:S05]  /*bf20*/  PRMT R3, R3, 0x5410, RZ ;  /* 0x0000541003037816 */ /* 0x000fca00000000ff */
[----:B------:R-:W-:Y:S01]  /*bf30*/  STG.E desc[UR36][R16.64], R3 ;  /* 0x0000000310007986 */ /* 0x000fe2000c101924 */
[----:B------:R-:W-:Y:S05]  /*bf40*/  EXIT ;  /* 0x000000000000794d */ /* 0x000fea0003800000 */
.L_x_1825:
[----:B------:R-:W-:-:S06]  /*bf50*/  FMUL.FTZ R2, R2, 1 ;  /* 0x3f80000002027820 */ /* 0x000fcc0000410000 */
[----:B------:R-:W0:Y:S02]  /*bf60*/  F2F.F64.F32 R2, R2 ;  /* 0x0000000200027310 */ /* 0x000e240000201800 */
[----:B0-----:R-:W-:Y:S01]  /*bf70*/  STG.E.64 desc[UR36][R16.64], R2 ;  /* 0x0000000210007986 */ /* 0x001fe2000c101b24 */
[----:B------:R-:W-:Y:S05]  /*bf80*/  EXIT ;  /* 0x000000000000794d */ /* 0x000fea0003800000 */
.L_x_1816:
        /* <DEDUP_REMOVED lines=10> */
[----:B------:R-:W-:Y:S01]  /*c030*/  STG.E.U8 desc[UR36][R16.64], R3 ;  /* 0x0000000310007986 */ /* 0x000fe2000c101124 */
[----:B------:R-:W-:Y:S05]  /*c040*/  EXIT ;  /* 0x000000000000794d */ /* 0x000fea0003800000 */
.L_x_1829:
[----:B------:R-:W-:Y:S01]  /*c050*/  FMUL.FTZ R4, R2, 1 ;  /* 0x3f80000002047820 */ /* 0x000fe20000410000 */
[----:B------:R-:W-:-:S05]  /*c060*/  CS2R R6, SRZ ;  /* 0x0000000000067805 */ /* 0x000fca000001ff00 */
[----:B------:R-:W0:Y:S02]  /*c070*/  F2F.F64.F32 R4, R4 ;  /* 0x0000000400047310 */ /* 0x000e240000201800 */
[----:B0-----:R-:W-:Y:S01]  /*c080*/  STG.E.128 desc[UR36][R16.64], R4 ;  /* 0x0000000410007986 */ /* 0x001fe2000c101d24 */
[----:B------:R-:W-:Y:S05]  /*c090*/  EXIT ;  /* 0x000000000000794d */ /* 0x000fea0003800000 */
.L_x_1828:
        /* <DEDUP_REMOVED lines=18> */
[----:B------:R-:W-:Y:S02]  /*c1c0*/  @P0 SHF.R.U32.HI R0, RZ, 0x14, R3 ;  /* 0x00000014ff000819 */ /* 0x000fe40000011603 */
[----:B------:R-:W-:-:S07]  /*c1d0*/  @!P0 IADD3 R0, R2, -0x46800000, RZ ;  /* 0xb980000002008810 */ /* 0x000fce0007ffe0ff */
.L_x_1833:
[----:B------:R-:W-:Y:S05]  /*c1e0*/  BSYNC B0 ;  /* 0x0000000000007941 */ /* 0x000fea0003800000 */
.L_x_1832:
[----:B------:R-:W-:-:S05]  /*c1f0*/  LOP3.LUT R5, R0, R5, RZ, 0xfc, !PT ;  /* 0x0000000500057212 */ /* 0x000fca00078efcff */
[----:B------:R-:W-:Y:S01]  /*c200*/  STG.E.U8 desc[UR36][R16.64], R5 ;  /* 0x0000000510007986 */ /* 0x000fe2000c101124 */
[----:B------:R-:W-:Y:S05]  /*c210*/  EXIT ;  /* 0x000000000000794d */ /* 0x000fea0003800000 */
.L_x_1831:
        /* <DEDUP_REMOVED lines=12> */
.L_x_1835:
[----:B------:R-:W-:Y:S01]  /*c2e0*/  IMAD.MOV.U32 R0, RZ, RZ, 0x7f ;  /* 0x0000007fff007424 */ /* 0x000fe200078e00ff */
[----:B------:R-:W-:-:S04]  /*c2f0*/  ISETP.GT.U32.AND P0, PT, R4, 0x7f800000, PT ;  /* 0x7f8000000400780c */ /* 0x000fc80003f04070 */
[----:B------:R-:W-:-:S09]  /*c300*/  SEL R0, R0, 0x7c, P0 ;  /* 0x0000007c00007807 */ /* 0x000fd20000000000 */
.L_x_1836:
[----:B------:R-:W-:Y:S05]  /*c310*/  BSYNC B0 ;  /* 0x0000000000007941 */ /* 0x000fea0003800000 */
.L_x_1834:
[----:B------:R-:W-:-:S04]  /*c320*/  LOP3.LUT R2, R2, 0x80000000, RZ, 0xc0, !PT ;  /* 0x8000000002027812 */ /* 0x000fc800078ec0ff */
[----:B------:R-:W-:-:S04]  /*c330*/  SHF.R.U32.HI R3, RZ, 0x18, R2 ;  /* 0x00000018ff037819 */ /* 0x000fc80000011602 */
[----:B------:R-:W-:-:S05]  /*c340*/  LOP3.LUT R3, R0, R3, RZ, 0xfc, !PT ;  /* 0x0000000300037212 */ /* 0x000fca00078efcff */
[----:B------:R-:W-:Y:S01]  /*c350*/  STG.E.U8 desc[UR36][R16.64], R3 ;  /* 0x0000000310007986 */ /* 0x000fe2000c101124 */
[----:B------:R-:W-:Y:S05]  /*c360*/  EXIT ;  /* 0x000000000000794d */ /* 0x000fea0003800000 */
.L_x_1830:
[----:B------:R-:W-:-:S05]  /*c370*/  F2FP.BF16.F32.PACK_AB R2, RZ, R2 ;  /* 0x00000002ff02723e */ /* 0x000fca00000010ff */
[----:B------:R-:W-:Y:S01]  /*c380*/  STG.E.U16 desc[UR36][R16.64], R2 ;  /* 0x0000000210007986 */ /* 0x000fe2000c101524 */
[----:B------:R-:W-:Y:S05]  /*c390*/  EXIT ;  /* 0x000000000000794d */ /* 0x000fea0003800000 */
.L_x_1827:
        /* <DEDUP_REMOVED lines=9> */
[----:B0-----:R-:W-:Y:S01]  /*c430*/  STG.E.U16 desc[UR36][R16.64], R3 ;  /* 0x0000000310007986 */ /* 0x001fe2000c101524 */
[----:B------:R-:W-:Y:S05]  /*c440*/  EXIT ;  /* 0x000000000000794d */ /* 0x000fea0003800000 */
.L_x_1839:
        /* <DEDUP_REMOVED lines=16> */
.L_x_1842:
[----:B------:R-:W-:-:S04]  /*c550*/  LOP3.LUT R2, R2, 0x80000000, RZ, 0xc0, !PT ;  /* 0x8000000002027812 */ /* 0x000fc800078ec0ff */
[----:B------:R-:W-:-:S04]  /*c560*/  SHF.R.U32.HI R3, RZ, 0x18, R2 ;  /* 0x00000018ff037819 */ /* 0x000fc80000011602 */
[----:B------:R-:W-:-:S04]  /*c570*/  LOP3.LUT R0, R0, R3, RZ, 0xfc, !PT ;  /* 0x0000000300007212 */ /* 0x000fc800078efcff */
[----:B------:R-:W-:-:S07]  /*c580*/  PRMT R8, R0, 0x7610, R8 ;  /* 0x0000761000087816 */ /* 0x000fce0000000008 */
.L_x_1841:
[----:B------:R-:W-:Y:S05]  /*c590*/  BSYNC B0 ;  /* 0x0000000000007941 */ /* 0x000fea0003800000 */
.L_x_1840:
[----:B------:R-:W-:Y:S01]  /*c5a0*/  STG.E.U8 desc[UR36][R16.64], R8 ;  /* 0x0000000810007986 */ /* 0x000fe2000c101124 */
[----:B------:R-:W-:Y:S05]  /*c5b0*/  EXIT ;  /* 0x000000000000794d */ /* 0x000fea0003800000 */
.L_x_1838:
        /* <DEDUP_REMOVED lines=16> */
.L_x_1845:
[----:B------:R-:W-:-:S04]  /*c6c0*/  LOP3.LUT R2, R2, 0x80000000, RZ, 0xc0, !PT ;  /* 0x8000000002027812 */ /* 0x000fc800078ec0ff */
[----:B------:R-:W-:-:S04]  /*c6d0*/  SHF.R.U32.HI R3, RZ, 0x18, R2 ;  /* 0x00000018ff037819 */ /* 0x000fc80000011602 */
[----:B------:R-:W-:-:S04]  /*c6e0*/  LOP3.LUT R0, R0, R3, RZ, 0xfc, !PT ;  /* 0x0000000300007212 */ /* 0x000fc800078efcff */
[----:B------:R-:W-:-:S07]  /*c6f0*/  PRMT R8, R0, 0x7610, R8 ;  /* 0x0000761000087816 */ /* 0x000fce0000000008 */
.L_x_1844:
[----:B------:R-:W-:Y:S05]  /*c700*/  BSYNC B0 ;  /* 0x0000000000007941 */ /* 0x000fea0003800000 */
.L_x_1843:
[----:B------:R-:W-:Y:S01]  /*c710*/  STG.E.U8 desc[UR36][R16.64], R8 ;  /* 0x0000000810007986 */ /* 0x000fe2000c101124 */
[----:B------:R-:W-:Y:S05]  /*c720*/  EXIT ;  /* 0x000000000000794d */ /* 0x000fea0003800000 */
.L_x_1837:
        /* <DEDUP_REMOVED lines=21> */
.L_x_1820:
        /* <DEDUP_REMOVED lines=16> */
.L_x_1848:
[----:B------:R-:W-:Y:S05]  /*c980*/  EXIT ;  /* 0x000000000000794d */ /* 0x000fea0003800000 */
.L_x_1847:
[----:B------:R-:W0:Y:S02]  /*c990*/  F2I.U64.TRUNC R2, R2 ;  /* 0x0000000200027311 */ /* 0x000e24000020d800 */
[----:B0-----:R-:W-:Y:S01]  /*c9a0*/  STG.E.64 desc[UR36][R16.64], R2 ;  /* 0x0000000210007986 */ /* 0x001fe2000c101b24 */
[----:B------:R-:W-:Y:S05]  /*c9b0*/  EXIT ;  /* 0x000000000000794d */ /* 0x000fea0003800000 */
.L_x_1846:
[----:B------:R-:W0:Y:S02]  /*c9c0*/  F2I.FTZ.U32.TRUNC.NTZ R3, R2 ;  /* 0x0000000200037305 */ /* 0x000e24000021f000 */
[----:B0-----:R-:W-:Y:S01]  /*c9d0*/  STG.E desc[UR36][R16.64], R3 ;  /* 0x0000000310007986 */ /* 0x001fe2000c101924 */
[----:B------:R-:W-:Y:S05]  /*c9e0*/  EXIT ;  /* 0x000000000000794d */ /* 0x000fea0003800000 */
.L_x_1849:
        /* <DEDUP_REMOVED lines=9> */
.L_x_3474:


//--------------------- .text._ZN2at6native27unrolled_elementwise_kernelIZZZNS0_17atanh_kernel_cudaERNS_18TensorIteratorBaseEENKUlvE0_clEvENKUlvE0_clEvEUlfE_St5arrayIPcLm2EELi4E23TrivialOffsetCalculatorILi1EjESB_NS0_6memory12LoadWithCastILi1EEENSC_13StoreWithCastILi1EEEEEviT_T0_T2_T3_T4_T5_ --------------------------
	.section	.text._ZN2at6native27unrolled_elementwise_kernelIZZZNS0_17atanh_kernel_cudaERNS_18TensorIteratorBaseEENKUlvE0_clEvENKUlvE0_clEvEUlfE_St5arrayIPcLm2EELi4E23TrivialOffsetCalculatorILi1EjESB_NS0_6memory12LoadWithCastILi1EEENSC_13StoreWithCastILi1EEEEEviT_T0_T2_T3_T4_T5_,"ax",@progbits
	.align	128
        .global         _ZN2at6native27unrolled_elementwise_kernelIZZZNS0_17atanh_kernel_cudaERNS_18TensorIteratorBaseEENKUlvE0_clEvENKUlvE0_clEvEUlfE_St5arrayIPcLm2EELi4E23TrivialOffsetCalculatorILi1EjESB_NS0_6memory12LoadWithCastILi1EEENSC_13StoreWithCastILi1EEEEEviT_T0_T2_T3_T4_T5_
        .type           _ZN2at6native27unrolled_elementwise_kernelIZZZNS0_17atanh_kernel_cudaERNS_18TensorIteratorBaseEENKUlvE0_clEvENKUlvE0_clEvEUlfE_St5arrayIPcLm2EELi4E23TrivialOffsetCalculatorILi1EjESB_NS0_6memory12LoadWithCastILi1EEENSC_13StoreWithCastILi1EEEEEviT_T0_T2_T3_T4_T5_,@function
        .size           _ZN2at6native27unrolled_elementwise_kernelIZZZNS0_17atanh_kernel_cudaERNS_18TensorIteratorBaseEENKUlvE0_clEvENKUlvE0_clEvEUlfE_St5arrayIPcLm2EELi4E23TrivialOffsetCalculatorILi1EjESB_NS0_6memory12LoadWithCastILi1EEENSC_13StoreWithCastILi1EEEEEviT_T0_T2_T3_T4_T5_,(.L_x_3475 - _ZN2at6native27unrolled_elementwise_kernelIZZZNS0_17atanh_kernel_cudaERNS_18TensorIteratorBaseEENKUlvE0_clEvENKUlvE0_clEvEUlfE_St5arrayIPcLm2EELi4E23TrivialOffsetCalculatorILi1EjESB_NS0_6memory12LoadWithCastILi1EEENSC_13StoreWithCastILi1EEEEEviT_T0_T2_T3_T4_T5_)
        .other          _ZN2at6native27unrolled_elementwise_kernelIZZZNS0_17atanh_kernel_cudaERNS_18TensorIteratorBaseEENKUlvE0_clEvENKUlvE0_clEvEUlfE_St5arrayIPcLm2EELi4E23TrivialOffsetCalculatorILi1EjESB_NS0_6memory12LoadWithCastILi1EEENSC_13StoreWithCastILi1EEEEEviT_T0_T2_T3_T4_T5_,@"STO_CUDA_ENTRY STV_DEFAULT"
_ZN2at6native27unrolled_elementwise_kernelIZZZNS0_17atanh_kernel_cudaERNS_18TensorIteratorBaseEENKUlvE0_clEvENKUlvE0_clEvEUlfE_St5arrayIPcLm2EELi4E23TrivialOffsetCalculatorILi1EjESB_NS0_6memory12LoadWithCastILi1EEENSC_13StoreWithCastILi1EEEEEviT_T0_T2_T3_T4_T5_:
.text._ZN2at6native27unrolled_elementwise_kernelIZZZNS0_17atanh_kernel_cudaERNS_18TensorIteratorBaseEENKUlvE0_clEvENKUlvE0_clEvEUlfE_St5arrayIPcLm2EELi4E23TrivialOffsetCalculatorILi1EjESB_NS0_6memory12LoadWithCastILi1EEENSC_13StoreWithCastILi1EEEEEviT_T0_T2_T3_T4_T5_:
[----:B------:R-:W0:Y:S01]  /*0000*/  LDC R1, c[0x0][0x28] ;  /* 0x00000a00ff017b82 */ /* 0x000e220000000800 */
[----:B------:R-:W1:Y:S07]  /*0010*/  S2R R2, SR_CTAID.X ;  /* 0x0000000000027919 */ /* 0x000e6e0000002500 */
[----:B------:R-:W1:Y:S01]  /*0020*/  LDC R17, c[0x0][0x210] ;  /* 0x00008400ff117b82 */ /* 0x000e620000000800 */
[----:B------:R-:W-:Y:S01]  /*0030*/  ULDC.64 UR36, c[0x0][0x208] ;  /* 0x0000820000247ab9 */ /* 0x000fe20000000a00 */
[----:B------:R-:W-:Y:S01]  /*0040*/  BSSY B7, `(.L_x_1850) ;  /* 0x00000ee000077945 */ /* 0x000fe20003800000 */
[----:B------:R-:W2:Y:S01]  /*0050*/  S2R R23, SR_TID.X ;  /* 0x0000000000177919 */ /* 0x000ea20000002100 */
[----:B------:R-:W-:-:S04]  /*0060*/  CS2R R18, SRZ ;  /* 0x0000000000127805 */ /* 0x000fc8000001ff00 */
[----:B------:R-:W3:Y:S01]  /*0070*/  LDC.U8 R24, c[0x0][0x22c] ;  /* 0x00008b00ff187b82 */ /* 0x000ee20000000000 */
[----:B-1----:R-:W-:-:S05]  /*0080*/  IMAD R17, R2, -0x200, R17 ;  /* 0xfffffe0002117824 */ /* 0x002fca00078e0211 */
[----:B--2---:R-:W-:-:S13]  /*0090*/  ISETP.GE.AND P0, PT, R23, R17, PT ;  /* 0x000000111700720c */ /* 0x004fda0003f06270 */
[----:B0--3--:R-:W-:Y:S05]  /*00a0*/  @P0 BRA `(.L_x_1851) ;  /* 0x0000000c009c0947 */ /* 0x009fea0003800000 */
[----:B------:R-:W0:Y:S01]  /*00b0*/  LDC.64 R4, c[0x0][0x220] ;  /* 0x00008800ff047b82 */ /* 0x000e220000000a00 */
[----:B------:R-:W-:Y:S01]  /*00c0*/  PRMT R0, R24, 0x9910, RZ ;  /* 0x0000991018007816 */ /* 0x000fe200000000ff */
[----:B------:R-:W-:Y:S01]  /*00d0*/  IMAD R23, R2, 0x200, R23 ;  /* 0x0000020002177824 */ /* 0x000fe200078e0217 */
[----:B------:R-:W-:Y:S01]  /*00e0*/  ULDC UR4, c[0x0][0x230] ;  /* 0x00008c0000047ab9 */ /* 0x000fe20000000800 */
[----:B------:R-:W-:Y:S01]  /*00f0*/  BSSY B6, `(.L_x_1852) ;  /* 0x00000e0000067945 */ /* 0x000fe20003800000 */
        /* <DEDUP_REMOVED lines=14> */
[----:B--2---:R4:W0:Y:S01]  /*01e0*/  I2F.S16 R19, R4 ;  /* 0x0000000400137306 */ /* 0x0048220000101400 */
[----:B------:R-:W-:Y:S05]  /*01f0*/  BRA `(.L_x_1858) ;  /* 0x0000000c003c7947 */ /* 0x000fea0003800000 */
.L_x_1856:
[----:B------:R-:W2:Y:S02]  /*0200*/  LDG.E.U8 R4, desc[UR36][R4.64] ;  /* 0x0000002404047981 */ /* 0x000ea4000c1e1100 */
[----:B--2---:R-:W-:Y:S01]  /*0210*/  I2FP.F32.U32 R19, R4 ;  /* 0x0000000400137245 */ /* 0x004fe20000201000 */
[----:B------:R-:W-:Y:S06]  /*0220*/  BRA `(.L_x_1858) ;  /* 0x0000000c00307947 */ /* 0x000fec0003800000 */
.L_x_1855:
[----:B------:R-:W-:-:S13]  /*0230*/  ISETP.NE.AND P0, PT, R0, 0x2, PT ;  /* 0x000000020000780c */ /* 0x000fda0003f05270 */
[----:B------:R-:W-:Y:S05]  /*0240*/  @!P0 BRA `(.L_x_1859) ;  /* 0x0000000000288947 */ /* 0x000fea0003800000 */
[----:B------:R-:W-:-:S13]  /*0250*/  ISETP.NE.AND P0, PT, R0, 0x3, PT ;  /* 0x000000030000780c */ /* 0x000fda0003f05270 */
[----:B------:R-:W-:Y:S05]  /*0260*/  @!P0 BRA `(.L_x_1860) ;  /* 0x0000000000148947 */ /* 0x000fea0003800000 */
[----:B------:R-:W-:-:S13]  /*0270*/  ISETP.NE.AND P0, PT, R0, 0x4, PT ;  /* 0x000000040000780c */ /* 0x000fda0003f05270 */
[----:B------:R-:W-:Y:S05]  /*0280*/  @P0 BRA `(.L_x_1857) ;  /* 0x0000000800bc0947 */ /* 0x000fea0003800000 */
[----:B------:R-:W2:Y:S02]  /*0290*/  LDG.E.64 R4, desc[UR36][R4.64] ;  /* 0x0000002404047981 */ /* 0x000ea4000c1e1b00 */
[----:B--2---:R0:W1:Y:S01]  /*02a0*/  I2F.S64 R19, R4 ;  /* 0x0000000400137312 */ /* 0x0040620000301400 */
[----:B------:R-:W-:Y:S05]  /*02b0*/  BRA `(.L_x_1858) ;  /* 0x0000000c000c7947 */ /* 0x000fea0003800000 */
.L_x_1860:
[----:B------:R-:W2:Y:S02]  /*02c0*/  LDG.E R4, desc[UR36][R4.64] ;  /* 0x0000002404047981 */ /* 0x000ea4000c1e1900 */
[----:B--2---:R-:W-:Y:S01]  /*02d0*/  I2FP.F32.S32 R19, R4 ;  /* 0x0000000400137245 */ /* 0x004fe20000201400 */
[----:B------:R-:W-:Y:S06]  /*02e0*/  BRA `(.L_x_1858) ;  /* 0x0000000c00007947 */ /* 0x000fec0003800000 */
.L_x_1859:
[----:B------:R-:W2:Y:S02]  /*02f0*/  LDG.E.U16 R4, desc[UR36][R4.64] ;  /* 0x0000002404047981 */ /* 0x000ea4000c1e1500 */
[----:B--2---:R2:W3:Y:S01]  /*0300*/  I2F.S16 R19, R4 ;  /* 0x0000000400137306 */ /* 0x0044e20000101400 */
[----:B------:R-:W-:Y:S05]  /*0310*/  BRA `(.L_x_1858) ;  /* 0x0000000800f47947 */ /* 0x000fea0003800000 */
.L_x_1854:
        /* <DEDUP_REMOVED lines=8> */
.L_x_1862:
[----:B------:R-:W2:Y:S02]  /*03a0*/  LDG.E.U16 R4, desc[UR36][R4.64] ;  /* 0x0000002404047981 */ /* 0x000ea4000c1e1500 */
[----:B--2---:R-:W-:Y:S01]  /*03b0*/  HADD2.F32 R19, -RZ, R4.H0_H0 ;  /* 0x20000004ff137230 */ /* 0x004fe20000004100 */
[----:B------:R-:W-:Y:S06]  /*03c0*/  BRA `(.L_x_1858) ;  /* 0x0000000800c87947 */ /* 0x000fec0003800000 */
.L_x_1861:
        /* <DEDUP_REMOVED lines=8> */
.L_x_1864:
[----:B------:R-:W2:Y:S02]  /*0450*/  LDG.E.U16 R4, desc[UR36][R4.64] ;  /* 0x0000002404047981 */ /* 0x000ea4000c1e1500 */
[----:B--2---:R-:W-:Y:S01]  /*0460*/  HADD2.F32 R19, -RZ, R4.H0_H0 ;  /* 0x20000004ff137230 */ /* 0x004fe20000004100 */
[----:B------:R-:W-:Y:S06]  /*0470*/  BRA `(.L_x_1858) ;  /* 0x00000008009c7947 */ /* 0x000fec0003800000 */
.L_x_1863:
[----:B------:R-:W2:Y:S01]  /*0480*/  LDG.E.64 R4, desc[UR36][R4.64] ;  /* 0x0000002404047981 */ /* 0x000ea2000c1e1b00 */
[----:B------:R-:W-:Y:S01]  /*0490*/  UMOV UR4, 0xf0000000 ;  /* 0xf000000000047882 */ /* 0x000fe20000000000 */
[----:B------:R-:W-:Y:S01]  /*04a0*/  UMOV UR5, 0x380fffff ;  /* 0x380fffff00057882 */ /* 0x000fe20000000000 */
[----:B--2---:R-:W0:Y:S01]  /*04b0*/  F2F.F32.F64 R19, R4 ;  /* 0x0000000400137310 */ /* 0x004e220000301000 */
[----:B------:R-:W-:-:S14]  /*04c0*/  DSETP.GEU.AND P0, PT, |R4|, UR4, PT ;  /* 0x0000000404007e2a */ /* 0x000fdc000bf0e200 */
[----:B0-----:R-:W-:Y:S01]  /*04d0*/  @!P0 FMUL R19, R19, 1.175494350822287508e-38 ;  /* 0x0080000013138820 */ /* 0x001fe20000400000 */
[----:B------:R-:W-:Y:S06]  /*04e0*/  BRA `(.L_x_1858) ;  /* 0x0000000800807947 */ /* 0x000fec0003800000 */
.L_x_1853:
        /* <DEDUP_REMOVED lines=12> */
.L_x_1867:
[----:B------:R-:W2:Y:S01]  /*05b0*/  LDG.E.64 R4, desc[UR36][R4.64] ;  /* 0x0000002404047981 */ /* 0x000ea2000c1e1b00 */
[----:B------:R-:W-:Y:S01]  /*05c0*/  UMOV UR4, 0xf0000000 ;  /* 0xf000000000047882 */ /* 0x000fe20000000000 */
[----:B------:R-:W-:Y:S01]  /*05d0*/  UMOV UR5, 0x380fffff ;  /* 0x380fffff00057882 */ /* 0x000fe20000000000 */
[----:B--2---:R-:W0:Y:S01]  /*05e0*/  F2F.F32.F64 R19, R4 ;  /* 0x0000000400137310 */ /* 0x004e220000301000 */
[----:B------:R-:W-:-:S14]  /*05f0*/  DSETP.GEU.AND P0, PT, |R4|, UR4, PT ;  /* 0x0000000404007e2a */ /* 0x000fdc000bf0e200 */
[----:B0-----:R-:W-:Y:S01]  /*0600*/  @!P0 FMUL R19, R19, 1.175494350822287508e-38 ;  /* 0x0080000013138820 */ /* 0x001fe20000400000 */
[----:B------:R-:W-:Y:S06]  /*0610*/  BRA `(.L_x_1858) ;  /* 0x0000000800347947 */ /* 0x000fec0003800000 */
.L_x_1866:
        /* <DEDUP_REMOVED lines=24> */
[----:B------:R-:W-:Y:S01]  /*07a0*/  LOP3.LUT R19, R6, 0x80000000, R19, 0xf8, !PT ;  /* 0x8000000006137812 */ /* 0x000fe200078ef813 */
[----:B------:R-:W-:Y:S06]  /*07b0*/  BRA `(.L_x_1858) ;  /* 0x0000000400cc7947 */ /* 0x000fec0003800000 */
.L_x_1869:
        /* <DEDUP_REMOVED lines=12> */
[----:B------:R-:W-:Y:S01]  /*0880*/  LOP3.LUT R19, R19, 0x80000000, R0, 0xf8, !PT ;  /* 0x8000000013137812 */ /* 0x000fe200078ef800 */
[----:B------:R-:W-:Y:S06]  /*0890*/  BRA `(.L_x_1858) ;  /* 0x0000000400947947 */ /* 0x000fec0003800000 */
.L_x_1868:
[----:B------:R-:W2:Y:S02]  /*08a0*/  LDG.E.U16 R4, desc[UR36][R4.64] ;  /* 0x0000002404047981 */ /* 0x000ea4000c1e1500 */
[----:B--2---:R-:W-:Y:S01]  /*08b0*/  IMAD.U32 R19, R4, 0x10000, RZ ;  /* 0x0001000004137824 */ /* 0x004fe200078e00ff */
[----:B------:R-:W-:Y:S06]  /*08c0*/  BRA `(.L_x_1858) ;  /* 0x0000000400887947 */ /* 0x000fec0003800000 */
.L_x_1865:
        /* <DEDUP_REMOVED lines=11> */
.L_x_1872:
        /* <DEDUP_REMOVED lines=20> */
.L_x_1874:
[----:B------:R-:W-:Y:S05]  /*0ac0*/  BSYNC B0 ;  /* 0x0000000000007941 */ /* 0x000fea0003800000 */
.L_x_1873:
[----:B------:R-:W-:Y:S01]  /*0ad0*/  IMAD.SHL.U32 R3, R3, 0x100000, RZ ;  /* 0x0010000003037824 */ /* 0x000fe200078e00ff */
[----:B------:R-:W-:-:S04]  /*0ae0*/  LEA R0, R0, 0x3b800000, 0x17 ;  /* 0x3b80000000007811 */ /* 0x000fc800078eb8ff */
[----:B------:R-:W-:Y:S01]  /*0af0*/  LOP3.LUT R19, R0, R3, R19, 0xfe, !PT ;  /* 0x0000000300137212 */ /* 0x000fe200078efe13 */
[----:B------:R-:W-:Y:S06]  /*0b00*/  BRA `(.L_x_1858) ;  /* 0x0000000000f87947 */ /* 0x000fec0003800000 */
.L_x_1871:
        /* <DEDUP_REMOVED lines=20> */
.L_x_1876:
[----:B------:R-:W-:Y:S05]  /*0c50*/  BSYNC B0 ;  /* 0x0000000000007941 */ /* 0x000fea0003800000 */
.L_x_1875:
[----:B------:R-:W-:Y:S01]  /*0c60*/  IMAD.SHL.U32 R3, R3, 0x200000, RZ ;  /* 0x0020000003037824 */ /* 0x000fe200078e00ff */
[----:B------:R-:W-:-:S04]  /*0c70*/  LEA R0, R0, 0x37800000, 0x17 ;  /* 0x3780000000007811 */ /* 0x000fc800078eb8ff */
[----:B------:R-:W-:Y:S01]  /*0c80*/  LOP3.LUT R19, R0, R3, R19, 0xfe, !PT ;  /* 0x0000000300137212 */ /* 0x000fe200078efe13 */
[----:B------:R-:W-:Y:S06]  /*0c90*/  BRA `(.L_x_1858) ;  /* 0x0000000000947947 */ /* 0x000fec0003800000 */
.L_x_1870:
        /* <DEDUP_REMOVED lines=14> */
.L_x_1857:
        /* <DEDUP_REMOVED lines=16> */
.L_x_1879:
[----:B------:R-:W-:Y:S01]  /*0e80*/  IMAD.MOV.U32 R19, RZ, RZ, RZ ;  /* 0x000000ffff137224 */ /* 0x000fe200078e00ff */
[----:B------:R-:W-:Y:S06]  /*0e90*/  BRA `(.L_x_1858) ;  /* 0x0000000000147947 */ /* 0x000fec0003800000 */
.L_x_1878:
[----:B------:R-:W2:Y:S02]  /*0ea0*/  LDG.E.64 R4, desc[UR36][R4.64] ;  /* 0x0000002404047981 */ /* 0x000ea4000c1e1b00 */
[----:B--2---:R0:W1:Y:S01]  /*0eb0*/  I2F.U64 R19, R4 ;  /* 0x0000000400137312 */ /* 0x0040620000301000 */
[----:B------:R-:W-:Y:S05]  /*0ec0*/  BRA `(.L_x_1858) ;  /* 0x0000000000087947 */ /* 0x000fea0003800000 */
.L_x_1877:
[----:B------:R-:W2:Y:S02]  /*0ed0*/  LDG.E R4, desc[UR36][R4.64] ;  /* 0x0000002404047981 */ /* 0x000ea4000c1e1900 */
[----:B--2---:R-:W-:-:S07]  /*0ee0*/  I2FP.F32.U32 R19, R4 ;  /* 0x0000000400137245 */ /* 0x004fce0000201000 */
.L_x_1858:
[----:B------:R-:W-:Y:S05]  /*0ef0*/  BSYNC B6 ;  /* 0x0000000000067941 */ /* 0x000fea0003800000 */
.L_x_1852:
[----:B------:R-:W2:Y:S02]  /*0f00*/  S2R R23, SR_TID.X ;  /* 0x0000000000177919 */ /* 0x000ea40000002100 */
[----:B--2---:R-:W-:-:S07]  /*0f10*/  VIADD R23, R23, 0x80 ;  /* 0x0000008017177836 */ /* 0x004fce0000000000 */
.L_x_1851:
[----:B------:R-:W-:Y:S05]  /*0f20*/  BSYNC B7 ;  /* 0x0000000000077941 */ /* 0x000fea0003800000 */
.L_x_1850:
[----:B------:R-:W-:Y:S01]  /*0f30*/  ISETP.GE.AND P0, PT, R23, R17, PT ;  /* 0x000000111700720c */ /* 0x000fe20003f06270 */
[----:B------:R-:W-:-:S12]  /*0f40*/  BSSY B7, `(.L_x_1880) ;  /* 0x00000e8000077945 */ /* 0x000fd80003800000 */
[----:B------:R-:W-:Y:S05]  /*0f50*/  @P0 BRA `(.L_x_1881) ;  /* 0x0000000c00980947 */ /* 0x000fea0003800000 */
[----:B0---4-:R-:W0:Y:S01]  /*0f60*/  LDC.64 R4, c[0x0][0x220] ;  /* 0x00008800ff047b82 */ /* 0x011e220000000a00 */
[----:B------:R-:W-:Y:S01]  /*0f70*/  IMAD R0, R2, 0x200, R23 ;  /* 0x0000020002007824 */ /* 0x000fe200078e0217 */
[----:B------:R-:W-:Y:S01]  /*0f80*/  PRMT R6, R24, 0x9910, RZ ;  /* 0x0000991018067816 */ /* 0x000fe200000000ff */
[----:B------:R-:W-:Y:S01]  /*0f90*/  ULDC UR4, c[0x0][0x230] ;  /* 0x00008c0000047ab9 */ /* 0x000fe20000000800 */
[----:B------:R-:W-:Y:S01]  /*0fa0*/  BSSY B6, `(.L_x_1882) ;  /* 0x00000e0000067945 */ /* 0x000fe20003800000 */
        /* <DEDUP_REMOVED lines=17> */
.L_x_1886:
[----:B------:R-:W2:Y:S02]  /*10c0*/  LDG.E.U8 R4, desc[UR36][R4.64] ;  /* 0x0000002404047981 */ /* 0x000ea4000c1e1100 */
[----:B--2---:R-:W-:Y:S01]  /*10d0*/  I2FP.F32.U32 R18, R4 ;  /* 0x0000000400127245 */ /* 0x004fe20000201000 */
[----:B------:R-:W-:Y:S06]  /*10e0*/  BRA `(.L_x_1888) ;  /* 0x0000000c002c7947 */ /* 0x000fec0003800000 */
.L_x_1885:
[----:B------:R-:W-:-:S13]  /*10f0*/  ISETP.NE.AND P0, PT, R0, 0x2, PT ;  /* 0x000000020000780c */ /* 0x000fda0003f05270 */
[----:B------:R-:W-:Y:S05]  /*1100*/  @!P0 BRA `(.L_x_1889) ;  /* 0x0000000000288947 */ /* 0x000fea0003800000 */
[----:B------:R-:W-:-:S13]  /*1110*/  ISETP.NE.AND P0, PT, R0, 0x3, PT ;  /* 0x000000030000780c */ /* 0x000fda0003f05270 */
[----:B------:R-:W-:Y:S05]  /*1120*/  @!P0 BRA `(.L_x_1890) ;  /* 0x0000000000148947 */ /* 0x000fea0003800000 */
[----:B------:R-:W-:-:S13]  /*1130*/  ISETP.NE.AND P0, PT, R0, 0x4, PT ;  /* 0x000000040000780c */ /* 0x000fda0003f05270 */
[----:B------:R-:W-:Y:S05]  /*1140*/  @P0 BRA `(.L_x_1887) ;  /* 0x0000000800b80947 */ /* 0x000fea0003800000 */
[----:B------:R-:W2:Y:S02]  /*1150*/  LDG.E.64 R4, desc[UR36][R4.64] ;  /* 0x0000002404047981 */ /* 0x000ea4000c1e1b00 */
[----:B--2---:R0:W2:Y:S01]  /*1160*/  I2F.S64 R18, R4 ;  /* 0x0000000400127312 */ /* 0x0040a20000301400 */
[----:B------:R-:W-:Y:S05]  /*1170*/  BRA `(.L_x_1888) ;  /* 0x0000000c00087947 */ /* 0x000fea0003800000 */
.L_x_1890:
[----:B------:R-:W2:Y:S02]  /*1180*/  LDG.E R4, desc[UR36][R4.64] ;  /* 0x0000002404047981 */ /* 0x000ea4000c1e1900 */
[----:B--2---:R-:W-:Y:S01]  /*1190*/  I2FP.F32.S32 R18, R4 ;  /* 0x0000000400127245 */ /* 0x004fe20000201400 */
[----:B------:R-:W-:Y:S06]  /*11a0*/  BRA `(.L_x_1888) ;  /* 0x0000000800fc7947 */ /* 0x000fec0003800000 */
.L_x_1889:
[----:B------:R-:W2:Y:S02]  /*11b0*/  LDG.E.U16 R4, desc[UR36][R4.64] ;  /* 0x0000002404047981 */ /* 0x000ea4000c1e1500 */
[----:B--2---:R0:W2:Y:S01]  /*11c0*/  I2F.S16 R18, R4 ;  /* 0x0000000400127306 */ /* 0x0040a20000101400 */
[----:B------:R-:W-:Y:S05]  /*11d0*/  BRA `(.L_x_1888) ;  /* 0x0000000800f07947 */ /* 0x000fea0003800000 */
.L_x_1884:
        /* <DEDUP_REMOVED lines=8> */
.L_x_1892:
[----:B------:R-:W2:Y:S02]  /*1260*/  LDG.E.U16 R4, desc[UR36][R4.64] ;  /* 0x0000002404047981 */ /* 0x000ea4000c1e1500 */
[----:B--2---:R-:W-:Y:S01]  /*1270*/  HADD2.F32 R18, -RZ, R4.H0_H0 ;  /* 0x20000004ff127230 */ /* 0x004fe20000004100 */
[----:B------:R-:W-:Y:S06]  /*1280*/  BRA `(.L_x_1888) ;  /* 0x0000000800c47947 */ /* 0x000fec0003800000 */
.L_x_1891:
        /* <DEDUP_REMOVED lines=8> */
.L_x_1894:
[----:B------:R-:W2:Y:S02]  /*1310*/  LDG.E.U16 R4, desc[UR36][R4.64] ;  /* 0x0000002404047981 */ /* 0x000ea4000c1e1500 */
[----:B--2---:R-:W-:Y:S01]  /*1320*/  HADD2.F32 R18, -RZ, R4.H0_H0 ;  /* 0x20000004ff127230 */ /* 0x004fe20000004100 */
[----:B------:R-:W-:Y:S06]  /*1330*/  BRA `(.L_x_1888) ;  /* 0x0000000800987947 */ /* 0x000fec0003800000 */
.L_x_1893:
[----:B------:R-:W2:Y:S01]  /*1340*/  LDG.E.64 R4, desc[UR36][R4.64] ;  /* 0x0000002404047981 */ /* 0x000ea2000c1e1b00 */
[----:B------:R-:W-:Y:S01]  /*1350*/  UMOV UR4, 0xf0000000 ;  /* 0xf000000000047882 */ /* 0x000fe20000000000 */
[----:B------:R-:W-:Y:S01]  /*1360*/  UMOV UR5, 0x380fffff ;  /* 0x380fffff00057882 */ /* 0x000fe20000000000 */
[----:B--2---:R-:W0:Y:S01]  /*1370*/  F2F.F32.F64 R18, R4 ;  /* 0x0000000400127310 */ /* 0x004e220000301000 */
[----:B------:R-:W-:-:S14]  /*1380*/  DSETP.GEU.AND P0, PT, |R4|, UR4, PT ;  /* 0x0000000404007e2a */ /* 0x000fdc000bf0e200 */
[----:B0-----:R-:W-:Y:S01]  /*1390*/  @!P0 FMUL R18, R18, 1.175494350822287508e-38 ;  /* 0x0080000012128820 */ /* 0x001fe20000400000 */
[----:B------:R-:W-:Y:S06]  /*13a0*/  BRA `(.L_x_1888) ;  /* 0x00000008007c7947 */ /* 0x000fec0003800000 */
.L_x_1883:
        /* <DEDUP_REMOVED lines=12> */
.L_x_1897:
[----:B------:R-:W2:Y:S01]  /*1470*/  LDG.E.64 R4, desc[UR36][R4.64] ;  /* 0x0000002404047981 */ /* 0x000ea2000c1e1b00 */
[----:B------:R-:W-:Y:S01]  /*1480*/  UMOV UR4, 0xf0000000 ;  /* 0xf000000000047882 */ /* 0x000fe20000000000 */
[----:B------:R-:W-:Y:S01]  /*1490*/  UMOV UR5, 0x380fffff ;  /* 0x380fffff00057882 */ /* 0x000fe20000000000 */
[----:B--2---:R-:W0:Y:S01]  /*14a0*/  F2F.F32.F64 R18, R4 ;  /* 0x0000000400127310 */ /* 0x004e220000301000 */
[----:B------:R-:W-:-:S14]  /*14b0*/  DSETP.GEU.AND P0, PT, |R4|, UR4, PT ;  /* 0x0000000404007e2a */ /* 0x000fdc000bf0e200 */
[----:B0-----:R-:W-:Y:S01]  /*14c0*/  @!P0 FMUL R18, R18, 1.175494350822287508e-38 ;  /* 0x0080000012128820 */ /* 0x001fe20000400000 */
[----:B------:R-:W-:Y:S06]  /*14d0*/  BRA `(.L_x_1888) ;  /* 0x0000000800307947 */ /* 0x000fec0003800000 */
.L_x_1896:
        /* <DEDUP_REMOVED lines=26> */
.L_x_1899:
        /* <DEDUP_REMOVED lines=8> */
[----:B------:R-:W-:Y:S01]  /*1700*/  @P0 FMUL.FTZ R18, R3, 1.9259299443872358531e-34 ;  /* 0x0780000003120820 */ /* 0x000fe20000410000 */
[----:B------:R-:W-:Y:S02]  /*1710*/  IMAD.SHL.U32 R3, R4, 0x1000000, RZ ;  /* 0x0100000004037824 */ /* 0x000fe400078e00ff */
[----:B------:R-:W-:-:S05]  /*1720*/  @!P0 FADD.FTZ R18, R0, -0.5 ;  /* 0xbf00000000128421 */ /* 0x000fca0000010000 */
[----:B------:R-:W-:Y:S01]  /*1730*/  LOP3.LUT R18, R18, 0x80000000, R3, 0xf8, !PT ;  /* 0x8000000012127812 */ /* 0x000fe200078ef803 */
[----:B------:R-:W-:Y:S06]  /*1740*/  BRA `(.L_x_1888) ;  /* 0x0000000400947947 */ /* 0x000fec0003800000 */
.L_x_1898:
[----:B------:R-:W2:Y:S02]  /*1750*/  LDG.E.U16 R4, desc[UR36][R4.64] ;  /* 0x0000002404047981 */ /* 0x000ea4000c1e1500 */
[----:B--2---:R-:W-:Y:S01]  /*1760*/  IMAD.U32 R18, R4, 0x10000, RZ ;  /* 0x0001000004127824 */ /* 0x004fe200078e00ff */
[----:B------:R-:W-:Y:S06]  /*1770*/  BRA `(.L_x_1888) ;  /* 0x0000000400887947 */ /* 0x000fec0003800000 */
.L_x_1895:
        /* <DEDUP_REMOVED lines=11> */
.L_x_1902:
        /* <DEDUP_REMOVED lines=20> */
.L_x_1904:
[----:B------:R-:W-:Y:S05]  /*1970*/  BSYNC B0 ;  /* 0x0000000000007941 */ /* 0x000fea0003800000 */
.L_x_1903:
[----:B------:R-:W-:Y:S01]  /*1980*/  IMAD.SHL.U32 R3, R3, 0x100000, RZ ;  /* 0x0010000003037824 */ /* 0x000fe200078e00ff */
[----:B------:R-:W-:-:S04]  /*1990*/  LEA R5, R0, 0x3b800000, 0x17 ;  /* 0x3b80000000057811 */ /* 0x000fc800078eb8ff */
[----:B------:R-:W-:Y:S01]  /*19a0*/  LOP3.LUT R18, R5, R3, R18, 0xfe, !PT ;  /* 0x0000000305127212 */ /* 0x000fe200078efe12 */
[----:B------:R-:W-:Y:S06]  /*19b0*/  BRA `(.L_x_1888) ;  /* 0x0000000000f87947 */ /* 0x000fec0003800000 */
.L_x_1901:
        /* <DEDUP_REMOVED lines=20> */
.L_x_1906:
[----:B------:R-:W-:Y:S05]  /*1b00*/  BSYNC B0 ;  /* 0x0000000000007941 */ /* 0x000fea0003800000 */
.L_x_1905:
[----:B------:R-:W-:Y:S01]  /*1b10*/  IMAD.SHL.U32 R3, R3, 0x200000, RZ ;  /* 0x0020000003037824 */ /* 0x000fe200078e00ff */
[----:B------:R-:W-:-:S04]  /*1b20*/  LEA R5, R0, 0x37800000, 0x17 ;  /* 0x3780000000057811 */ /* 0x000fc800078eb8ff */
[----:B------:R-:W-:Y:S01]  /*1b30*/  LOP3.LUT R18, R5, R3, R18, 0xfe, !PT ;  /* 0x0000000305127212 */ /* 0x000fe200078efe12 */
[----:B------:R-:W-:Y:S06]  /*1b40*/  BRA `(.L_x_1888) ;  /* 0x0000000000947947 */ /* 0x000fec0003800000 */
.L_x_1900:
        /* <DEDUP_REMOVED lines=14> */
.L_x_1887:
        /* <DEDUP_REMOVED lines=15> */
[----:B01-3-5:R-:W-:Y:S05]  /*1d20*/  CALL.ABS.NOINC R14 ;  /* 0x000000000e007343 */ /* 0x02bfea0003c00000 */
.L_x_1909:
[----:B------:R-:W-:Y:S01]  /*1d30*/  IMAD.MOV.U32 R18, RZ, RZ, RZ ;  /* 0x000000ffff127224 */ /* 0x000fe200078e00ff */
[----:B------:R-:W-:Y:S06]  /*1d40*/  BRA `(.L_x_1888) ;  /* 0x0000000000147947 */ /* 0x000fec0003800000 */
.L_x_1908:
[----:B------:R-:W2:Y:S02]  /*1d50*/  LDG.E.64 R4, desc[UR36][R4.64] ;  /* 0x0000002404047981 */ /* 0x000ea4000c1e1b00 */
[----:B--2---:R0:W2:Y:S01]  /*1d60*/  I2F.U64 R18, R4 ;  /* 0x0000000400127312 */ /* 0x0040a20000301000 */
[----:B------:R-:W-:Y:S05]  /*1d70*/  BRA `(.L_x_1888) ;  /* 0x0000000000087947 */ /* 0x000fea0003800000 */
.L_x_1907:
[----:B------:R-:W2:Y:S02]  /*1d80*/  LDG.E R4, desc[UR36][R4.64] ;  /* 0x0000002404047981 */ /* 0x000ea4000c1e1900 */
[----:B--2---:R-:W-:-:S07]  /*1d90*/  I2FP.F32.U32 R18, R4 ;  /* 0x0000000400127245 */ /* 0x004fce0000201000 */
.L_x_1888:
[----:B------:R-:W-:Y:S05]  /*1da0*/  BSYNC B6 ;  /* 0x0000000000067941 */ /* 0x000fea0003800000 */
.L_x_1882:
[----:B------:R-:W-:-:S07]  /*1db0*/  VIADD R23, R23, 0x80 ;  /* 0x0000008017177836 */ /* 0x000fce0000000000 */
.L_x_1881:
[----:B------:R-:W-:Y:S05]  /*1dc0*/  BSYNC B7 ;  /* 0x0000000000077941 */ /* 0x000fea0003800000 */
.L_x_1880:
[----:B------:R-:W-:Y:S01]  /*1dd0*/  ISETP.GE.AND P0, PT, R23, R17, PT ;  /* 0x000000111700720c */ /* 0x000fe20003f06270 */
[----:B------:R-:W-:Y:S01]  /*1de0*/  BSSY B7, `(.L_x_1910) ;  /* 0x00000ea000077945 */ /* 0x000fe20003800000 */
[----:B------:R-:W-:Y:S02]  /*1df0*/  IMAD.MOV.U32 R16, RZ, RZ, RZ ;  /* 0x000000ffff107224 */ /* 0x000fe400078e00ff */
[----:B------:R-:W-:-:S09]  /*1e00*/  IMAD.MOV.U32 R22, RZ, RZ, RZ ;  /* 0x000000ffff167224 */ /* 0x000fd200078e00ff */
[----:B------:R-:W-:Y:S05]  /*1e10*/  @P0 BRA `(.L_x_1911) ;  /* 0x0000000c00980947 */ /* 0x000fea0003800000 */
[----:B0-2-4-:R-:W0:Y:S01]  /*1e20*/  LDC.64 R4, c[0x0][0x220] ;  /* 0x00008800ff047b82 */ /* 0x015e220000000a00 */
        /* <DEDUP_REMOVED lines=19> */
[----:B--2---:R0:W2:Y:S01]  /*1f60*/  I2F.S16 R22, R4 ;  /* 0x0000000400167306 */ /* 0x0040a20000101400 */
[----:B------:R-:W-:Y:S05]  /*1f70*/  BRA `(.L_x_1918) ;  /* 0x0000000c00387947 */ /* 0x000fea0003800000 */
.L_x_1916:
[----:B------:R-:W2:Y:S02]  /*1f80*/  LDG.E.U8 R4, desc[UR36][R4.64] ;  /* 0x0000002404047981 */ /* 0x000ea4000c1e1100 */
[----:B--2---:R-:W-:Y:S01]  /*1f90*/  I2FP.F32.U32 R22, R4 ;  /* 0x0000000400167245 */ /* 0x004fe20000201000 */
[----:B------:R-:W-:Y:S06]  /*1fa0*/  BRA `(.L_x_1918) ;  /* 0x0000000c002c7947 */ /* 0x000fec0003800000 */
.L_x_1915:
        /* <DEDUP_REMOVED lines=9> */
.L_x_1920:
[----:B------:R-:W2:Y:S02]  /*2040*/  LDG.E R4, desc[UR36][R4.64] ;  /* 0x0000002404047981 */ /* 0x000ea4000c1e1900 */
[----:B--2---:R-:W-:Y:S01]  /*2050*/  I2FP.F32.S32 R22, R4 ;  /* 0x0000000400167245 */ /* 0x004fe20000201400 */
[----:B------:R-:W-:Y:S06]  /*2060*/  BRA `(.L_x_1918) ;  /* 0x0000000800fc7947 */ /* 0x000fec0003800000 */
.L_x_1919:
[----:B------:R-:W2:Y:S02]  /*2070*/  LDG.E.U16 R4, desc[UR36][R4.64] ;  /* 0x0000002404047981 */ /* 0x000ea4000c1e1500 */
[----:B--2---:R4:W0:Y:S01]  /*2080*/  I2F.S16 R22, R4 ;  /* 0x0000000400167306 */ /* 0x0048220000101400 */
[----:B------:R-:W-:Y:S05]  /*2090*/  BRA `(.L_x_1918) ;  /* 0x0000000800f07947 */ /* 0x000fea0003800000 */
.L_x_1914:
        /* <DEDUP_REMOVED lines=8> */
.L_x_1922:
[----:B------:R-:W2:Y:S02]  /*2120*/  LDG.E.U16 R4, desc[UR36][R4.64] ;  /* 0x0000002404047981 */ /* 0x000ea4000c1e1500 */
[----:B--2---:R-:W-:Y:S01]  /*2130*/  HADD2.F32 R22, -RZ, R4.H0_H0 ;  /* 0x20000004ff167230 */ /* 0x004fe20000004100 */
[----:B------:R-:W-:Y:S06]  /*2140*/  BRA `(.L_x_1918) ;  /* 0x0000000800c47947 */ /* 0x000fec0003800000 */
.L_x_1921:
        /* <DEDUP_REMOVED lines=8> */
.L_x_1924:
[----:B------:R-:W2:Y:S02]  /*21d0*/  LDG.E.U16 R4, desc[UR36][R4.64] ;  /* 0x0000002404047981 */ /* 0x000ea4000c1e1500 */
[----:B--2---:R-:W-:Y:S01]  /*21e0*/  HADD2.F32 R22, -RZ, R4.H0_H0 ;  /* 0x20000004ff167230 */ /* 0x004fe20000004100 */
[----:B------:R-:W-:Y:S06]  /*21f0*/  BRA `(.L_x_1918) ;  /* 0x0000000800987947 */ /* 0x000fec0003800000 */
.L_x_1923:
[----:B------:R-:W2:Y:S01]  /*2200*/  LDG.E.64 R4, desc[UR36][R4.64] ;  /* 0x0000002404047981 */ /* 0x000ea2000c1e1b00 */
[----:B------:R-:W-:Y:S01]  /*2210*/  UMOV UR4, 0xf0000000 ;  /* 0xf000000000047882 */ /* 0x000fe20000000000 */
[----:B------:R-:W-:Y:S01]  /*2220*/  UMOV UR5, 0x380fffff ;  /* 0x380fffff00057882 */ /* 0x000fe20000000000 */
[----:B--2---:R-:W0:Y:S01]  /*2230*/  F2F.F32.F64 R22, R4 ;  /* 0x0000000400167310 */ /* 0x004e220000301000 */
[----:B------:R-:W-:-:S14]  /*2240*/  DSETP.GEU.AND P0, PT, |R4|, UR4, PT ;  /* 0x0000000404007e2a */ /* 0x000fdc000bf0e200 */
[----:B0-----:R-:W-:Y:S01]  /*2250*/  @!P0 FMUL R22, R22, 1.175494350822287508e-38 ;  /* 0x0080000016168820 */ /* 0x001fe20000400000 */
[----:B------:R-:W-:Y:S06]  /*2260*/  BRA `(.L_x_1918) ;  /* 0x00000008007c7947 */ /* 0x000fec0003800000 */
.L_x_1913:
        /* <DEDUP_REMOVED lines=12> */
.L_x_1927:
[----:B------:R-:W2:Y:S01]  /*2330*/  LDG.E.64 R4, desc[UR36][R4.64] ;  /* 0x0000002404047981 */ /* 0x000ea2000c1e1b00 */
[----:B------:R-:W-:Y:S01]  /*2340*/  UMOV UR4, 0xf0000000 ;  /* 0xf000000000047882 */ /* 0x000fe20000000000 */
[----:B------:R-:W-:Y:S01]  /*2350*/  UMOV UR5, 0x380fffff ;  /* 0x380fffff00057882 */ /* 0x000fe20000000000 */
[----:B--2---:R-:W0:Y:S01]  /*2360*/  F2F.F32.F64 R22, R4 ;  /* 0x0000000400167310 */ /* 0x004e220000301000 */
[----:B------:R-:W-:-:S14]  /*2370*/  DSETP.GEU.AND P0, PT, |R4|, UR4, PT ;  /* 0x0000000404007e2a */ /* 0x000fdc000bf0e200 */
[----:B0-----:R-:W-:Y:S01]  /*2380*/  @!P0 FMUL R22, R22, 1.175494350822287508e-38 ;  /* 0x0080000016168820 */ /* 0x001fe20000400000 */
[----:B------:R-:W-:Y:S06]  /*2390*/  BRA `(.L_x_1918) ;  /* 0x0000000800307947 */ /* 0x000fec0003800000 */
.L_x_1926:
        /* <DEDUP_REMOVED lines=26> */
.L_x_1929:
        /* <DEDUP_REMOVED lines=13> */
.L_x_1928:
[----:B------:R-:W2:Y:S02]  /*2610*/  LDG.E.U16 R4, desc[UR36][R4.64] ;  /* 0x0000002404047981 */ /* 0x000ea4000c1e1500 */
[----:B--2---:R-:W-:Y:S01]  /*2620*/  IMAD.U32 R22, R4, 0x10000, RZ ;  /* 0x0001000004167824 */ /* 0x004fe200078e00ff */
[----:B------:R-:W-:Y:S06]  /*2630*/  BRA `(.L_x_1918) ;  /* 0x0000000400887947 */ /* 0x000fec0003800000 */
.L_x_1925:
        /* <DEDUP_REMOVED lines=11> */
.L_x_1932:
        /* <DEDUP_REMOVED lines=20> */
.L_x_1934:
[----:B------:R-:W-:Y:S05]  /*2830*/  BSYNC B0 ;  /* 0x0000000000007941 */ /* 0x000fea0003800000 */
.L_x_1933:
[----:B------:R-:W-:Y:S01]  /*2840*/  IMAD.SHL.U32 R3, R3, 0x100000, RZ ;  /* 0x0010000003037824 */ /* 0x000fe200078e00ff */
[----:B------:R-:W-:-:S04]  /*2850*/  LEA R5, R0, 0x3b800000, 0x17 ;  /* 0x3b80000000057811 */ /* 0x000fc800078eb8ff */
[----:B------:R-:W-:Y:S01]  /*2860*/  LOP3.LUT R22, R5, R3, R22, 0xfe, !PT ;  /* 0x0000000305167212 */ /* 0x000fe200078efe16 */
[----:B------:R-:W-:Y:S06]  /*2870*/  BRA `(.L_x_1918) ;  /* 0x0000000000f87947 */ /* 0x000fec0003800000 */
.L_x_1931:
        /* <DEDUP_REMOVED lines=20> */
.L_x_1936:
[----:B------:R-:W-:Y:S05]  /*29c0*/  BSYNC B0 ;  /* 0x0000000000007941 */ /* 0x000fea0003800000 */
.L_x_1935:
[----:B------:R-:W-:Y:S01]  /*29d0*/  IMAD.SHL.U32 R3, R3, 0x200000, RZ ;  /* 0x0020000003037824 */ /* 0x000fe200078e00ff */
[----:B------:R-:W-:-:S04]  /*29e0*/  LEA R5, R0, 0x37800000, 0x17 ;  /* 0x3780000000057811 */ /* 0x000fc800078eb8ff */
[----:B------:R-:W-:Y:S01]  /*29f0*/  LOP3.LUT R22, R5, R3, R22, 0xfe, !PT ;  /* 0x0000000305167212 */ /* 0x000fe200078efe16 */
[----:B------:R-:W-:Y:S06]  /*2a00*/  BRA `(.L_x_1918) ;  /* 0x0000000000947947 */ /* 0x000fec0003800000 */
.L_x_1930:
        /* <DEDUP_REMOVED lines=14> */
.L_x_1917:
        /* <DEDUP_REMOVED lines=16> */
.L_x_1939:
[----:B------:R-:W-:Y:S01]  /*2bf0*/  IMAD.MOV.U32 R22, RZ, RZ, RZ ;  /* 0x000000ffff167224 */ /* 0x000fe200078e00ff */
[----:B------:R-:W-:Y:S06]  /*2c00*/  BRA `(.L_x_1918) ;  /* 0x0000000000147947 */ /* 0x000fec0003800000 */
.L_x_1938:
[----:B------:R-:W2:Y:S02]  /*2c10*/  LDG.E.64 R4, desc[UR36][R4.64] ;  /* 0x0000002404047981 */ /* 0x000ea4000c1e1b00 */
[----:B--2---:R0:W2:Y:S01]  /*2c20*/  I2F.U64 R22, R4 ;  /* 0x0000000400167312 */ /* 0x0040a20000301000 */
[----:B------:R-:W-:Y:S05]  /*2c30*/  BRA `(.L_x_1918) ;  /* 0x0000000000087947 */ /* 0x000fea0003800000 */
.L_x_1937:
[----:B------:R-:W2:Y:S02]  /*2c40*/  LDG.E R4, desc[UR36][R4.64] ;  /* 0x0000002404047981 */ /* 0x000ea4000c1e1900 */
[----:B--2---:R-:W-:-:S07]  /*2c50*/  I2FP.F32.U32 R22, R4 ;  /* 0x0000000400167245 */ /* 0x004fce0000201000 */
.L_x_1918:
[----:B------:R-:W-:Y:S05]  /*2c60*/  BSYNC B6 ;  /* 0x0000000000067941 */ /* 0x000fea0003800000 */
.L_x_1912:
[----:B------:R-:W-:-:S07]  /*2c70*/  VIADD R23, R23, 0x80 ;  /* 0x0000008017177836 */ /* 0x000fce0000000000 */
.L_x_1911:
[----:B------:R-:W-:Y:S05]  /*2c80*/  BSYNC B7 ;  /* 0x0000000000077941 */ /* 0x000fea0003800000 */
.L_x_1910:
[----:B------:R-:W-:Y:S01]  /*2c90*/  ISETP.GE.AND P0, PT, R23, R17, PT ;  /* 0x000000111700720c */ /* 0x000fe20003f06270 */
[----:B------:R-:W-:-:S12]  /*2ca0*/  BSSY B6, `(.L_x_1940) ;  /* 0x00000e1000067945 */ /* 0x000fd80003800000 */
[----:B------:R-:W-:Y:S05]  /*2cb0*/  @P0 BRA `(.L_x_1941) ;  /* 0x0000000c007c0947 */ /* 0x000fea0003800000 */
[----:B0-2-4-:R-:W0:Y:S01]  /*2cc0*/  LDC.64 R4, c[0x0][0x220] ;  /* 0x00008800ff047b82 */ /* 0x015e220000000a00 */
        /* <DEDUP_REMOVED lines=19> */
.L_x_1945:
[----:B------:R-:W2:Y:S02]  /*2e00*/  LDG.E.U8 R4, desc[UR36][R4.64] ;  /* 0x0000002404047981 */ /* 0x000ea4000c1e1100 */
[----:B--2---:R-:W-:Y:S01]  /*2e10*/  I2FP.F32.U32 R16, R4 ;  /* 0x0000000400107245 */ /* 0x004fe20000201000 */
[----:B------:R-:W-:Y:S06]  /*2e20*/  BRA `(.L_x_1941) ;  /* 0x0000000c00207947 */ /* 0x000fec0003800000 */
.L_x_1944:
        /* <DEDUP_REMOVED lines=9> */
.L_x_1948:
[----:B------:R-:W2:Y:S02]  /*2ec0*/  LDG.E R4, desc[UR36][R4.64] ;  /* 0x0000002404047981 */ /* 0x000ea4000c1e1900 */
[----:B--2---:R-:W-:Y:S01]  /*2ed0*/  I2FP.F32.S32 R16, R4 ;  /* 0x0000000400107245 */ /* 0x004fe20000201400 */
[----:B------:R-:W-:Y:S06]  /*2ee0*/  BRA `(.L_x_1941) ;  /* 0x0000000800f07947 */ /* 0x000fec0003800000 */
.L_x_1947:
[----:B------:R-:W2:Y:S02]  /*2ef0*/  LDG.E.U16 R4, desc[UR36][R4.64] ;  /* 0x0000002404047981 */ /* 0x000ea4000c1e1500 */
[----:B--2---:R0:W2:Y:S01]  /*2f00*/  I2F.S16 R16, R4 ;  /* 0x0000000400107306 */ /* 0x0040a20000101400 */
[----:B------:R-:W-:Y:S05]  /*2f10*/  BRA `(.L_x_1941) ;  /* 0x0000000800e47947 */ /* 0x000fea0003800000 */
.L_x_1943:
        /* <DEDUP_REMOVED lines=8> */
.L_x_1950:
[----:B------:R-:W2:Y:S02]  /*2fa0*/  LDG.E.U16 R4, desc[UR36][R4.64] ;  /* 0x0000002404047981 */ /* 0x000ea4000c1e1500 */
[----:B--2---:R-:W-:Y:S01]  /*2fb0*/  HADD2.F32 R16, -RZ, R4.H0_H0 ;  /* 0x20000004ff107230 */ /* 0x004fe20000004100 */
[----:B------:R-:W-:Y:S06]  /*2fc0*/  BRA `(.L_x_1941) ;  /* 0x0000000800b87947 */ /* 0x000fec0003800000 */
.L_x_1949:
        /* <DEDUP_REMOVED lines=8> */
.L_x_1952:
[----:B------:R-:W2:Y:S02]  /*3050*/  LDG.E.U16 R4, desc[UR36][R4.64] ;  /* 0x0000002404047981 */ /* 0x000ea4000c1e1500 */
[----:B--2---:R-:W-:Y:S01]  /*3060*/  HADD2.F32 R16, -RZ, R4.H0_H0 ;  /* 0x20000004ff107230 */ /* 0x004fe20000004100 */
[----:B------:R-:W-:Y:S06]  /*3070*/  BRA `(.L_x_1941) ;  /* 0x00000008008c7947 */ /* 0x000fec0003800000 */
.L_x_1951:
[----:B------:R-:W2:Y:S01]  /*3080*/  LDG.E.64 R4, desc[UR36][R4.64] ;  /* 0x0000002404047981 */ /* 0x000ea2000c1e1b00 */
[----:B------:R-:W-:Y:S01]  /*3090*/  UMOV UR4, 0xf0000000 ;  /* 0xf000000000047882 */ /* 0x000fe20000000000 */
[----:B------:R-:W-:Y:S01]  /*30a0*/  UMOV UR5, 0x380fffff ;  /* 0x380fffff00057882 */ /* 0x000fe20000000000 */
[----:B--2---:R-:W0:Y:S01]  /*30b0*/  F2F.F32.F64 R16, R4 ;  /* 0x0000000400107310 */ /* 0x004e220000301000 */
[----:B------:R-:W-:-:S14]  /*30c0*/  DSETP.GEU.AND P0, PT, |R4|, UR4, PT ;  /* 0x0000000404007e2a */ /* 0x000fdc000bf0e200 */
[----:B0-----:R-:W-:Y:S01]  /*30d0*/  @!P0 FMUL R16, R16, 1.175494350822287508e-38 ;  /* 0x0080000010108820 */ /* 0x001fe20000400000 */
[----:B------:R-:W-:Y:S06]  /*30e0*/  BRA `(.L_x_1941) ;  /* 0x0000000800707947 */ /* 0x000fec0003800000 */
.L_x_1942:
        /* <DEDUP_REMOVED lines=12> */
.L_x_1955:
[----:B------:R-:W2:Y:S01]  /*31b0*/  LDG.E.64 R4, desc[UR36][R4.64] ;  /* 0x0000002404047981 */ /* 0x000ea2000c1e1b00 */
[----:B------:R-:W-:Y:S01]  /*31c0*/  UMOV UR4, 0xf0000000 ;  /* 0xf000000000047882 */ /* 0x000fe20000000000 */
[----:B------:R-:W-:Y:S01]  /*31d0*/  UMOV UR5, 0x380fffff ;  /* 0x380fffff00057882 */ /* 0x000fe20000000000 */
[----:B--2---:R-:W0:Y:S01]  /*31e0*/  F2F.F32.F64 R16, R4 ;  /* 0x0000000400107310 */ /* 0x004e220000301000 */
[----:B------:R-:W-:-:S14]  /*31f0*/  DSETP.GEU.AND P0, PT, |R4|, UR4, PT ;  /* 0x0000000404007e2a */ /* 0x000fdc000bf0e200 */
[----:B0-----:R-:W-:Y:S01]  /*3200*/  @!P0 FMUL R16, R16, 1.175494350822287508e-38 ;  /* 0x0080000010108820 */ /* 0x001fe20000400000 */
[----:B------:R-:W-:Y:S06]  /*3210*/  BRA `(.L_x_1941) ;  /* 0x0000000800247947 */ /* 0x000fec0003800000 */
.L_x_1954:
        /* <DEDUP_REMOVED lines=26> */
.L_x_1957:
        /* <DEDUP_REMOVED lines=13> */
.L_x_1956:
[----:B------:R-:W2:Y:S02]  /*3490*/  LDG.E.U16 R4, desc[UR36][R4.64] ;  /* 0x0000002404047981 */ /* 0x000ea4000c1e1500 */
[----:B--2---:R-:W-:Y:S01]  /*34a0*/  IMAD.U32 R16, R4, 0x10000, RZ ;  /* 0x0001000004107824 */ /* 0x004fe200078e00ff */
[----:B------:R-:W-:Y:S06]  /*34b0*/  BRA `(.L_x_1941) ;  /* 0x00000004007c7947 */ /* 0x000fec0003800000 */
.L_x_1953:
        /* <DEDUP_REMOVED lines=11> */
.L_x_1960:
[----:B------:R-:W2:Y:S02]  /*3570*/  LDG.E.U8 R3, desc[UR36][R4.64] ;  /* 0x0000002404037981 */ /* 0x000ea4000c1e1100 */
        /* <DEDUP_REMOVED lines=18> */
.L_x_1962:
[----:B------:R-:W-:Y:S05]  /*36a0*/  BSYNC B0 ;  /* 0x0000000000007941 */ /* 0x000fea0003800000 */
.L_x_1961:
[----:B------:R-:W-:Y:S01]  /*36b0*/  IMAD.SHL.U32 R3, R3, 0x100000, RZ ;  /* 0x0010000003037824 */ /* 0x000fe200078e00ff */
[----:B------:R-:W-:-:S04]  /*36c0*/  LEA R5, R0, 0x3b800000, 0x17 ;  /* 0x3b80000000057811 */ /* 0x000fc800078eb8ff */
[----:B------:R-:W-:Y:S01]  /*36d0*/  LOP3.LUT R16, R5, R3, R16, 0xfe, !PT ;  /* 0x0000000305107212 */ /* 0x000fe200078efe10 */
[----:B------:R-:W-:Y:S06]  /*36e0*/  BRA `(.L_x_1941) ;  /* 0x0000000000f07947 */ /* 0x000fec0003800000 */
.L_x_1959:
        /* <DEDUP_REMOVED lines=19> */
.L_x_1964:
[----:B------:R-:W-:Y:S05]  /*3820*/  BSYNC B0 ;  /* 0x0000000000007941 */ /* 0x000fea0003800000 */
.L_x_1963:
[----:B------:R-:W-:Y:S01]  /*3830*/  IMAD.SHL.U32 R3, R3, 0x200000, RZ ;  /* 0x0020000003037824 */ /* 0x000fe200078e00ff */
[----:B------:R-:W-:-:S04]  /*3840*/  LEA R5, R0, 0x37800000, 0x17 ;  /* 0x3780000000057811 */ /* 0x000fc800078eb8ff */
[----:B------:R-:W-:Y:S01]  /*3850*/  LOP3.LUT R16, R5, R3, R16, 0xfe, !PT ;  /* 0x0000000305107212 */ /* 0x000fe200078efe10 */
[----:B------:R-:W-:Y:S06]  /*3860*/  BRA `(.L_x_1941) ;  /* 0x0000000000907947 */ /* 0x000fec0003800000 */
.L_x_1958:
        /* <DEDUP_REMOVED lines=14> */
.L_x_1946:
        /* <DEDUP_REMOVED lines=16> */
.L_x_1967:
[----:B------:R-:W-:Y:S05]  /*3a50*/  BRA `(.L_x_1941) ;  /* 0x0000000000147947 */ /* 0x000fea0003800000 */
.L_x_1966:
[----:B------:R-:W2:Y:S02]  /*3a60*/  LDG.E.64 R4, desc[UR36][R4.64] ;  /* 0x0000002404047981 */ /* 0x000ea4000c1e1b00 */
[----:B--2---:R0:W2:Y:S01]  /*3a70*/  I2F.U64 R16, R4 ;  /* 0x0000000400107312 */ /* 0x0040a20000301000 */
[----:B------:R-:W-:Y:S05]  /*3a80*/  BRA `(.L_x_1941) ;  /* 0x0000000000087947 */ /* 0x000fea0003800000 */
.L_x_1965:
[----:B------:R-:W2:Y:S02]  /*3a90*/  LDG.E R4, desc[UR36][R4.64] ;  /* 0x0000002404047981 */ /* 0x000ea4000c1e1900 */
[----:B--2---:R-:W-:-:S07]  /*3aa0*/  I2FP.F32.U32 R16, R4 ;  /* 0x0000000400107245 */ /* 0x004fce0000201000 */
.L_x_1941:
[----:B------:R-:W-:Y:S05]  /*3ab0*/  BSYNC B6 ;  /* 0x0000000000067941 */ /* 0x000fea0003800000 */
.L_x_1940:
[----:B------:R-:W0:Y:S01]  /*3ac0*/  S2R R25, SR_TID.X ;  /* 0x0000000000197919 */ /* 0x000e220000002100 */
[----:B------:R-:W-:Y:S01]  /*3ad0*/  BSSY B0, `(.L_x_1968) ;  /* 0x000002c000007945 */ /* 0x000fe20003800000 */
[----:B0-----:R-:W-:-:S13]  /*3ae0*/  ISETP.GE.AND P0, PT, R25, R17, PT ;  /* 0x000000111900720c */ /* 0x001fda0003f06270 */
[----:B------:R-:W-:Y:S05]  /*3af0*/  @P0 BRA `(.L_x_1969) ;  /* 0x0000000000a40947 */ /* 0x000fea0003800000 */
[C---:B-1-3-5:R-:W-:Y:S01]  /*3b00*/  FADD.FTZ R0, |R19|.reuse, -RZ ;  /* 0x800000ff13007221 */ /* 0x06afe20000010200 */
        /* <DEDUP_REMOVED lines=9> */
[----:B--2-4-:R-:W-:-:S04]  /*3ba0*/  FADD.FTZ.RZ R4, R0, 1 ;  /* 0x3f80000000047421 */ /* 0x014fc8000001c000 */
        /* <DEDUP_REMOVED lines=28> */
.L_x_1971:
[----:B------:R-:W-:Y:S05]  /*3d70*/  BSYNC B1 ;  /* 0x0000000000017941 */ /* 0x000fea0003800000 */
.L_x_1970:
[----:B------:R-:W-:-:S07]  /*3d80*/  FMUL.FTZ R4, R19, R4 ;  /* 0x0000000413047220 */ /* 0x000fce0000410000 */
.L_x_1969:
[----:B------:R-:W-:Y:S05]  /*3d90*/  BSYNC B0 ;  /* 0x0000000000007941 */ /* 0x000fea0003800000 */
.L_x_1968:
[----:B------:R-:W-:Y:S01]  /*3da0*/  VIADD R26, R25, 0x80 ;  /* 0x00000080191a7836 */ /* 0x000fe20000000000 */
[----:B------:R-:W-:Y:S04]  /*3db0*/  BSSY B0, `(.L_x_1972) ;  /* 0x000002c000007945 */ /* 0x000fe80003800000 */
[----:B------:R-:W-:-:S13]  /*3dc0*/  ISETP.GE.AND P1, PT, R26, R17, PT ;  /* 0x000000111a00720c */ /* 0x000fda0003f26270 */
[----:B------:R-:W-:Y:S05]  /*3dd0*/  @P1 BRA `(.L_x_1973) ;  /* 0x0000000000a41947 */ /* 0x000fea0003800000 */
[C---:B--2--5:R-:W-:Y:S01]  /*3de0*/  FADD.FTZ R0, |R18|.reuse, -RZ ;  /* 0x800000ff12007221 */ /* 0x064fe20000010200 */
[----:B------:R-:W-:Y:S01]  /*3df0*/  FSETP.GT.FTZ.AND P1, PT, |R18|, 8.50705917302346158658e+37, PT ;  /* 0x7e8000001200780b */ /* 0x000fe20003f34200 */
[----:B------:R-:W-:Y:S01]  /*3e00*/  IMAD.MOV.U32 R8, RZ, RZ, 0x3e800000 ;  /* 0x3e800000ff087424 */ /* 0x000fe200078e00ff */
[----:B------:R-:W-:Y:S01]  /*3e10*/  BSSY B1, `(.L_x_1974) ;  /* 0x0000024000017945 */ /* 0x000fe20003800000 */
[----:B------:R-:W-:-:S06]  /*3e20*/  FADD.FTZ R3, -R0, 1 ;  /* 0x3f80000000037421 */ /* 0x000fcc0000010100 */
[----:B------:R-:W0:Y:S02]  /*3e30*/  MUFU.RCP R3, R3 ;  /* 0x0000000300037308 */ /* 0x000e240000001000 */
[----:B0-----:R-:W-:Y:S01]  /*3e40*/  FADD.FTZ R5, R3, R3 ;  /* 0x0000000303057221 */ /* 0x001fe20000010000 */
[----:B------:R-:W-:-:S03]  /*3e50*/  IMAD.MOV.U32 R3, RZ, RZ, 0x3d39bf78 ;  /* 0x3d39bf78ff037424 */ /* 0x000fc600078e00ff */
        /* <DEDUP_REMOVED lines=31> */
.L_x_1975:
[----:B------:R-:W-:Y:S05]  /*4050*/  BSYNC B1 ;  /* 0x0000000000017941 */ /* 0x000fea0003800000 */
.L_x_1974:
[----:B------:R-:W-:-:S07]  /*4060*/  FMUL.FTZ R18, R18, R5 ;  /* 0x0000000512127220 */ /* 0x000fce0000410000 */
.L_x_1973:
[----:B------:R-:W-:Y:S05]  /*4070*/  BSYNC B0 ;  /* 0x0000000000007941 */ /* 0x000fea0003800000 */
.L_x_1972:
        /* <DEDUP_REMOVED lines=43> */
.L_x_1979:
[----:B------:R-:W-:Y:S05]  /*4330*/  BSYNC B1 ;  /* 0x0000000000017941 */ /* 0x000fea0003800000 */
.L_x_1978:
[----:B------:R-:W-:-:S07]  /*4340*/  FMUL.FTZ R22, R22, R5 ;  /* 0x0000000516167220 */ /* 0x000fce0000410000 */
.L_x_1977:
[----:B------:R-:W-:Y:S05]  /*4350*/  BSYNC B0 ;  /* 0x0000000000007941 */ /* 0x000fea0003800000 */
.L_x_1976:
        /* <DEDUP_REMOVED lines=43> */
.L_x_1983:
[----:B------:R-:W-:Y:S05]  /*4610*/  BSYNC B1 ;  /* 0x0000000000017941 */ /* 0x000fea0003800000 */
.L_x_1982:
[----:B------:R-:W-:-:S07]  /*4620*/  FMUL.FTZ R24, R24, R5 ;  /* 0x0000000518187220 */ /* 0x000fce0000410000 */
.L_x_1981:
[----:B------:R-:W-:Y:S05]  /*4630*/  BSYNC B0 ;  /* 0x0000000000007941 */ /* 0x000fea0003800000 */
.L_x_1980:
[----:B--2--5:R-:W0:Y:S01]  /*4640*/  LDC.U8 R16, c[0x0][0x234] ;  /* 0x00008d00ff107b82 */ /* 0x024e220000000000 */
[----:B------:R-:W-:Y:S04]  /*4650*/  BSSY B6, `(.L_x_1984) ;  /* 0x0000100000067945 */ /* 0x000fe80003800000 */
[----:B------:R-:W-:Y:S05]  /*4660*/  @P0 BRA `(.L_x_1985) ;  /* 0x0000000c00f80947 */ /* 0x000fea0003800000 */
[----:B------:R-:W2:Y:S01]  /*4670*/  LDC.64 R8, c[0x0][0x218] ;  /* 0x00008600ff087b82 */ /* 0x000ea20000000a00 */
[----:B0-----:R-:W-:Y:S01]  /*4680*/  PRMT R0, R16, 0x9910, RZ ;  /* 0x0000991010007816 */ /* 0x001fe200000000ff */
[----:B------:R-:W-:Y:S01]  /*4690*/  IMAD R25, R2, 0x200, R25 ;  /* 0x0000020002197824 */ /* 0x000fe200078e0219 */
[----:B------:R-:W-:Y:S02]  /*46a0*/  ULDC UR4, c[0x0][0x238] ;  /* 0x00008e0000047ab9 */ /* 0x000fe40000000800 */
[----:B------:R-:W-:Y:S01]  /*46b0*/  ISETP.GT.AND P0, PT, R0, 0x9, PT ;  /* 0x000000090000780c */ /* 0x000fe20003f04270 */
[----:B------:R-:W-:-:S05]  /*46c0*/  IMAD R25, R25, UR4, RZ ;  /* 0x0000000419197c24 */ /* 0x000fca000f8e02ff */
[----:B--2---:R-:W-:-:S05]  /*46d0*/  IADD3 R8, P1, R25, R8, RZ ;  /* 0x0000000819087210 */ /* 0x004fca0007f3e0ff */
        /* <DEDUP_REMOVED lines=10> */
[----:B------:R-:W0:Y:S01]  /*4780*/  F2I.FTZ.TRUNC.NTZ R3, R4 ;  /* 0x0000000400037305 */ /* 0x000e22000021f100 */
[----:B------:R-:W-:Y:S01]  /*4790*/  IMAD.MOV.U32 R25, RZ, RZ, R26 ;  /* 0x000000ffff197224 */ /* 0x000fe200078e001a */
[----:B0-----:R0:W-:Y:S01]  /*47a0*/  STG.E.U8 desc[UR36][R8.64], R3 ;  /* 0x0000000308007986 */ /* 0x0011e2000c101124 */
[----:B------:R-:W-:Y:S05]  /*47b0*/  BRA `(.L_x_1985) ;  /* 0x0000000c00a47947 */ /* 0x000fea0003800000 */
.L_x_1989:
[----:B----4-:R-:W0:Y:S01]  /*47c0*/  F2I.S64.TRUNC R4, R4 ;  /* 0x0000000400047311 */ /* 0x010e22000020d900 */
[----:B------:R-:W-:Y:S02]  /*47d0*/  IMAD.MOV.U32 R25, RZ, RZ, R26 ;  /* 0x000000ffff197224 */ /* 0x000fe400078e001a */
[----:B0-----:R-:W-:-:S05]  /*47e0*/  IMAD.MOV.U32 R3, RZ, RZ, R4 ;  /* 0x000000ffff037224 */ /* 0x001fca00078e0004 */
[----:B------:R0:W-:Y:S01]  /*47f0*/  STG.E.U8 desc[UR36][R8.64], R3 ;  /* 0x0000000308007986 */ /* 0x0001e2000c101124 */
[----:B------:R-:W-:Y:S05]  /*4800*/  BRA `(.L_x_1985) ;  /* 0x0000000c00907947 */ /* 0x000fea0003800000 */
.L_x_1988:
[----:B------:R-:W-:-:S13]  /*4810*/  ISETP.NE.AND P0, PT, R0, 0x2, PT ;  /* 0x000000020000780c */ /* 0x000fda0003f05270 */
[----:B------:R-:W-:Y:S05]  /*4820*/  @!P0 BRA `(.L_x_1991) ;  /* 0x0000000000308947 */ /* 0x000fea0003800000 */
[----:B------:R-:W-:-:S13]  /*4830*/  ISETP.NE.AND P0, PT, R0, 0x3, PT ;  /* 0x000000030000780c */ /* 0x000fda0003f05270 */
[----:B------:R-:W-:Y:S05]  /*4840*/  @!P0 BRA `(.L_x_1992) ;  /* 0x0000000000188947 */ /* 0x000fea0003800000 */
[----:B------:R-:W-:-:S13]  /*4850*/  ISETP.NE.AND P0, PT, R0, 0x4, PT ;  /* 0x000000040000780c */ /* 0x000fda0003f05270 */
[----:B------:R-:W-:Y:S05]  /*4860*/  @P0 BRA `(.L_x_1990) ;  /* 0x0000000c00140947 */ /* 0x000fea0003800000 */
[----:B----4-:R-:W0:Y:S01]  /*4870*/  F2I.S64.TRUNC R4, R4 ;  /* 0x0000000400047311 */ /* 0x010e22000020d900 */
[----:B------:R-:W-:Y:S01]  /*4880*/  IMAD.MOV.U32 R25, RZ, RZ, R26 ;  /* 0x000000ffff197224 */ /* 0x000fe200078e001a */
[----:B0-----:R0:W-:Y:S01]  /*4890*/  STG.E.64 desc[UR36][R8.64], R4 ;  /* 0x0000000408007986 */ /* 0x0011e2000c101b24 */
[----:B------:R-:W-:Y:S05]  /*48a0*/  BRA `(.L_x_1985) ;  /* 0x0000000c00687947 */ /* 0x000fea0003800000 */
.L_x_1992:
[----:B------:R-:W0:Y:S01]  /*48b0*/  F2I.FTZ.TRUNC.NTZ R3, R4 ;  /* 0x0000000400037305 */ /* 0x000e22000021f100 */
[----:B------:R-:W-:Y:S01]  /*48c0*/  IMAD.MOV.U32 R25, RZ, RZ, R26 ;  /* 0x000000ffff197224 */ /* 0x000fe200078e001a */
[----:B0-----:R0:W-:Y:S01]  /*48d0*/  STG.E desc[UR36][R8.64], R3 ;  /* 0x0000000308007986 */ /* 0x0011e2000c101924 */
[----:B------:R-:W-:Y:S05]  /*48e0*/  BRA `(.L_x_1985) ;  /* 0x0000000c00587947 */ /* 0x000fea0003800000 */
.L_x_1991:
[----:B------:R-:W0:Y:S01]  /*48f0*/  F2I.FTZ.TRUNC.NTZ R3, R4 ;  /* 0x0000000400037305 */ /* 0x000e22000021f100 */
[----:B------:R-:W-:Y:S01]  /*4900*/  IMAD.MOV.U32 R25, RZ, RZ, R26 ;  /* 0x000000ffff197224 */ /* 0x000fe200078e001a */
[----:B0-----:R0:W-:Y:S01]  /*4910*/  STG.E.U16 desc[UR36][R8.64], R3 ;  /* 0x0000000308007986 */ /* 0x0011e2000c101524 */
[----:B------:R-:W-:Y:S05]  /*4920*/  BRA `(.L_x_1985) ;  /* 0x0000000c00487947 */ /* 0x000fea0003800000 */
.L_x_1987:
[----:B------:R-:W-:-:S13]  /*4930*/  ISETP.GT.AND P0, PT, R0, 0x6, PT ;  /* 0x000000060000780c */ /* 0x000fda0003f04270 */
[----:B------:R-:W-:Y:S05]  /*4940*/  @P0 BRA `(.L_x_1993) ;  /* 0x00000000002c0947 */ /* 0x000fea0003800000 */
[----:B------:R-:W-:-:S13]  /*4950*/  ISETP.NE.AND P0, PT, R0, 0x5, PT ;  /* 0x000000050000780c */ /* 0x000fda0003f05270 */
[----:B------:R-:W-:Y:S05]  /*4960*/  @!P0 BRA `(.L_x_1994) ;  /* 0x0000000000148947 */ /* 0x000fea0003800000 */
[----:B------:R-:W-:-:S13]  /*4970*/  ISETP.NE.AND P0, PT, R0, 0x6, PT ;  /* 0x000000060000780c */ /* 0x000fda0003f05270 */
[----:B------:R-:W-:Y:S05]  /*4980*/  @P0 BRA `(.L_x_1990) ;  /* 0x0000000800cc0947 */ /* 0x000fea0003800000 */
[----:B------:R0:W-:Y:S01]  /*4990*/  STG.E desc[UR36][R8.64], R4 ;  /* 0x0000000408007986 */ /* 0x0001e2000c101924 */
[----:B------:R-:W-:Y:S01]  /*49a0*/  IMAD.MOV.U32 R25, RZ, RZ, R26 ;  /* 0x000000ffff197224 */ /* 0x000fe200078e001a */
[----:B------:R-:W-:Y:S06]  /*49b0*/  BRA `(.L_x_1985) ;  /* 0x0000000c00247947 */ /* 0x000fec0003800000 */
.L_x_1994:
[----:B----4-:R-:W-:Y:S01]  /*49c0*/  F2FP.F16.F32.PACK_AB R4, RZ, R4 ;  /* 0x00000004ff04723e */ /* 0x010fe200000000ff */
[----:B------:R-:W-:-:S04]  /*49d0*/  IMAD.MOV.U32 R25, RZ, RZ, R26 ;  /* 0x000000ffff197224 */ /* 0x000fc800078e001a */
[----:B------:R0:W-:Y:S01]  /*49e0*/  STG.E.U16 desc[UR36][R8.64], R4 ;  /* 0x0000000408007986 */ /* 0x0001e2000c101524 */
[----:B------:R-:W-:Y:S05]  /*49f0*/  BRA `(.L_x_1985) ;  /* 0x0000000c00147947 */ /* 0x000fea0003800000 */
.L_x_1993:
[----:B------:R-:W-:-:S13]  /*4a00*/  ISETP.NE.AND P0, PT, R0, 0x7, PT ;  /* 0x000000070000780c */ /* 0x000fda0003f05270 */
[----:B------:R-:W-:Y:S05]  /*4a10*/  @!P0 BRA `(.L_x_1995) ;  /* 0x0000000000348947 */ /* 0x000fea0003800000 */
[----:B------:R-:W-:-:S13]  /*4a20*/  ISETP.NE.AND P0, PT, R0, 0x8, PT ;  /* 0x000000080000780c */ /* 0x000fda0003f05270 */
[----:B------:R-:W-:Y:S05]  /*4a30*/  @!P0 BRA `(.L_x_1996) ;  /* 0x0000000000188947 */ /* 0x000fea0003800000 */
[----:B------:R-:W-:-:S13]  /*4a40*/  ISETP.NE.AND P0, PT, R0, 0x9, PT ;  /* 0x000000090000780c */ /* 0x000fda0003f05270 */
[----:B------:R-:W-:Y:S05]  /*4a50*/  @P0 BRA `(.L_x_1990) ;  /* 0x0000000800980947 */ /* 0x000fea0003800000 */
[----:B------:R-:W-:Y:S02]  /*4a60*/  IMAD.MOV.U32 R5, RZ, RZ, RZ ;  /* 0x000000ffff057224 */ /* 0x000fe400078e00ff */
[----:B------:R-:W-:-:S03]  /*4a70*/  IMAD.MOV.U32 R25, RZ, RZ, R26 ;  /* 0x000000ffff197224 */ /* 0x000fc600078e001a */
[----:B------:R0:W-:Y:S01]  /*4a80*/  STG.E.64 desc[UR36][R8.64], R4 ;  /* 0x0000000408007986 */ /* 0x0001e2000c101b24 */
[----:B------:R-:W-:Y:S05]  /*4a90*/  BRA `(.L_x_1985) ;  /* 0x0000000800ec7947 */ /* 0x000fea0003800000 */
.L_x_1996:
[----:B------:R-:W-:Y:S01]  /*4aa0*/  F2FP.F16.F32.PACK_AB R3, RZ, R4 ;  /* 0x00000004ff03723e */ /* 0x000fe200000000ff */
[----:B------:R-:W-:-:S03]  /*4ab0*/  IMAD.MOV.U32 R25, RZ, RZ, R26 ;  /* 0x000000ffff197224 */ /* 0x000fc600078e001a */
[----:B------:R-:W-:-:S05]  /*4ac0*/  PRMT R3, R3, 0x5410, RZ ;  /* 0x0000541003037816 */ /* 0x000fca00000000ff */
[----:B------:R0:W-:Y:S01]  /*4ad0*/  STG.E desc[UR36][R8.64], R3 ;  /* 0x0000000308007986 */ /* 0x0001e2000c101924 */
[----:B------:R-:W-:Y:S05]  /*4ae0*/  BRA `(.L_x_1985) ;  /* 0x0000000800d87947 */ /* 0x000fea0003800000 */
.L_x_1995:
[----:B----4-:R-:W-:Y:S01]  /*4af0*/  FMUL.FTZ R4, R4, 1 ;  /* 0x3f80000004047820 */ /* 0x010fe20000410000 */
[----:B------:R-:W-:-:S05]  /*4b00*/  IMAD.MOV.U32 R25, RZ, RZ, R26 ;  /* 0x000000ffff197224 */ /* 0x000fca00078e001a */
[----:B------:R-:W0:Y:S02]  /*4b10*/  F2F.F64.F32 R4, R4 ;  /* 0x0000000400047310 */ /* 0x000e240000201800 */
[----:B0-----:R0:W-:Y:S01]  /*4b20*/  STG.E.64 desc[UR36][R8.64], R4 ;  /* 0x0000000408007986 */ /* 0x0011e2000c101b24 */
[----:B------:R-:W-:Y:S05]  /*4b30*/  BRA `(.L_x_1985) ;  /* 0x0000000800c47947 */ /* 0x000fea0003800000 */
.L_x_1986:
        /* <DEDUP_REMOVED lines=8> */
[----:B------:R-:W-:Y:S01]  /*4bc0*/  FSETP.NEU.FTZ.AND P0, PT, R4, RZ, PT ;  /* 0x000000ff0400720b */ /* 0x000fe20003f1d000 */
[----:B------:R-:W-:-:S03]  /*4bd0*/  IMAD.MOV.U32 R25, RZ, RZ, R26 ;  /* 0x000000ffff197224 */ /* 0x000fc600078e001a */
[----:B------:R-:W-:-:S05]  /*4be0*/  SEL R3, RZ, 0x1, !P0 ;  /* 0x00000001ff037807 */ /* 0x000fca0004000000 */
[----:B------:R0:W-:Y:S01]  /*4bf0*/  STG.E.U8 desc[UR36][R8.64], R3 ;  /* 0x0000000308007986 */ /* 0x0001e2000c101124 */
[----:B------:R-:W-:Y:S05]  /*4c00*/  BRA `(.L_x_1985) ;  /* 0x0000000800907947 */ /* 0x000fea0003800000 */
.L_x_1999:
[----:B----4-:R-:W-:Y:S01]  /*4c10*/  FMUL.FTZ R4, R4, 1 ;  /* 0x3f80000004047820 */ /* 0x010fe20000410000 */
[----:B------:R-:W-:Y:S01]  /*4c20*/  CS2R R6, SRZ ;  /* 0x0000000000067805 */ /* 0x000fe2000001ff00 */
[----:B------:R-:W-:-:S04]  /*4c30*/  IMAD.MOV.U32 R25, RZ, RZ, R26 ;  /* 0x000000ffff197224 */ /* 0x000fc800078e001a */
[----:B------:R-:W0:Y:S02]  /*4c40*/  F2F.F64.F32 R4, R4 ;  /* 0x0000000400047310 */ /* 0x000e240000201800 */
[----:B0-----:R0:W-:Y:S01]  /*4c50*/  STG.E.128 desc[UR36][R8.64], R4 ;  /* 0x0000000408007986 */ /* 0x0011e2000c101d24 */
[----:B------:R-:W-:Y:S05]  /*4c60*/  BRA `(.L_x_1985) ;  /* 0x0000000800787947 */ /* 0x000fea0003800000 */
.L_x_1998:
        /* <DEDUP_REMOVED lines=20> */
.L_x_2003:
[----:B------:R-:W-:Y:S05]  /*4db0*/  BSYNC B0 ;  /* 0x0000000000007941 */ /* 0x000fea0003800000 */
.L_x_2002:
[----:B------:R-:W-:Y:S01]  /*4dc0*/  LOP3.LUT R5, R0, R5, RZ, 0xfc, !PT ;  /* 0x0000000500057212 */ /* 0x000fe200078efcff */
[----:B------:R-:W-:-:S04]  /*4dd0*/  IMAD.MOV.U32 R25, RZ, RZ, R26 ;  /* 0x000000ffff197224 */ /* 0x000fc800078e001a */
[----:B------:R0:W-:Y:S01]  /*4de0*/  STG.E.U8 desc[UR36][R8.64], R5 ;  /* 0x0000000508007986 */ /* 0x0001e2000c101124 */
[----:B------:R-:W-:Y:S05]  /*4df0*/  BRA `(.L_x_1985) ;  /* 0x0000000800147947 */ /* 0x000fea0003800000 */
.L_x_2001:
        /* <DEDUP_REMOVED lines=12> */
.L_x_2005:
[----:B------:R-:W-:Y:S01]  /*4ec0*/  IMAD.MOV.U32 R0, RZ, RZ, 0x7f ;  /* 0x0000007fff007424 */ /* 0x000fe200078e00ff */
[----:B------:R-:W-:-:S04]  /*4ed0*/  ISETP.GT.U32.AND P0, PT, R5, 0x7f800000, PT ;  /* 0x7f8000000500780c */ /* 0x000fc80003f04070 */
[----:B------:R-:W-:-:S09]  /*4ee0*/  SEL R0, R0, 0x7c, P0 ;  /* 0x0000007c00007807 */ /* 0x000fd20000000000 */
.L_x_2006:
[----:B------:R-:W-:Y:S05]  /*4ef0*/  BSYNC B0 ;  /* 0x0000000000007941 */ /* 0x000fea0003800000 */
.L_x_2004:
[----:B----4-:R-:W-:Y:S01]  /*4f00*/  LOP3.LUT R4, R4, 0x80000000, RZ, 0xc0, !PT ;  /* 0x8000000004047812 */ /* 0x010fe200078ec0ff */
[----:B------:R-:W-:-:S03]  /*4f10*/  IMAD.MOV.U32 R25, RZ, RZ, R26 ;  /* 0x000000ffff197224 */ /* 0x000fc600078e001a */
[----:B------:R-:W-:-:S04]  /*4f20*/  SHF.R.U32.HI R3, RZ, 0x18, R4 ;  /* 0x00000018ff037819 */ /* 0x000fc80000011604 */
[----:B------:R-:W-:-:S05]  /*4f30*/  LOP3.LUT R3, R0, R3, RZ, 0xfc, !PT ;  /* 0x0000000300037212 */ /* 0x000fca00078efcff */
[----:B------:R0:W-:Y:S01]  /*4f40*/  STG.E.U8 desc[UR36][R8.64], R3 ;  /* 0x0000000308007986 */ /* 0x0001e2000c101124 */
[----:B------:R-:W-:Y:S05]  /*4f50*/  BRA `(.L_x_1985) ;  /* 0x0000000400bc7947 */ /* 0x000fea0003800000 */
.L_x_2000:
[----:B----4-:R-:W-:Y:S01]  /*4f60*/  F2FP.BF16.F32.PACK_AB R4, RZ, R4 ;  /* 0x00000004ff04723e */ /* 0x010fe200000010ff */
[----:B------:R-:W-:-:S04]  /*4f70*/  IMAD.MOV.U32 R25, RZ, RZ, R26 ;  /* 0x000000ffff197224 */ /* 0x000fc800078e001a */
[----:B------:R0:W-:Y:S01]  /*4f80*/  STG.E.U16 desc[UR36][R8.64], R4 ;  /* 0x0000000408007986 */ /* 0x0001e2000c101524 */
[----:B------:R-:W-:Y:S05]  /*4f90*/  BRA `(.L_x_1985) ;  /* 0x0000000400ac7947 */ /* 0x000fea0003800000 */
.L_x_1997:
        /* <DEDUP_REMOVED lines=8> */
[----:B------:R-:W0:Y:S01]  /*5020*/  F2I.FTZ.U32.TRUNC.NTZ R3, R4 ;  /* 0x0000000400037305 */ /* 0x000e22000021f000 */
[----:B------:R-:W-:Y:S01]  /*5030*/  IMAD.MOV.U32 R25, RZ, RZ, R26 ;  /* 0x000000ffff197224 */ /* 0x000fe200078e001a */
[----:B0-----:R0:W-:Y:S01]  /*5040*/  STG.E.U16 desc[UR36][R8.64], R3 ;  /* 0x0000000308007986 */ /* 0x0011e2000c101524 */
[----:B------:R-:W-:Y:S05]  /*5050*/  BRA `(.L_x_1985) ;  /* 0x00000004007c7947 */ /* 0x000fea0003800000 */
.L_x_2009:
        /* <DEDUP_REMOVED lines=16> */
.L_x_2012:
[----:B----4-:R-:W-:-:S04]  /*5160*/  LOP3.LUT R4, R4, 0x80000000, RZ, 0xc0, !PT ;  /* 0x8000000004047812 */ /* 0x010fc800078ec0ff */
[----:B------:R-:W-:-:S04]  /*5170*/  SHF.R.U32.HI R4, RZ, 0x18, R4 ;  /* 0x00000018ff047819 */ /* 0x000fc80000011604 */
[----:B------:R-:W-:-:S04]  /*5180*/  LOP3.LUT R3, R3, R4, RZ, 0xfc, !PT ;  /* 0x0000000403037212 */ /* 0x000fc800078efcff */
[----:B------:R-:W-:-:S07]  /*5190*/  PRMT R0, R3, 0x7610, R0 ;  /* 0x0000761003007816 */ /* 0x000fce0000000000 */
.L_x_2011:
[----:B------:R-:W-:Y:S05]  /*51a0*/  BSYNC B0 ;  /* 0x0000000000007941 */ /* 0x000fea0003800000 */
.L_x_2010:
[----:B------:R0:W-:Y:S01]  /*51b0*/  STG.E.U8 desc[UR36][R8.64], R0 ;  /* 0x0000000008007986 */ /* 0x0001e2000c101124 */
[----:B------:R-:W-:Y:S01]  /*51c0*/  IMAD.MOV.U32 R25, RZ, RZ, R26 ;  /* 0x000000ffff197224 */ /* 0x000fe200078e001a */
[----:B------:R-:W-:Y:S06]  /*51d0*/  BRA `(.L_x_1985) ;  /* 0x00000004001c7947 */ /* 0x000fec0003800000 */
.L_x_2008:
        /* <DEDUP_REMOVED lines=16> */
.L_x_2015:
[----:B----4-:R-:W-:-:S04]  /*52e0*/  LOP3.LUT R4, R4, 0x80000000, RZ, 0xc0, !PT ;  /* 0x8000000004047812 */ /* 0x010fc800078ec0ff */
[----:B------:R-:W-:-:S04]  /*52f0*/  SHF.R.U32.HI R4, RZ, 0x18, R4 ;  /* 0x00000018ff047819 */ /* 0x000fc80000011604 */
[----:B------:R-:W-:-:S04]  /*5300*/  LOP3.LUT R3, R3, R4, RZ, 0xfc, !PT ;  /* 0x0000000403037212 */ /* 0x000fc800078efcff */
[----:B------:R-:W-:-:S07]  /*5310*/  PRMT R0, R3, 0x7610, R0 ;  /* 0x0000761003007816 */ /* 0x000fce0000000000 */
.L_x_2014:
[----:B------:R-:W-:Y:S05]  /*5320*/  BSYNC B0 ;  /* 0x0000000000007941 */ /* 0x000fea0003800000 */
.L_x_2013:
[----:B------:R0:W-:Y:S01]  /*5330*/  STG.E.U8 desc[UR36][R8.64], R0 ;  /* 0x0000000008007986 */ /* 0x0001e2000c101124 */
[----:B------:R-:W-:Y:S01]  /*5340*/  IMAD.MOV.U32 R25, RZ, RZ, R26 ;  /* 0x000000ffff197224 */ /* 0x000fe200078e001a */
[----:B------:R-:W-:Y:S06]  /*5350*/  BRA `(.L_x_1985) ;  /* 0x0000000000bc7947 */ /* 0x000fec0003800000 */
.L_x_2007:
[----:B------:R-:W-:-:S13]  /*5360*/  ISETP.NE.AND P0, PT, R0, 0x1c, PT ;  /* 0x0000001c0000780c */ /* 0x000fda0003f05270 */
[----:B------:R-:W-:Y:S05]  /*5370*/  @!P0 BRA `(.L_x_2016) ;  /* 0x0000000000a88947 */ /* 0x000fea0003800000 */
[----:B------:R-:W-:-:S13]  /*5380*/  ISETP.NE.AND P0, PT, R0, 0x1d, PT ;  /* 0x0000001d0000780c */ /* 0x000fda0003f05270 */
[----:B------:R-:W-:Y:S05]  /*5390*/  @!P0 BRA `(.L_x_2017) ;  /* 0x0000000000908947 */ /* 0x000fea0003800000 */
[----:B------:R-:W-:-:S13]  /*53a0*/  ISETP.NE.AND P0, PT, R0, 0x2c, PT ;  /* 0x0000002c0000780c */ /* 0x000fda0003f05270 */
[----:B------:R-:W-:Y:S05]  /*53b0*/  @P0 BRA `(.L_x_1990) ;  /* 0x0000000000400947 */ /* 0x000fea0003800000 */
[----:B------:R-:W-:Y:S01]  /*53c0*/  SHF.R.U32.HI R5, RZ, 0x17, R4 ;  /* 0x00000017ff057819 */ /* 0x000fe20000011604 */
[----:B------:R-:W-:-:S03]  /*53d0*/  IMAD.MOV.U32 R25, RZ, RZ, R26 ;  /* 0x000000ffff197224 */ /* 0x000fc600078e001a */
        /* <DEDUP_REMOVED lines=14> */
.L_x_1990:
[----:B------:R-:W-:Y:S01]  /*54c0*/  MOV R14, 0x0 ;  /* 0x00000000000e7802 */ /* 0x000fe20000000f00 */
[----:B------:R-:W-:Y:S01]  /*54d0*/  ULDC.64 UR4, c[0x4][0x128] ;  /* 0x01004a0000047ab9 */ /* 0x000fe20000000a00 */
[----:B------:R-:W-:Y:S01]  /*54e0*/  ULDC.64 UR6, c[0x4][0x130] ;  /* 0x01004c0000067ab9 */ /* 0x000fe20000000a00 */
[----:B----4-:R-:W-:Y:S02]  /*54f0*/  IMAD.U32 R4, RZ, RZ, UR4 ;  /* 0x00000004ff047e24 */ /* 0x010fe4000f8e00ff */
        /* <DEDUP_REMOVED lines=11> */
[----:B01-3--:R-:W-:Y:S05]  /*55b0*/  CALL.ABS.NOINC R14 ;  /* 0x000000000e007343 */ /* 0x00bfea0003c00000 */
.L_x_2018:
[----:B------:R-:W-:Y:S01]  /*55c0*/  IMAD.MOV.U32 R25, RZ, RZ, R26 ;  /* 0x000000ffff197224 */ /* 0x000fe200078e001a */
[----:B------:R-:W-:Y:S06]  /*55d0*/  BRA `(.L_x_1985) ;  /* 0x00000000001c7947 */ /* 0x000fec0003800000 */
.L_x_2017:
[----:B----4-:R-:W0:Y:S01]  /*55e0*/  F2I.U64.TRUNC R4, R4 ;  /* 0x0000000400047311 */ /* 0x010e22000020d800 */
[----:B------:R-:W-:Y:S01]  /*55f0*/  IMAD.MOV.U32 R25, RZ, RZ, R26 ;  /* 0x000000ffff197224 */ /* 0x000fe200078e001a */
[----:B0-----:R0:W-:Y:S01]  /*5600*/  STG.E.64 desc[UR36][R8.64], R4 ;  /* 0x0000000408007986 */ /* 0x0011e2000c101b24 */
[----:B------:R-:W-:Y:S05]  /*5610*/  BRA `(.L_x_1985) ;  /* 0x00000000000c7947 */ /* 0x000fea0003800000 */
.L_x_2016:
[----:B------:R-:W0:Y:S01]  /*5620*/  F2I.FTZ.U32.TRUNC.NTZ R3, R4 ;  /* 0x0000000400037305 */ /* 0x000e22000021f000 */
[----:B------:R-:W-:Y:S01]  /*5630*/  IMAD.MOV.U32 R25, RZ, RZ, R26 ;  /* 0x000000ffff197224 */ /* 0x000fe200078e001a */
[----:B0-----:R2:W-:Y:S06]  /*5640*/  STG.E desc[UR36][R8.64], R3 ;  /* 0x0000000308007986 */ /* 0x0015ec000c101924 */
.L_x_1985:
[----:B------:R-:W-:Y:S05]  /*5650*/  BSYNC B6 ;  /* 0x0000000000067941 */ /* 0x000fea0003800000 */
.L_x_1984:
[----:B------:R-:W-:Y:S01]  /*5660*/  ISETP.GE.AND P0, PT, R25, R17, PT ;  /* 0x000000111900720c */ /* 0x000fe20003f06270 */
[----:B------:R-:W-:-:S12]  /*5670*/  BSSY B6, `(.L_x_2019) ;  /* 0x00001d8000067945 */ /* 0x000fd80003800000 */
[----:B------:R-:W-:Y:S05]  /*5680*/  @P0 BRA `(.L_x_2020) ;  /* 0x0000001c00580947 */ /* 0x000fea0003800000 */
[----:B0-2---:R-:W0:Y:S01]  /*5690*/  LDC.64 R8, c[0x0][0x218] ;  /* 0x00008600ff087b82 */ /* 0x005e220000000a00 */
[----:B------:R-:W-:Y:S01]  /*56a0*/  IMAD R0, R2, 0x200, R25 ;  /* 0x0000020002007824 */ /* 0x000fe200078e0219 */
[----:B----4-:R-:W-:Y:S01]  /*56b0*/  PRMT R4, R16, 0x9910, RZ ;  /* 0x0000991010047816 */ /* 0x010fe200000000ff */
        /* <DEDUP_REMOVED lines=18> */
.L_x_2024:
[----:B-1-3--:R-:W0:Y:S02]  /*57e0*/  F2I.S64.TRUNC R18, R18 ;  /* 0x0000001200127311 */ /* 0x00ae24000020d900 */
[----:B0-----:R-:W-:-:S05]  /*57f0*/  IMAD.MOV.U32 R3, RZ, RZ, R18 ;  /* 0x000000ffff037224 */ /* 0x001fca00078e0012 */
[----:B------:R0:W-:Y:S01]  /*5800*/  STG.E.U8 desc[UR36][R8.64], R3 ;  /* 0x0000000308007986 */ /* 0x0001e2000c101124 */
[----:B------:R-:W-:Y:S05]  /*5810*/  BRA `(.L_x_2026) ;  /* 0x0000000c00407947 */ /* 0x000fea0003800000 */
.L_x_2023:
[----:B------:R-:W-:-:S13]  /*5820*/  ISETP.NE.AND P0, PT, R0, 0x2, PT ;  /* 0x000000020000780c */ /* 0x000fda0003f05270 */
[----:B------:R-:W-:Y:S05]  /*5830*/  @!P0 BRA `(.L_x_2027) ;  /* 0x0000000000288947 */ /* 0x000fea0003800000 */
[----:B------:R-:W-:-:S13]  /*5840*/  ISETP.NE.AND P0, PT, R0, 0x3, PT ;  /* 0x000000030000780c */ /* 0x000fda0003f05270 */
[----:B------:R-:W-:Y:S05]  /*5850*/  @!P0 BRA `(.L_x_2028) ;  /* 0x0000000000148947 */ /* 0x000fea0003800000 */
[----:B------:R-:W-:-:S13]  /*5860*/  ISETP.NE.AND P0, PT, R0, 0x4, PT ;  /* 0x000000040000780c */ /* 0x000fda0003f05270 */
[----:B------:R-:W-:Y:S05]  /*5870*/  @P0 BRA `(.L_x_2025) ;  /* 0x0000000800d00947 */ /* 0x000fea0003800000 */
[----:B-1-3--:R-:W0:Y:S02]  /*5880*/  F2I.S64.TRUNC R18, R18 ;  /* 0x0000001200127311 */ /* 0x00ae24000020d900 */
[----:B0-----:R0:W-:Y:S01]  /*5890*/  STG.E.64 desc[UR36][R8.64], R18 ;  /* 0x0000001208007986 */ /* 0x0011e2000c101b24 */
[----:B------:R-:W-:Y:S05]  /*58a0*/  BRA `(.L_x_2026) ;  /* 0x0000000c001c7947 */ /* 0x000fea0003800000 */
.L_x_2028:
[----:B------:R-:W0:Y:S02]  /*58b0*/  F2I.FTZ.TRUNC.NTZ R3, R18 ;  /* 0x0000001200037305 */ /* 0x000e24000021f100 */
[----:B0-----:R0:W-:Y:S01]  /*58c0*/  STG.E desc[UR36][R8.64], R3 ;  /* 0x0000000308007986 */ /* 0x0011e2000c101924 */
[----:B------:R-:W-:Y:S05]  /*58d0*/  BRA `(.L_x_2026) ;  /* 0x0000000c00107947 */ /* 0x000fea0003800000 */
.L_x_2027:
[----:B------:R-:W0:Y:S02]  /*58e0*/  F2I.FTZ.TRUNC.NTZ R3, R18 ;  /* 0x0000001200037305 */ /* 0x000e24000021f100 */
[----:B0-----:R0:W-:Y:S01]  /*58f0*/  STG.E.U16 desc[UR36][R8.64], R3 ;  /* 0x0000000308007986 */ /* 0x0011e2000c101524 */
[----:B------:R-:W-:Y:S05]  /*5900*/  BRA `(.L_x_2026) ;  /* 0x0000000c00047947 */ /* 0x000fea0003800000 */
.L_x_2022:
        /* <DEDUP_REMOVED lines=8> */
.L_x_2030:
[----:B------:R-:W-:-:S05]  /*5990*/  F2FP.F16.F32.PACK_AB R18, RZ, R18 ;  /* 0x00000012ff12723e */ /* 0x000fca00000000ff */
[----:B------:R0:W-:Y:S01]  /*59a0*/  STG.E.U16 desc[UR36][R8.64], R18 ;  /* 0x0000001208007986 */ /* 0x0001e2000c101524 */
[----:B------:R-:W-:Y:S05]  /*59b0*/  BRA `(.L_x_2026) ;  /* 0x0000000800d87947 */ /* 0x000fea0003800000 */
.L_x_2029:
[----:B------:R-:W-:-:S13]  /*59c0*/  ISETP.NE.AND P0, PT, R0, 0x7, PT ;  /* 0x000000070000780c */ /* 0x000fda0003f05270 */
[----:B------:R-:W-:Y:S05]  /*59d0*/  @!P0 BRA `(.L_x_2031) ;  /* 0x00000000002c8947 */ /* 0x000fea0003800000 */
[----:B------:R-:W-:-:S13]  /*59e0*/  ISETP.NE.AND P0, PT, R0, 0x8, PT ;  /* 0x000000080000780c */ /* 0x000fda0003f05270 */
[----:B------:R-:W-:Y:S05]  /*59f0*/  @!P0 BRA `(.L_x_2032) ;  /* 0x0000000000148947 */ /* 0x000fea0003800000 */
[----:B------:R-:W-:-:S13]  /*5a00*/  ISETP.NE.AND P0, PT, R0, 0x9, PT ;  /* 0x000000090000780c */ /* 0x000fda0003f05270 */
[----:B------:R-:W-:Y:S05]  /*5a10*/  @P0 BRA `(.L_x_2025) ;  /* 0x0000000800680947 */ /* 0x000fea0003800000 */
[----:B-1-3--:R-:W-:-:S05]  /*5a20*/  IMAD.MOV.U32 R19, RZ, RZ, RZ ;  /* 0x000000ffff137224 */ /* 0x00afca00078e00ff */
[----:B------:R0:W-:Y:S01]  /*5a30*/  STG.E.64 desc[UR36][R8.64], R18 ;  /* 0x0000001208007986 */ /* 0x0001e2000c101b24 */
[----:B------:R-:W-:Y:S05]  /*5a40*/  BRA `(.L_x_2026) ;  /* 0x0000000800b47947 */ /* 0x000fea0003800000 */
.L_x_2032:
[----:B------:R-:W-:-:S04]  /*5a50*/  F2FP.F16.F32.PACK_AB R3, RZ, R18 ;  /* 0x00000012ff03723e */ /* 0x000fc800000000ff */
[----:B------:R-:W-:-:S05]  /*5a60*/  PRMT R3, R3, 0x5410, RZ ;  /* 0x0000541003037816 */ /* 0x000fca00000000ff */
[----:B------:R0:W-:Y:S01]  /*5a70*/  STG.E desc[UR36][R8.64], R3 ;  /* 0x0000000308007986 */ /* 0x0001e2000c101924 */
[----:B------:R-:W-:Y:S05]  /*5a80*/  BRA `(.L_x_2026) ;  /* 0x0000000800a47947 */ /* 0x000fea0003800000 */
.L_x_2031:
[----:B------:R-:W-:-:S06]  /*5a90*/  FMUL.FTZ R4, R18, 1 ;  /* 0x3f80000012047820 */ /* 0x000fcc0000410000 */
[----:B------:R-:W0:Y:S02]  /*5aa0*/  F2F.F64.F32 R4, R4 ;  /* 0x0000000400047310 */ /* 0x000e240000201800 */
[----:B0-----:R0:W-:Y:S01]  /*5ab0*/  STG.E.64 desc[UR36][R8.64], R4 ;  /* 0x0000000408007986 */ /* 0x0011e2000c101b24 */
[----:B------:R-:W-:Y:S05]  /*5ac0*/  BRA `(.L_x_2026) ;  /* 0x0000000800947947 */ /* 0x000fea0003800000 */
.L_x_2021:
        /* <DEDUP_REMOVED lines=12> */
.L_x_2035:
[----:B------:R-:W-:Y:S01]  /*5b90*/  FMUL.FTZ R4, R18, 1 ;  /* 0x3f80000012047820 */ /* 0x000fe20000410000 */
[----:B------:R-:W-:-:S05]  /*5ba0*/  CS2R R6, SRZ ;  /* 0x0000000000067805 */ /* 0x000fca000001ff00 */
[----:B------:R-:W0:Y:S02]  /*5bb0*/  F2F.F64.F32 R4, R4 ;  /* 0x0000000400047310 */ /* 0x000e240000201800 */
[----:B0-----:R0:W-:Y:S01]  /*5bc0*/  STG.E.128 desc[UR36][R8.64], R4 ;  /* 0x0000000408007986 */ /* 0x0011e2000c101d24 */
[----:B------:R-:W-:Y:S05]  /*5bd0*/  BRA `(.L_x_2026) ;  /* 0x0000000800507947 */ /* 0x000fea0003800000 */
.L_x_2034:
        /* <DEDUP_REMOVED lines=20> */
.L_x_2039:
[----:B------:R-:W-:Y:S05]  /*5d20*/  BSYNC B0 ;  /* 0x0000000000007941 */ /* 0x000fea0003800000 */
.L_x_2038:
[----:B------:R-:W-:-:S05]  /*5d30*/  LOP3.LUT R5, R0, R5, RZ, 0xfc, !PT ;  /* 0x0000000500057212 */ /* 0x000fca00078efcff */
[----:B------:R0:W-:Y:S01]  /*5d40*/  STG.E.U8 desc[UR36][R8.64], R5 ;  /* 0x0000000508007986 */ /* 0x0001e2000c101124 */
[----:B------:R-:W-:Y:S05]  /*5d50*/  BRA `(.L_x_2026) ;  /* 0x0000000400f07947 */ /* 0x000fea0003800000 */
.L_x_2037:
        /* <DEDUP_REMOVED lines=12> */
.L_x_2041:
[----:B------:R-:W-:Y:S01]  /*5e20*/  IMAD.MOV.U32 R0, RZ, RZ, 0x7f ;  /* 0x0000007fff007424 */ /* 0x000fe200078e00ff */
[----:B------:R-:W-:-:S04]  /*5e30*/  ISETP.GT.U32.AND P0, PT, R4, 0x7f800000, PT ;  /* 0x7f8000000400780c */ /* 0x000fc80003f04070 */
[----:B------:R-:W-:-:S09]  /*5e40*/  SEL R0, R0, 0x7c, P0 ;  /* 0x0000007c00007807 */ /* 0x000fd20000000000 */
.L_x_2042:
[----:B------:R-:W-:Y:S05]  /*5e50*/  BSYNC B0 ;  /* 0x0000000000007941 */ /* 0x000fea0003800000 */
.L_x_2040:
[----:B------:R-:W-:-:S04]  /*5e60*/  LOP3.LUT R18, R18, 0x80000000, RZ, 0xc0, !PT ;  /* 0x8000000012127812 */ /* 0x000fc800078ec0ff */
[----:B------:R-:W-:-:S04]  /*5e70*/  SHF.R.U32.HI R3, RZ, 0x18, R18 ;  /* 0x00000018ff037819 */ /* 0x000fc80000011612 */
[----:B------:R-:W-:-:S05]  /*5e80*/  LOP3.LUT R3, R0, R3, RZ, 0xfc, !PT ;  /* 0x0000000300037212 */ /* 0x000fca00078efcff */
[----:B------:R0:W-:Y:S01]  /*5e90*/  STG.E.U8 desc[UR36][R8.64], R3 ;  /* 0x0000000308007986 */ /* 0x0001e2000c101124 */
[----:B------:R-:W-:Y:S05]  /*5ea0*/  BRA `(.L_x_2026) ;  /* 0x00000004009c7947 */ /* 0x000fea0003800000 */
.L_x_2036:
[----:B------:R-:W-:-:S05]  /*5eb0*/  F2FP.BF16.F32.PACK_AB R18, RZ, R18 ;  /* 0x00000012ff12723e */ /* 0x000fca00000010ff */
[----:B------:R0:W-:Y:S01]  /*5ec0*/  STG.E.U16 desc[UR36][R8.64], R18 ;  /* 0x0000001208007986 */ /* 0x0001e2000c101524 */
[----:B------:R-:W-:Y:S05]  /*5ed0*/  BRA `(.L_x_2026) ;  /* 0x0000000400907947 */ /* 0x000fea0003800000 */
.L_x_2033:
        /* <DEDUP_REMOVED lines=11> */
.L_x_2045:
        /* <DEDUP_REMOVED lines=16> */
.L_x_2048:
[----:B------:R-:W-:-:S04]  /*6090*/  LOP3.LUT R18, R18, 0x80000000, RZ, 0xc0, !PT ;  /* 0x8000000012127812 */ /* 0x000fc800078ec0ff */
[----:B------:R-:W-:-:S04]  /*60a0*/  SHF.R.U32.HI R3, RZ, 0x18, R18 ;  /* 0x00000018ff037819 */ /* 0x000fc80000011612 */
[----:B------:R-:W-:-:S04]  /*60b0*/  LOP3.LUT R0, R0, R3, RZ, 0xfc, !PT ;  /* 0x0000000300007212 */ /* 0x000fc800078efcff */
[----:B------:R-:W-:-:S07]  /*60c0*/  PRMT R4, R0, 0x7610, R4 ;  /* 0x0000761000047816 */ /* 0x000fce0000000004 */
.L_x_2047:
[----:B------:R-:W-:Y:S05]  /*60d0*/  BSYNC B0 ;  /* 0x0000000000007941 */ /* 0x000fea0003800000 */
.L_x_2046:
[----:B------:R0:W-:Y:S01]  /*60e0*/  STG.E.U8 desc[UR36][R8.64], R4 ;  /* 0x0000000408007986 */ /* 0x0001e2000c101124 */
[----:B------:R-:W-:Y:S05]  /*60f0*/  BRA `(.L_x_2026) ;  /* 0x0000000400087947 */ /* 0x000fea0003800000 */
.L_x_2044:
        /* <DEDUP_REMOVED lines=16> */
.L_x_2051:
[----:B------:R-:W-:-:S04]  /*6200*/  LOP3.LUT R18, R18, 0x80000000, RZ, 0xc0, !PT ;  /* 0x8000000012127812 */ /* 0x000fc800078ec0ff */
[----:B------:R-:W-:-:S04]  /*6210*/  SHF.R.U32.HI R3, RZ, 0x18, R18 ;  /* 0x00000018ff037819 */ /* 0x000fc80000011612 */
[----:B------:R-:W-:-:S04]  /*6220*/  LOP3.LUT R0, R0, R3, RZ, 0xfc, !PT ;  /* 0x0000000300007212 */ /* 0x000fc800078efcff */
[----:B------:R-:W-:-:S07]  /*6230*/  PRMT R4, R0, 0x7610, R4 ;  /* 0x0000761000047816 */ /* 0x000fce0000000004 */
.L_x_2050:
[----:B------:R-:W-:Y:S05]  /*6240*/  BSYNC B0 ;  /* 0x0000000000007941 */ /* 0x000fea0003800000 */
.L_x_2049:
[----:B------:R0:W-:Y:S01]  /*6250*/  STG.E.U8 desc[UR36][R8.64], R4 ;  /* 0x0000000408007986 */ /* 0x0001e2000c101124 */
[----:B------:R-:W-:Y:S05]  /*6260*/  BRA `(.L_x_2026) ;  /* 0x0000000000ac7947 */ /* 0x000fea0003800000 */
.L_x_2043:
        /* <DEDUP_REMOVED lines=21> */
.L_x_2025:
        /* <DEDUP_REMOVED lines=16> */
.L_x_2054:
[----:B------:R-:W-:Y:S05]  /*64c0*/  BRA `(.L_x_2026) ;  /* 0x0000000000147947 */ /* 0x000fea0003800000 */
.L_x_2053:
[----:B-1-3--:R-:W0:Y:S02]  /*64d0*/  F2I.U64.TRUNC R18, R18 ;  /* 0x0000001200127311 */ /* 0x00ae24000020d800 */
[----:B0-----:R4:W-:Y:S01]  /*64e0*/  STG.E.64 desc[UR36][R8.64], R18 ;  /* 0x0000001208007986 */ /* 0x0019e2000c101b24 */
[----:B------:R-:W-:Y:S05]  /*64f0*/  BRA `(.L_x_2026) ;  /* 0x0000000000087947 */ /* 0x000fea0003800000 */
.L_x_2052:
[----:B------:R-:W0:Y:S02]  /*6500*/  F2I.FTZ.U32.TRUNC.NTZ R3, R18 ;  /* 0x0000001200037305 */ /* 0x000e24000021f000 */
[----:B0-----:R0:W-:Y:S02]  /*6510*/  STG.E desc[UR36][R8.64], R3 ;  /* 0x0000000308007986 */ /* 0x0011e4000c101924 */
.L_x_2026:
[----:B------:R-:W-:-:S05]  /*6520*/  VIADD R25, R25, 0x80 ;  /* 0x0000008019197836 */ /* 0x000fca0000000000 */
[----:B------:R-:W-:-:S13]  /*6530*/  ISETP.GE.AND P0, PT, R25, R17, PT ;  /* 0x000000111900720c */ /* 0x000fda0003f06270 */
[----:B------:R-:W-:Y:S05]  /*6540*/  @P0 BRA `(.L_x_2020) ;  /* 0x0000000c00a80947 */ /* 0x000fea0003800000 */
[----:B0-2-4-:R-:W0:Y:S01]  /*6550*/  LDC.64 R8, c[0x0][0x218] ;  /* 0x00008600ff087b82 */ /* 0x015e220000000a00 */
        /* <DEDUP_REMOVED lines=20> */
.L_x_2058:
[----:B------:R-:W0:Y:S02]  /*66a0*/  F2I.S64.TRUNC R22, R22 ;  /* 0x0000001600167311 */ /* 0x000e24000020d900 */
[----:B0-----:R-:W-:-:S05]  /*66b0*/  IMAD.MOV.U32 R3, RZ, RZ, R22 ;  /* 0x000000ffff037224 */ /* 0x001fca00078e0016 */
[----:B------:R0:W-:Y:S01]  /*66c0*/  STG.E.U8 desc[UR36][R8.64], R3 ;  /* 0x0000000308007986 */ /* 0x0001e2000c101124 */
[----:B------:R-:W-:Y:S05]  /*66d0*/  BRA `(.L_x_2060) ;  /* 0x0000000c00407947 */ /* 0x000fea0003800000 */
.L_x_2057:
        /* <DEDUP_REMOVED lines=9> */
.L_x_2062:
[----:B------:R-:W0:Y:S02]  /*6770*/  F2I.FTZ.TRUNC.NTZ R3, R22 ;  /* 0x0000001600037305 */ /* 0x000e24000021f100 */
[----:B0-----:R0:W-:Y:S01]  /*6780*/  STG.E desc[UR36][R8.64], R3 ;  /* 0x0000000308007986 */ /* 0x0011e2000c101924 */
[----:B------:R-:W-:Y:S05]  /*6790*/  BRA `(.L_x_2060) ;  /* 0x0000000c00107947 */ /* 0x000fea0003800000 */
.L_x_2061:
[----:B------:R-:W0:Y:S02]  /*67a0*/  F2I.FTZ.TRUNC.NTZ R3, R22 ;  /* 0x0000001600037305 */ /* 0x000e24000021f100 */
[----:B0-----:R4:W-:Y:S01]  /*67b0*/  STG.E.U16 desc[UR36][R8.64], R3 ;  /* 0x0000000308007986 */ /* 0x0019e2000c101524 */
[----:B------:R-:W-:Y:S05]  /*67c0*/  BRA `(.L_x_2060) ;  /* 0x0000000c00047947 */ /* 0x000fea0003800000 */
.L_x_2056:
        /* <DEDUP_REMOVED lines=8> */
.L_x_2064:
[----:B------:R-:W-:-:S05]  /*6850*/  F2FP.F16.F32.PACK_AB R22, RZ, R22 ;  /* 0x00000016ff16723e */ /* 0x000fca00000000ff */
[----:B------:R0:W-:Y:S01]  /*6860*/  STG.E.U16 desc[UR36][R8.64], R22 ;  /* 0x0000001608007986 */ /* 0x0001e2000c101524 */
[----:B------:R-:W-:Y:S05]  /*6870*/  BRA `(.L_x_2060) ;  /* 0x0000000800d87947 */ /* 0x000fea0003800000 */
.L_x_2063:
        /* <DEDUP_REMOVED lines=9> */
.L_x_2066:
[----:B------:R-:W-:-:S04]  /*6910*/  F2FP.F16.F32.PACK_AB R3, RZ, R22 ;  /* 0x00000016ff03723e */ /* 0x000fc800000000ff */
[----:B------:R-:W-:-:S05]  /*6920*/  PRMT R3, R3, 0x5410, RZ ;  /* 0x0000541003037816 */ /* 0x000fca00000000ff */
[----:B------:R0:W-:Y:S01]  /*6930*/  STG.E desc[UR36][R8.64], R3 ;  /* 0x0000000308007986 */ /* 0x0001e2000c101924 */
[----:B------:R-:W-:Y:S05]  /*6940*/  BRA `(.L_x_2060) ;  /* 0x0000000800a47947 */ /* 0x000fea0003800000 */
.L_x_2065:
[----:B------:R-:W-:-:S06]  /*6950*/  FMUL.FTZ R4, R22, 1 ;  /* 0x3f80000016047820 */ /* 0x000fcc0000410000 */
[----:B------:R-:W0:Y:S02]  /*6960*/  F2F.F64.F32 R4, R4 ;  /* 0x0000000400047310 */ /* 0x000e240000201800 */
[----:B0-----:R0:W-:Y:S01]  /*6970*/  STG.E.64 desc[UR36][R8.64], R4 ;  /* 0x0000000408007986 */ /* 0x0011e2000c101b24 */
[----:B------:R-:W-:Y:S05]  /*6980*/  BRA `(.L_x_2060) ;  /* 0x0000000800947947 */ /* 0x000fea0003800000 */
.L_x_2055:
        /* <DEDUP_REMOVED lines=12> */
.L_x_2069:
[----:B------:R-:W-:Y:S01]  /*6a50*/  FMUL.FTZ R4, R22, 1 ;  /* 0x3f80000016047820 */ /* 0x000fe20000410000 */
[----:B------:R-:W-:-:S05]  /*6a60*/  CS2R R6, SRZ ;  /* 0x0000000000067805 */ /* 0x000fca000001ff00 */
[----:B------:R-:W0:Y:S02]  /*6a70*/  F2F.F64.F32 R4, R4 ;  /* 0x0000000400047310 */ /* 0x000e240000201800 */
[----:B0-----:R0:W-:Y:S01]  /*6a80*/  STG.E.128 desc[UR36][R8.64], R4 ;  /* 0x0000000408007986 */ /* 0x0011e2000c101d24 */
[----:B------:R-:W-:Y:S05]  /*6a90*/  BRA `(.L_x_2060) ;  /* 0x0000000800507947 */ /* 0x000fea0003800000 */
.L_x_2068:
        /* <DEDUP_REMOVED lines=20> */
.L_x_2073:
[----:B------:R-:W-:Y:S05]  /*6be0*/  BSYNC B0 ;  /* 0x0000000000007941 */ /* 0x000fea0003800000 */
.L_x_2072:
[----:B------:R-:W-:-:S05]  /*6bf0*/  LOP3.LUT R5, R0, R5, RZ, 0xfc, !PT ;  /* 0x0000000500057212 */ /* 0x000fca00078efcff */
[----:B------:R0:W-:Y:S01]  /*6c00*/  STG.E.U8 desc[UR36][R8.64], R5 ;  /* 0x0000000508007986 */ /* 0x0001e2000c101124 */
[----:B------:R-:W-:Y:S05]  /*6c10*/  BRA `(.L_x_2060) ;  /* 0x0000000400f07947 */ /* 0x000fea0003800000 */
.L_x_2071:
        /* <DEDUP_REMOVED lines=12> */
.L_x_2075:
[----:B------:R-:W-:Y:S01]  /*6ce0*/  IMAD.MOV.U32 R0, RZ, RZ, 0x7f ;  /* 0x0000007fff007424 */ /* 0x000fe200078e00ff */
[----:B------:R-:W-:-:S04]  /*6cf0*/  ISETP.GT.U32.AND P0, PT, R4, 0x7f800000, PT ;  /* 0x7f8000000400780c */ /* 0x000fc80003f04070 */
[----:B------:R-:W-:-:S09]  /*6d00*/  SEL R0, R0, 0x7c, P0 ;  /* 0x0000007c00007807 */ /* 0x000fd20000000000 */
.L_x_2076:
[----:B------:R-:W-:Y:S05]  /*6d10*/  BSYNC B0 ;  /* 0x0000000000007941 */ /* 0x000fea0003800000 */
.L_x_2074:
[----:B------:R-:W-:-:S04]  /*6d20*/  LOP3.LUT R22, R22, 0x80000000, RZ, 0xc0, !PT ;  /* 0x8000000016167812 */ /* 0x000fc800078ec0ff */
[----:B------:R-:W-:-:S04]  /*6d30*/  SHF.R.U32.HI R3, RZ, 0x18, R22 ;  /* 0x00000018ff037819 */ /* 0x000fc80000011616 */
[----:B------:R-:W-:-:S05]  /*6d40*/  LOP3.LUT R3, R0, R3, RZ, 0xfc, !PT ;  /* 0x0000000300037212 */ /* 0x000fca00078efcff */
[----:B------:R0:W-:Y:S01]  /*6d50*/  STG.E.U8 desc[UR36][R8.64], R3 ;  /* 0x0000000308007986 */ /* 0x0001e2000c101124 */
[----:B------:R-:W-:Y:S05]  /*6d60*/  BRA `(.L_x_2060) ;  /* 0x00000004009c7947 */ /* 0x000fea0003800000 */
.L_x_2070:
[----:B------:R-:W-:-:S05]  /*6d70*/  F2FP.BF16.F32.PACK_AB R22, RZ, R22 ;  /* 0x00000016ff16723e */ /* 0x000fca00000010ff */
[----:B------:R0:W-:Y:S01]  /*6d80*/  STG.E.U16 desc[UR36][R8.64], R22 ;  /* 0x0000001608007986 */ /* 0x0001e2000c101524 */
[----:B------:R-:W-:Y:S05]  /*6d90*/  BRA `(.L_x_2060) ;  /* 0x0000000400907947 */ /* 0x000fea0003800000 */
.L_x_2067:
        /* <DEDUP_REMOVED lines=11> */
.L_x_2079:
        /* <DEDUP_REMOVED lines=16> */
.L_x_2082:
[----:B------:R-:W-:-:S04]  /*6f50*/  LOP3.LUT R22, R22, 0x80000000, RZ, 0xc0, !PT ;  /* 0x8000000016167812 */ /* 0x000fc800078ec0ff */
[----:B------:R-:W-:-:S04]  /*6f60*/  SHF.R.U32.HI R3, RZ, 0x18, R22 ;  /* 0x00000018ff037819 */ /* 0x000fc80000011616 */
[----:B------:R-:W-:-:S04]  /*6f70*/  LOP3.LUT R0, R0, R3, RZ, 0xfc, !PT ;  /* 0x0000000300007212 */ /* 0x000fc800078efcff */
[----:B------:R-:W-:-:S07]  /*6f80*/  PRMT R4, R0, 0x7610, R4 ;  /* 0x0000761000047816 */ /* 0x000fce0000000004 */
.L_x_2081:
[----:B------:R-:W-:Y:S05]  /*6f90*/  BSYNC B0 ;  /* 0x0000000000007941 */ /* 0x000fea0003800000 */
.L_x_2080:
[----:B------:R0:W-:Y:S01]  /*6fa0*/  STG.E.U8 desc[UR36][R8.64], R4 ;  /* 0x0000000408007986 */ /* 0x0001e2000c101124 */
[----:B------:R-:W-:Y:S05]  /*6fb0*/  BRA `(.L_x_2060) ;  /* 0x0000000400087947 */ /* 0x000fea0003800000 */
.L_x_2078:
        /* <DEDUP_REMOVED lines=16> */
.L_x_2085:
[----:B------:R-:W-:-:S04]  /*70c0*/  LOP3.LUT R22, R22, 0x80000000, RZ, 0xc0, !PT ;  /* 0x8000000016167812 */ /* 0x000fc800078ec0ff */
[----:B------:R-:W-:-:S04]  /*70d0*/  SHF.R.U32.HI R3, RZ, 0x18, R22 ;  /* 0x00000018ff037819 */ /* 0x000fc80000011616 */
[----:B------:R-:W-:-:S04]  /*70e0*/  LOP3.LUT R0, R0, R3, RZ, 0xfc, !PT ;  /* 0x0000000300007212 */ /* 0x000fc800078efcff */
[----:B------:R-:W-:-:S07]  /*70f0*/  PRMT R4, R0, 0x7610, R4 ;  /* 0x0000761000047816 */ /* 0x000fce0000000004 */
.L_x_2084:
[----:B------:R-:W-:Y:S05]  /*7100*/  BSYNC B0 ;  /* 0x0000000000007941 */ /* 0x000fea0003800000 */
.L_x_2083:
[----:B------:R0:W-:Y:S01]  /*7110*/  STG.E.U8 desc[UR36][R8.64], R4 ;  /* 0x0000000408007986 */ /* 0x0001e2000c101124 */
[----:B------:R-:W-:Y:S05]  /*7120*/  BRA `(.L_x_2060) ;  /* 0x0000000000ac7947 */ /* 0x000fea0003800000 */
.L_x_2077:
        /* <DEDUP_REMOVED lines=21> */
.L_x_2059:
        /* <DEDUP_REMOVED lines=16> */
.L_x_2088:
[----:B------:R-:W-:Y:S05]  /*7380*/  BRA `(.L_x_2060) ;  /* 0x0000000000147947 */ /* 0x000fea0003800000 */
.L_x_2087:
[----:B------:R-:W0:Y:S02]  /*7390*/  F2I.U64.TRUNC R22, R22 ;  /* 0x0000001600167311 */ /* 0x000e24000020d800 */
[----:B0-----:R0:W-:Y:S01]  /*73a0*/  STG.E.64 desc[UR36][R8.64], R22 ;  /* 0x0000001608007986 */ /* 0x0011e2000c101b24 */
[----:B------:R-:W-:Y:S05]  /*73b0*/  BRA `(.L_x_2060) ;  /* 0x0000000000087947 */ /* 0x000fea0003800000 */
.L_x_2086:
[----:B------:R-:W0:Y:S02]  /*73c0*/  F2I.FTZ.U32.TRUNC.NTZ R3, R22 ;  /* 0x0000001600037305 */ /* 0x000e24000021f000 */
[----:B0-----:R0:W-:Y:S02]  /*73d0*/  STG.E desc[UR36][R8.64], R3 ;  /* 0x0000000308007986 */ /* 0x0011e4000c101924 */
.L_x_2060:
[----:B------:R-:W-:-:S07]  /*73e0*/  VIADD R25, R25, 0x80 ;  /* 0x0000008019197836 */ /* 0x000fce0000000000 */
.L_x_2020:
[----:B------:R-:W-:Y:S05]  /*73f0*/  BSYNC B6 ;  /* 0x0000000000067941 */ /* 0x000fea0003800000 */
.L_x_2019:
[----:B------:R-:W-:-:S13]  /*7400*/  ISETP.GE.AND P0, PT, R25, R17, PT ;  /* 0x000000111900720c */ /* 0x000fda0003f06270 */
[----:B------:R-:W-:Y:S05]  /*7410*/  @P0 EXIT ;  /* 0x000000000000094d */ /* 0x000fea0003800000 */
[----:B0---4-:R-:W0:Y:S01]  /*7420*/  LDC.64 R4, c[0x0][0x218] ;  /* 0x00008600ff047b82 */ /* 0x011e220000000a00 */
[----:B------:R-:W-:Y:S01]  /*7430*/  PRMT R0, R16, 0x9910, RZ ;  /* 0x0000991010007816 */ /* 0x000fe200000000ff */
[----:B------:R-:W-:Y:S01]  /*7440*/  IMAD R2, R2, 0x200, R25 ;  /* 0x0000020002027824 */ /* 0x000fe200078e0219 */
[----:B------:R-:W-:Y:S02]  /*7450*/  ULDC UR4, c[0x0][0x238] ;  /* 0x00008e0000047ab9 */ /* 0x000fe40000000800 */
[----:B------:R-:W-:Y:S01]  /*7460*/  ISETP.GT.AND P1, PT, R0, 0x9, PT ;  /* 0x000000090000780c */ /* 0x000fe20003f24270 */
[----:B--2---:R-:W-:-:S05]  /*7470*/  IMAD R3, R2, UR4, RZ ;  /* 0x0000000402037c24 */ /* 0x004fca000f8e02ff */
        /* <DEDUP_REMOVED lines=14> */
.L_x_2092:
[----:B------:R-:W0:Y:S02]  /*7560*/  F2I.S64.TRUNC R24, R24 ;  /* 0x0000001800187311 */ /* 0x000e24000020d900 */
[----:B0-----:R-:W-:-:S05]  /*7570*/  IMAD.MOV.U32 R5, RZ, RZ, R24 ;  /* 0x000000ffff057224 */ /* 0x001fca00078e0018 */
[----:B------:R-:W-:Y:S01]  /*7580*/  STG.E.U8 desc[UR36][R2.64], R5 ;  /* 0x0000000502007986 */ /* 0x000fe2000c101124 */
[----:B------:R-:W-:Y:S05]  /*7590*/  EXIT ;  /* 0x000000000000794d */ /* 0x000fea0003800000 */
.L_x_2091:
        /* <DEDUP_REMOVED lines=9> */
.L_x_2095:
[----:B------:R-:W0:Y:S02]  /*7630*/  F2I.FTZ.TRUNC.NTZ R5, R24 ;  /* 0x0000001800057305 */ /* 0x000e24000021f100 */
[----:B0-----:R-:W-:Y:S01]  /*7640*/  STG.E desc[UR36][R2.64], R5 ;  /* 0x0000000502007986 */ /* 0x001fe2000c101924 */
[----:B------:R-:W-:Y:S05]  /*7650*/  EXIT ;  /* 0x000000000000794d */ /* 0x000fea0003800000 */
.L_x_2094:
[----:B------:R-:W0:Y:S02]  /*7660*/  F2I.FTZ.TRUNC.NTZ R5, R24 ;  /* 0x0000001800057305 */ /* 0x000e24000021f100 */
[----:B0-----:R-:W-:Y:S01]  /*7670*/  STG.E.U16 desc[UR36][R2.64], R5 ;  /* 0x0000000502007986 */ /* 0x001fe2000c101524 */
[----:B------:R-:W-:Y:S05]  /*7680*/  EXIT ;  /* 0x000000000000794d */ /* 0x000fea0003800000 */
.L_x_2090:
        /* <DEDUP_REMOVED lines=8> */
.L_x_2097:
[----:B------:R-:W-:-:S05]  /*7710*/  F2FP.F16.F32.PACK_AB R24, RZ, R24 ;  /* 0x00000018ff18723e */ /* 0x000fca00000000ff */
[----:B------:R-:W-:Y:S01]  /*7720*/  STG.E.U16 desc[UR36][R2.64], R24 ;  /* 0x0000001802007986 */ /* 0x000fe2000c101524 */
[----:B------:R-:W-:Y:S05]  /*7730*/  EXIT ;  /* 0x000000000000794d */ /* 0x000fea0003800000 */
.L_x_2096:
        /* <DEDUP_REMOVED lines=9> */
.L_x_2099:
[----:B------:R-:W-:-:S04]  /*77d0*/  F2FP.F16.F32.PACK_AB R5, RZ, R24 ;  /* 0x00000018ff05723e */ /* 0x000fc800000000ff */
[----:B------:R-:W-:-:S05]  /*77e0*/  PRMT R5, R5, 0x5410, RZ ;  /* 0x0000541005057816 */ /* 0x000fca00000000ff */
[----:B------:R-:W-:Y:S01]  /*77f0*/  STG.E desc[UR36][R2.64], R5 ;  /* 0x0000000502007986 */ /* 0x000fe2000c101924 */
[----:B------:R-:W-:Y:S05]  /*7800*/  EXIT ;  /* 0x000000000000794d */ /* 0x000fea0003800000 */
.L_x_2098:
[----:B------:R-:W-:-:S06]  /*7810*/  FMUL.FTZ R4, R24, 1 ;  /* 0x3f80000018047820 */ /* 0x000fcc0000410000 */
[----:B------:R-:W0:Y:S02]  /*7820*/  F2F.F64.F32 R4, R4 ;  /* 0x0000000400047310 */ /* 0x000e240000201800 */
[----:B0-----:R-:W-:Y:S01]  /*7830*/  STG.E.64 desc[UR36][R2.64], R4 ;  /* 0x0000000402007986 */ /* 0x001fe2000c101b24 */
[----:B------:R-:W-:Y:S05]  /*7840*/  EXIT ;  /* 0x000000000000794d */ /* 0x000fea0003800000 */
.L_x_2089:
        /* <DEDUP_REMOVED lines=12> */
.L_x_2102:
[----:B------:R-:W-:Y:S01]  /*7910*/  FMUL.FTZ R4, R24, 1 ;  /* 0x3f80000018047820 */ /* 0x000fe20000410000 */
[----:B------:R-:W-:-:S05]  /*7920*/  CS2R R6, SRZ ;  /* 0x0000000000067805 */ /* 0x000fca000001ff00 */
[----:B------:R-:W0:Y:S02]  /*7930*/  F2F.F64.F32 R4, R4 ;  /* 0x0000000400047310 */ /* 0x000e240000201800 */
[----:B0-----:R-:W-:Y:S01]  /*7940*/  STG.E.128 desc[UR36][R2.64], R4 ;  /* 0x0000000402007986 */ /* 0x001fe2000c101d24 */
[----:B------:R-:W-:Y:S05]  /*7950*/  EXIT ;  /* 0x000000000000794d */ /* 0x000fea0003800000 */
.L_x_2101:
        /* <DEDUP_REMOVED lines=20> */
.L_x_2106:
[----:B------:R-:W-:Y:S05]  /*7aa0*/  BSYNC B0 ;  /* 0x0000000000007941 */ /* 0x000fea0003800000 */
.L_x_2105:
[----:B------:R-:W-:-:S05]  /*7ab0*/  LOP3.LUT R7, R0, R7, RZ, 0xfc, !PT ;  /* 0x0000000700077212 */ /* 0x000fca00078efcff */
[----:B------:R-:W-:Y:S01]  /*7ac0*/  STG.E.U8 desc[UR36][R2.64], R7 ;  /* 0x0000000702007986 */ /* 0x000fe2000c101124 */
[----:B------:R-:W-:Y:S05]  /*7ad0*/  EXIT ;  /* 0x000000000000794d */ /* 0x000fea0003800000 */
.L_x_2104:
[----:B------:R-:W-:Y:S01]  /*7ae0*/  LOP3.LUT R4, R24, 0x7fffffff, RZ, 0xc0, !PT ;  /* 0x7fffffff18047812 */ /* 0x000fe200078ec0ff */
[----:B------:R-:W-:Y:S03]  /*7af0*/  BSSY B0, `(.L_x_2107) ;  /* 0x000000e000007945 */ /* 0x000fe60003800000 */
        /* <DEDUP_REMOVED lines=10> */
.L_x_2108:
[----:B------:R-:W-:Y:S01]  /*7ba0*/  IMAD.MOV.U32 R0, RZ, RZ, 0x7f ;  /* 0x0000007fff007424 */ /* 0x000fe200078e00ff */
[----:B------:R-:W-:-:S04]  /*7bb0*/  ISETP.GT.U32.AND P0, PT, R4, 0x7f800000, PT ;  /* 0x7f8000000400780c */ /* 0x000fc80003f04070 */
[----:B------:R-:W-:-:S09]  /*7bc0*/  SEL R0, R0, 0x7c, P0 ;  /* 0x0000007c00007807 */ /* 0x000fd20000000000 */
.L_x_2109:
[----:B------:R-:W-:Y:S05]  /*7bd0*/  BSYNC B0 ;  /* 0x0000000000007941 */ /* 0x000fea0003800000 */
.L_x_2107:
[----:B------:R-:W-:-:S04]  /*7be0*/  LOP3.LUT R24, R24, 0x80000000, RZ, 0xc0, !PT ;  /* 0x8000000018187812 */ /* 0x000fc800078ec0ff */
[----:B------:R-:W-:-:S04]  /*7bf0*/  SHF.R.U32.HI R5, RZ, 0x18, R24 ;  /* 0x00000018ff057819 */ /* 0x000fc80000011618 */
[----:B------:R-:W-:-:S05]  /*7c00*/  LOP3.LUT R5, R0, R5, RZ, 0xfc, !PT ;  /* 0x0000000500057212 */ /* 0x000fca00078efcff */
[----:B------:R-:W-:Y:S01]  /*7c10*/  STG.E.U8 desc[UR36][R2.64], R5 ;  /* 0x0000000502007986 */ /* 0x000fe2000c101124 */
[----:B------:R-:W-:Y:S05]  /*7c20*/  EXIT ;  /* 0x000000000000794d */ /* 0x000fea0003800000 */
.L_x_2103:
[----:B------:R-:W-:-:S05]  /*7c30*/  F2FP.BF16.F32.PACK_AB R24, RZ, R24 ;  /* 0x00000018ff18723e */ /* 0x000fca00000010ff */
[----:B------:R-:W-:Y:S01]  /*7c40*/  STG.E.U16 desc[UR36][R2.64], R24 ;  /* 0x0000001802007986 */ /* 0x000fe2000c101524 */
[----:B------:R-:W-:Y:S05]  /*7c50*/  EXIT ;  /* 0x000000000000794d */ /* 0x000fea0003800000 */
.L_x_2100:
        /* <DEDUP_REMOVED lines=11> */
.L_x_2112:
        /* <DEDUP_REMOVED lines=16> */
.L_x_2115:
[----:B------:R-:W-:-:S04]  /*7e10*/  LOP3.LUT R24, R24, 0x80000000, RZ, 0xc0, !PT ;  /* 0x8000000018187812 */ /* 0x000fc800078ec0ff */
[----:B------:R-:W-:-:S04]  /*7e20*/  SHF.R.U32.HI R5, RZ, 0x18, R24 ;  /* 0x00000018ff057819 */ /* 0x000fc80000011618 */
[----:B------:R-:W-:-:S04]  /*7e30*/  LOP3.LUT R4, R4, R5, RZ, 0xfc, !PT ;  /* 0x0000000504047212 */ /* 0x000fc800078efcff */
[----:B------:R-:W-:-:S07]  /*7e40*/  PRMT R0, R4, 0x7610, R0 ;  /* 0x0000761004007816 */ /* 0x000fce0000000000 */
.L_x_2114:
[----:B------:R-:W-:Y:S05]  /*7e50*/  BSYNC B0 ;  /* 0x0000000000007941 */ /* 0x000fea0003800000 */
.L_x_2113:
[----:B------:R-:W-:Y:S01]  /*7e60*/  STG.E.U8 desc[UR36][R2.64], R0 ;  /* 0x0000000002007986 */ /* 0x000fe2000c101124 */
[----:B------:R-:W-:Y:S05]  /*7e70*/  EXIT ;  /* 0x000000000000794d */ /* 0x000fea0003800000 */
.L_x_2111:
        /* <DEDUP_REMOVED lines=16> */
.L_x_2118:
[----:B------:R-:W-:-:S04]  /*7f80*/  LOP3.LUT R24, R24, 0x80000000, RZ, 0xc0, !PT ;  /* 0x8000000018187812 */ /* 0x000fc800078ec0ff */
[----:B------:R-:W-:-:S04]  /*7f90*/  SHF.R.U32.HI R5, RZ, 0x18, R24 ;  /* 0x00000018ff057819 */ /* 0x000fc80000011618 */
[----:B------:R-:W-:-:S04]  /*7fa0*/  LOP3.LUT R4, R4, R5, RZ, 0xfc, !PT ;  /* 0x0000000504047212 */ /* 0x000fc800078efcff */
[----:B------:R-:W-:-:S07]  /*7fb0*/  PRMT R0, R4, 0x7610, R0 ;  /* 0x0000761004007816 */ /* 0x000fce0000000000 */
.L_x_2117:
[----:B------:R-:W-:Y:S05]  /*7fc0*/  BSYNC B0 ;  /* 0x0000000000007941 */ /* 0x000fea0003800000 */
.L_x_2116:
[----:B------:R-:W-:Y:S01]  /*7fd0*/  STG.E.U8 desc[UR36][R2.64], R0 ;  /* 0x0000000002007986 */ /* 0x000fe2000c101124 */
[----:B------:R-:W-:Y:S05]  /*7fe0*/  EXIT ;  /* 0x000000000000794d */ /* 0x000fea0003800000 */
.L_x_2110:
        /* <DEDUP_REMOVED lines=21> */
.L_x_2093:
        /* <DEDUP_REMOVED lines=15> */
[----:B-123--:R-:W-:Y:S05]  /*8230*/  CALL.ABS.NOINC R2 ;  /* 0x0000000002007343 */ /* 0x00efea0003c00000 */
.L_x_2121:
[----:B------:R-:W-:Y:S05]  /*8240*/  EXIT ;  /* 0x000000000000794d */ /* 0x000fea0003800000 */
.L_x_2120:
[----:B------:R-:W0:Y:S02]  /*8250*/  F2I.U64.TRUNC R24, R24 ;  /* 0x0000001800187311 */ /* 0x000e24000020d800 */
[----:B0-----:R-:W-:Y:S01]  /*8260*/  STG.E.64 desc[UR36][R2.64], R24 ;  /* 0x0000001802007986 */ /* 0x001fe2000c101b24 */
[----:B------:R-:W-:Y:S05]  /*8270*/  EXIT ;  /* 0x000000000000794d */ /* 0x000fea0003800000 */
.L_x_2119:
[----:B------:R-:W0:Y:S02]  /*8280*/  F2I.FTZ.U32.TRUNC.NTZ R5, R24 ;  /* 0x0000001800057305 */ /* 0x000e24000021f000 */
[----:B0-----:R-:W-:Y:S01]  /*8290*/  STG.E desc[UR36][R2.64], R5 ;  /* 0x0000000502007986 */ /* 0x001fe2000c101924 */
[----:B------:R-:W-:Y:S05]  /*82a0*/  EXIT ;  /* 0x000000000000794d */ /* 0x000fea0003800000 */
.L_x_2122:
        /* <DEDUP_REMOVED lines=13> */
.L_x_3475:


//--------------------- .text._ZN2at6native18elementwise_kernelILi128ELi2EZNS0_22gpu_kernel_impl_nocastIZZZNS0_17atanh_kernel_cudaERNS_18TensorIteratorBaseEENKUlvE0_clEvENKUlvE0_clEvEUlfE_EEvS4_RKT_EUliE_EEviT1_ --------------------------
	.section	.text._ZN2at6native18elementwise_kernelILi128ELi2EZNS0_22gpu_kernel_impl_nocastIZZZNS0_17atanh_kernel_cudaERNS_18TensorIteratorBaseEENKUlvE0_clEvENKUlvE0_clEvEUlfE_EEvS4_RKT_EUliE_EEviT1_,"ax",@progbits
	.align	128
        .global         _ZN2at6native18elementwise_kernelILi128ELi2EZNS0_22gpu_kernel_impl_nocastIZZZNS0_17atanh_kernel_cudaERNS_18TensorIteratorBaseEENKUlvE0_clEvENKUlvE0_clEvEUlfE_EEvS4_RKT_EUliE_EEviT1_
        .type           _ZN2at6native18elementwise_kernelILi128ELi2EZNS0_22gpu_kernel_impl_nocastIZZZNS0_17atanh_kernel_cudaERNS_18TensorIteratorBaseEENKUlvE0_clEvENKUlvE0_clEvEUlfE_EEvS4_RKT_EUliE_EEviT1_,@function
        .size           _ZN2at6native18elementwise_kernelILi128ELi2EZNS0_22gpu_kernel_impl_nocastIZZZNS0_17atanh_kernel_cudaERNS_18TensorIteratorBaseEENKUlvE0_clEvENKUlvE0_clEvEUlfE_EEvS4_RKT_EUliE_EEviT1_,(.L_x_3476 - _ZN2at6native18elementwise_kernelILi128ELi2EZNS0_22gpu_kernel_impl_nocastIZZZNS0_17atanh_kernel_cudaERNS_18TensorIteratorBaseEENKUlvE0_clEvENKUlvE0_clEvEUlfE_EEvS4_RKT_EUliE_EEviT1_)
        .other          _ZN2at6native18elementwise_kernelILi128ELi2EZNS0_22gpu_kernel_impl_nocastIZZZNS0_17atanh_kernel_cudaERNS_18TensorIteratorBaseEENKUlvE0_clEvENKUlvE0_clEvEUlfE_EEvS4_RKT_EUliE_EEviT1_,@"STO_CUDA_ENTRY STV_DEFAULT"
_ZN2at6native18elementwise_kernelILi128ELi2EZNS0_22gpu_kernel_impl_nocastIZZZNS0_17atanh_kernel_cudaERNS_18TensorIteratorBaseEENKUlvE0_clEvENKUlvE0_clEvEUlfE_EEvS4_RKT_EUliE_EEviT1_:
.text._ZN2at6native18elementwise_kernelILi128ELi2EZNS0_22gpu_kernel_impl_nocastIZZZNS0_17atanh_kernel_cudaERNS_18TensorIteratorBaseEENKUlvE0_clEvENKUlvE0_clEvEUlfE_EEvS4_RKT_EUliE_EEviT1_:
[----:B------:R-:W-:Y:S01]  /*0000*/  LDC R1, c[0x0][0x28] ;  /* 0x00000a00ff017b82 */ /* 0x000fe20000000800 */
[----:B------:R-:W0:Y:S01]  /*0010*/  S2R R0, SR_CTAID.X ;  /* 0x0000000000007919 */ /* 0x000e220000002500 */
[----:B------:R-:W-:Y:S01]  /*0020*/  ULDC UR6, c[0x0][0x210] ;  /* 0x0000840000067ab9 */ /* 0x000fe20000000800 */
[----:B------:R-:W-:Y:S01]  /*0030*/  ULDC.64 UR4, c[0x0][0x208] ;  /* 0x0000820000047ab9 */ /* 0x000fe20000000a00 */
[----:B------:R-:W-:Y:S01]  /*0040*/  BSSY B0, `(.L_x_2123) ;  /* 0x0000168000007945 */ /* 0x000fe20003800000 */
[----:B------:R-:W0:Y:S02]  /*0050*/  S2R R3, SR_TID.X ;  /* 0x0000000000037919 */ /* 0x000e240000002100 */
[----:B0-----:R-:W-:-:S04]  /*0060*/  LEA R0, R0, R3, 0x8 ;  /* 0x0000000300007211 */ /* 0x001fc800078e40ff */
[----:B------:R-:W-:Y:S02]  /*0070*/  ISETP.GE.AND P0, PT, R0, UR6, PT ;  /* 0x0000000600007c0c */ /* 0x000fe4000bf06270 */
[----:B------:R-:W-:-:S11]  /*0080*/  MOV R9, R0 ;  /* 0x0000000000097202 */ /* 0x000fd60000000f00 */
[----:B------:R-:W-:Y:S05]  /*0090*/  @P0 BRA `(.L_x_2124) ;  /* 0x0000001400880947 */ /* 0x000fea0003800000 */
[----:B------:R-:W0:Y:S01]  /*00a0*/  LDC R8, c[0x0][0x218] ;  /* 0x00008600ff087b82 */ /* 0x000e220000000800 */
[----:B------:R-:W-:Y:S02]  /*00b0*/  CS2R R2, SRZ ;  /* 0x0000000000027805 */ /* 0x000fe4000001ff00 */
[----:B0-----:R-:W-:-:S13]  /*00c0*/  ISETP.NE.AND P0, PT, R8, RZ, PT ;  /* 0x000000ff0800720c */ /* 0x001fda0003f05270 */
[----:B------:R-:W-:Y:S05]  /*00d0*/  @!P0 BRA `(.L_x_2125) ;  /* 0x0000001000b08947 */ /* 0x000fea0003800000 */
[----:B------:R-:W-:Y:S01]  /*00e0*/  HFMA2.MMA R2, -RZ, RZ, 0, 0 ;  /* 0x00000000ff027435 */ /* 0x000fe200000001ff */
[----:B------:R-:W-:Y:S01]  /*00f0*/  MOV R3, R9 ;  /* 0x0000000900037202 */ /* 0x000fe20000000f00 */
[----:B------:R-:W-:Y:S01]  /*0100*/  ULDC.64 UR8, c[0x0][0x220] ;  /* 0x0000880000087ab9 */ /* 0x000fe20000000a00 */
[----:B------:R-:W-:Y:S01]  /*0110*/  ISETP.NE.AND P0, PT, R8, 0x1, PT ;  /* 0x000000010800780c */ /* 0x000fe20003f05270 */
[----:B------:R-:W-:-:S06]  /*0120*/  ULDC UR7, c[0x0][0x21c] ;  /* 0x0000870000077ab9 */ /* 0x000fcc0000000800 */
        /* <DEDUP_REMOVED lines=17> */
[C---:B------:R-:W-:Y:S02]  /*0240*/  IMAD R3, R4.reuse, UR10, RZ ;  /* 0x0000000a04037c24 */ /* 0x040fe4000f8e02ff */
[----:B------:R-:W-:Y:S02]  /*0250*/  IMAD R2, R4, UR11, RZ ;  /* 0x0000000b04027c24 */ /* 0x000fe4000f8e02ff */
        /* <DEDUP_REMOVED lines=263> */
[C---:B------:R-:W-:Y:S01]  /*12d0*/  IADD3 R11, -R9.reuse, RZ, RZ ;  /* 0x000000ff090b7210 */ /* 0x040fe20007ffe1ff */
[----:B------:R-:W1:Y:S08]  /*12e0*/  @P0 LDC R15, c[0x0][0x33c] ;  /* 0x0000cf00ff0f0b82 */ /* 0x000e700000000800 */
[----:B------:R-:W2:Y:S01]  /*12f0*/  @P0 LDC.64 R6, c[0x0][0x408] ;  /* 0x00010200ff060b82 */ /* 0x000ea20000000a00 */
[----:B0-----:R-:W-:-:S05]  /*1300*/  @P0 IMAD.HI.U32 R4, R9, R12, R8 ;  /* 0x0000000c09040227 */ /* 0x001fca00078e0008 */
[----:B------:R-:W-:Y:S01]  /*1310*/  @P0 SHF.R.U32.HI R8, RZ, R13, R4 ;  /* 0x0000000dff080219 */ /* 0x000fe20000011604 */
[----:B------:R-:W-:Y:S01]  /*1320*/  IMAD R4, R11, UR8, R5 ;  /* 0x000000080b047c24 */ /* 0x000fe2000f8e0205 */
[----:B------:R-:W-:Y:S02]  /*1330*/  ULDC.64 UR8, c[0x0][0x400] ;  /* 0x0001000000087ab9 */ /* 0x000fe40000000a00 */
[----:B------:R-:W-:Y:S01]  /*1340*/  @P0 IADD3 R8, -R8, RZ, RZ ;  /* 0x000000ff08080210 */ /* 0x000fe20007ffe1ff */
[C---:B------:R-:W-:Y:S02]  /*1350*/  IMAD R3, R4.reuse, UR8, R3 ;  /* 0x0000000804037c24 */ /* 0x040fe4000f8e0203 */
[----:B------:R-:W-:Y:S02]  /*1360*/  IMAD R2, R4, UR9, R2 ;  /* 0x0000000904027c24 */ /* 0x000fe4000f8e0202 */
[----:B-1----:R-:W-:-:S04]  /*1370*/  @P0 IMAD R8, R8, R15, R9 ;  /* 0x0000000f08080224 */ /* 0x002fc800078e0209 */
[C---:B--2---:R-:W-:Y:S02]  /*1380*/  @P0 IMAD R3, R8.reuse, R6, R3 ;  /* 0x0000000608030224 */ /* 0x044fe400078e0203 */
[----:B------:R-:W-:-:S07]  /*1390*/  @P0 IMAD R2, R8, R7, R2 ;  /* 0x0000000708020224 */ /* 0x000fce00078e0202 */
.L_x_2125:
[----:B------:R-:W-:Y:S02]  /*13a0*/  ULDC.64 UR8, c[0x0][0x418] ;  /* 0x0001060000087ab9 */ /* 0x000fe40000000a00 */
[----:B------:R-:W-:-:S04]  /*13b0*/  IADD3 R6, P0, R2, UR8, RZ ;  /* 0x0000000802067c10 */ /* 0x000fc8000ff1e0ff */
[----:B------:R-:W-:Y:S01]  /*13c0*/  IADD3.X R7, RZ, UR9, RZ, P0, !PT ;  /* 0x00000009ff077c10 */ /* 0x000fe200087fe4ff */
[----:B------:R-:W-:-:S04]  /*13d0*/  ULDC.64 UR8, c[0x0][0x410] ;  /* 0x0001040000087ab9 */ /* 0x000fc80000000a00 */
[----:B------:R-:W2:Y:S01]  /*13e0*/  LDG.E R2, desc[UR4][R6.64] ;  /* 0x0000000406027981 */ /* 0x000ea2000c1e1900 */
[----:B------:R-:W-:Y:S01]  /*13f0*/  BSSY B1, `(.L_x_2126) ;  /* 0x0000029000017945 */ /* 0x000fe20003800000 */
[C---:B--2---:R-:W-:Y:S01]  /*1400*/  FADD.FTZ R4, |R2|.reuse, -RZ ;  /* 0x800000ff02047221 */ /* 0x044fe20000010200 */
        /* <DEDUP_REMOVED lines=10> */
[----:B------:R-:W-:Y:S02]  /*14b0*/  LOP3.LUT R9, R8, 0xff800000, RZ, 0xc0, !PT ;  /* 0xff80000008097812 */ /* 0x000fe400078ec0ff */
[----:B------:R-:W-:Y:S02]  /*14c0*/  MOV R8, 0x3e800000 ;  /* 0x3e80000000087802 */ /* 0x000fe40000000f00 */
        /* <DEDUP_REMOVED lines=27> */
.L_x_2127:
[----:B------:R-:W-:Y:S05]  /*1680*/  BSYNC B1 ;  /* 0x0000000000017941 */ /* 0x000fea0003800000 */
.L_x_2126:
[----:B------:R-:W-:Y:S01]  /*1690*/  FMUL.FTZ R3, R3, R8 ;  /* 0x0000000803037220 */ /* 0x000fe20000410000 */
[----:B------:R-:W-:-:S04]  /*16a0*/  IADD3 R9, R0, 0x80, RZ ;  /* 0x0000008000097810 */ /* 0x000fc80007ffe0ff */
[----:B------:R0:W-:Y:S03]  /*16b0*/  STG.E desc[UR4][R6.64], R3 ;  /* 0x0000000306007986 */ /* 0x0001e6000c101904 */
.L_x_2124:
[----:B------:R-:W-:Y:S05]  /*16c0*/  BSYNC B0 ;  /* 0x0000000000007941 */ /* 0x000fea0003800000 */
.L_x_2123:
[----:B------:R-:W-:-:S13]  /*16d0*/  ISETP.GE.AND P0, PT, R9, UR6, PT ;  /* 0x0000000609007c0c */ /* 0x000fda000bf06270 */
[----:B------:R-:W-:Y:S05]  /*16e0*/  @P0 EXIT ;  /* 0x000000000000094d */ /* 0x000fea0003800000 */
[----:B------:R-:W1:Y:S01]  /*16f0*/  LDC R8, c[0x0][0x218] ;  /* 0x00008600ff087b82 */ /* 0x000e620000000800 */
[----:B------:R-:W-:Y:S01]  /*1700*/  HFMA2.MMA R0, -RZ, RZ, 0, 0 ;  /* 0x00000000ff007435 */ /* 0x000fe200000001ff */
[----:B0-----:R-:W-:Y:S02]  /*1710*/  MOV R3, RZ ;  /* 0x000000ff00037202 */ /* 0x001fe40000000f00 */
[----:B-1----:R-:W-:-:S13]  /*1720*/  ISETP.NE.AND P0, PT, R8, RZ, PT ;  /* 0x000000ff0800720c */ /* 0x002fda0003f05270 */
[----:B------:R-:W-:Y:S05]  /*1730*/  @!P0 BRA `(.L_x_2128) ;  /* 0x0000001000a88947 */ /* 0x000fea0003800000 */
[----:B------:R-:W-:Y:S01]  /*1740*/  MOV R2, RZ ;  /* 0x000000ff00027202 */ /* 0x000fe20000000f00 */
[----:B------:R-:W-:Y:S01]  /*1750*/  ULDC.64 UR6, c[0x0][0x220] ;  /* 0x0000880000067ab9 */ /* 0x000fe20000000a00 */
[----:B------:R-:W-:Y:S02]  /*1760*/  MOV R3, R9 ;  /* 0x0000000900037202 */ /* 0x000fe40000000f00 */
[----:B------:R-:W-:Y:S01]  /*1770*/  ISETP.NE.AND P0, PT, R8, 0x1, PT ;  /* 0x000000010800780c */ /* 0x000fe20003f05270 */
        /* <DEDUP_REMOVED lines=282> */
[----:B------:R-:W-:Y:S01]  /*2920*/  IADD3 R4, -R7, RZ, RZ ;  /* 0x000000ff07047210 */ /* 0x000fe20007ffe1ff */
[----:B------:R-:W1:Y:S04]  /*2930*/  @P0 LDC R11, c[0x0][0x33c] ;  /* 0x0000cf00ff0b0b82 */ /* 0x000e680000000800 */
[----:B------:R-:W-:-:S04]  /*2940*/  IMAD R4, R4, UR8, R5 ;  /* 0x0000000804047c24 */ /* 0x000fc8000f8e0205 */
        /* <DEDUP_REMOVED lines=9> */
.L_x_2128:
[----:B------:R-:W-:Y:S02]  /*29e0*/  ULDC.64 UR6, c[0x0][0x418] ;  /* 0x0001060000067ab9 */ /* 0x000fe40000000a00 */
[----:B------:R-:W-:-:S04]  /*29f0*/  IADD3 R4, P0, R0, UR6, RZ ;  /* 0x0000000600047c10 */ /* 0x000fc8000ff1e0ff */
[----:B------:R-:W-:Y:S01]  /*2a00*/  IADD3.X R5, RZ, UR7, RZ, P0, !PT ;  /* 0x00000007ff057c10 */ /* 0x000fe200087fe4ff */
[----:B------:R-:W-:-:S04]  /*2a10*/  ULDC.64 UR6, c[0x0][0x410] ;  /* 0x0001040000067ab9 */ /* 0x000fc80000000a00 */
[----:B------:R-:W2:Y:S01]  /*2a20*/  LDG.E R0, desc[UR4][R4.64] ;  /* 0x0000000404007981 */ /* 0x000ea2000c1e1900 */
[----:B------:R-:W-:Y:S01]  /*2a30*/  MOV R8, 0x3e800000 ;  /* 0x3e80000000087802 */ /* 0x000fe20000000f00 */
[----:B------:R-:W-:Y:S01]  /*2a40*/  BSSY B0, `(.L_x_2129) ;  /* 0x0000028000007945 */ /* 0x000fe20003800000 */
[----:B------:R-:W-:Y:S01]  /*2a50*/  MOV R9, 0x3d39bf78 ;  /* 0x3d39bf7800097802 */ /* 0x000fe20000000f00 */
[C---:B--2---:R-:W-:Y:S01]  /*2a60*/  FADD.FTZ R2, |R0|.reuse, -RZ ;  /* 0x800000ff00027221 */ /* 0x044fe20000010200 */
        /* <DEDUP_REMOVED lines=26> */
[----:B------:R-:W-:Y:S02]  /*2c10*/  MOV R5, 0x3f000000 ;  /* 0x3f00000000057802 */ /* 0x000fe40000000f00 */
[----:B------:R-:W-:Y:S01]  /*2c20*/  IADD3 R4, P1, R3, UR6, RZ ;  /* 0x0000000603047c10 */ /* 0x000fe2000ff3e0ff */
[----:B------:R-:W-:Y:S01]  /*2c30*/  FFMA.FTZ R6, R7, 0.69314718246459960938, R6 ;  /* 0x3f31721807067823 */ /* 0x000fe20000010006 */
[----:B------:R-:W-:Y:S02]  /*2c40*/  LOP3.LUT R3, R5, 0x80000000, R0, 0xb8, !PT ;  /* 0x8000000005037812 */ /* 0x000fe400078eb800 */
[----:B------:R-:W-:Y:S01]  /*2c50*/  IADD3.X R5, RZ, UR7, RZ, P1, !PT ;  /* 0x00000007ff057c10 */ /* 0x000fe20008ffe4ff */
[----:B------:R-:W-:Y:S08]  /*2c60*/  @!P0 BRA `(.L_x_2130) ;  /* 0x0000000000148947 */ /* 0x000ff00003800000 */
[C---:B------:R-:W-:Y:S02]  /*2c70*/  ISETP.GE.AND P0, PT, R2.reuse, -0x407fffff, PT ;  /* 0xbf8000010200780c */ /* 0x040fe40003f06270 */
[----:B------:R-:W-:-:S11]  /*2c80*/  FSETP.NEU.FTZ.AND P1, PT, R2, RZ, PT ;  /* 0x000000ff0200720b */ /* 0x000fd60003f3d000 */
[----:B------:R-:W-:-:S05]  /*2c90*/  @P0 MOV R7, 0x7f800000 ;  /* 0x7f80000000070802 */ /* 0x000fca0000000f00 */
[----:B------:R-:W-:-:S05]  /*2ca0*/  @P0 FFMA.FTZ R6, R2, R7, +INF ;  /* 0x7f80000002060423 */ /* 0x000fca0000010007 */
[----:B------:R-:W-:-:S07]  /*2cb0*/  FSEL R6, R6, -RZ, P1 ;  /* 0x800000ff06067208 */ /* 0x000fce0000800000 */
.L_x_2130:
[----:B------:R-:W-:Y:S05]  /*2cc0*/  BSYNC B0 ;  /* 0x0000000000007941 */ /* 0x000fea0003800000 */
.L_x_2129:
[----:B------:R-:W-:-:S05]  /*2cd0*/  FMUL.FTZ R3, R3, R6 ;  /* 0x0000000603037220 */ /* 0x000fca0000410000 */
[----:B------:R-:W-:Y:S01]  /*2ce0*/  STG.E desc[UR4][R4.64], R3 ;  /* 0x0000000304007986 */ /* 0x000fe2000c101904 */
[----:B------:R-:W-:Y:S05]  /*2cf0*/  EXIT ;  /* 0x000000000000794d */ /* 0x000fea0003800000 */
.L_x_2131:
        /* <DEDUP_REMOVED lines=16> */
.L_x_3476:


//--------------------- .text._ZN2at6native27unrolled_elementwise_kernelIZZZNS0_17atanh_kernel_cudaERNS_18TensorIteratorBaseEENKUlvE0_clEvENKUlvE0_clEvEUlfE_St5arrayIPcLm2EELi4E23TrivialOffsetCalculatorILi1EjESB_NS0_6memory15LoadWithoutCastENSC_16StoreWithoutCastEEEviT_T0_T2_T3_T4_T5_ --------------------------
	.section	.text._ZN2at6native27unrolled_elementwise_kernelIZZZNS0_17atanh_kernel_cudaERNS_18TensorIteratorBaseEENKUlvE0_clEvENKUlvE0_clEvEUlfE_St5arrayIPcLm2EELi4E23TrivialOffsetCalculatorILi1EjESB_NS0_6memory15LoadWithoutCastENSC_16StoreWithoutCastEEEviT_T0_T2_T3_T4_T5_,"ax",@progbits
	.align	128
        .global         _ZN2at6native27unrolled_elementwise_kernelIZZZNS0_17atanh_kernel_cudaERNS_18TensorIteratorBaseEENKUlvE0_clEvENKUlvE0_clEvEUlfE_St5arrayIPcLm2EELi4E23TrivialOffsetCalculatorILi1EjESB_NS0_6memory15LoadWithoutCastENSC_16StoreWithoutCastEEEviT_T0_T2_T3_T4_T5_
        .type           _ZN2at6native27unrolled_elementwise_kernelIZZZNS0_17atanh_kernel_cudaERNS_18TensorIteratorBaseEENKUlvE0_clEvENKUlvE0_clEvEUlfE_St5arrayIPcLm2EELi4E23TrivialOffsetCalculatorILi1EjESB_NS0_6memory15LoadWithoutCastENSC_16StoreWithoutCastEEEviT_T0_T2_T3_T4_T5_,@function
        .size           _ZN2at6native27unrolled_elementwise_kernelIZZZNS0_17atanh_kernel_cudaERNS_18TensorIteratorBaseEENKUlvE0_clEvENKUlvE0_clEvEUlfE_St5arrayIPcLm2EELi4E23TrivialOffsetCalculatorILi1EjESB_NS0_6memory15LoadWithoutCastENSC_16StoreWithoutCastEEEviT_T0_T2_T3_T4_T5_,(.L_x_3477 - _ZN2at6native27unrolled_elementwise_kernelIZZZNS0_17atanh_kernel_cudaERNS_18TensorIteratorBaseEENKUlvE0_clEvENKUlvE0_clEvEUlfE_St5arrayIPcLm2EELi4E23TrivialOffsetCalculatorILi1EjESB_NS0_6memory15LoadWithoutCastENSC_16StoreWithoutCastEEEviT_T0_T2_T3_T4_T5_)
        .other          _ZN2at6native27unrolled_elementwise_kernelIZZZNS0_17atanh_kernel_cudaERNS_18TensorIteratorBaseEENKUlvE0_clEvENKUlvE0_clEvEUlfE_St5arrayIPcLm2EELi4E23TrivialOffsetCalculatorILi1EjESB_NS0_6memory15LoadWithoutCastENSC_16StoreWithoutCastEEEviT_T0_T2_T3_T4_T5_,@"STO_CUDA_ENTRY STV_DEFAULT"
_ZN2at6native27unrolled_elementwise_kernelIZZZNS0_17atanh_kernel_cudaERNS_18TensorIteratorBaseEENKUlvE0_clEvENKUlvE0_clEvEUlfE_St5arrayIPcLm2EELi4E23TrivialOffsetCalculatorILi1EjESB_NS0_6memory15LoadWithoutCastENSC_16StoreWithoutCastEEEviT_T0_T2_T3_T4_T5_:
.text._ZN2at6native27unrolled_elementwise_kernelIZZZNS0_17atanh_kernel_cudaERNS_18TensorIteratorBaseEENKUlvE0_clEvENKUlvE0_clEvEUlfE_St5arrayIPcLm2EELi4E23TrivialOffsetCalculatorILi1EjESB_NS0_6memory15LoadWithoutCastENSC_16StoreWithoutCastEEEviT_T0_T2_T3_T4_T5_:
        /* <DEDUP_REMOVED lines=24> */
[----:B0-----:R-:W-:Y:S01]  /*0180*/  @!P3 IMAD.WIDE.U32 R14, R19, 0x4, R8 ;  /* 0x00000004130eb825 */ /* 0x001fe200078e0008 */
[----:B------:R-:W-:-:S06]  /*0190*/  CS2R R8, SRZ ;  /* 0x0000000000087805 */ /* 0x000fcc000001ff00 */
[----:B------:R0:W5:Y:S04]  /*01a0*/  @!P2 LDG.E R9, desc[UR4][R4.64] ;  /* 0x000000040409a981 */ /* 0x000168000c1e1900 */
[----:B------:R0:W5:Y:S01]  /*01b0*/  @!P0 LDG.E R8, desc[UR4][R10.64] ;  /* 0x000000040a088981 */ /* 0x000162000c1e1900 */
[----:B-1----:R-:W-:Y:S01]  /*01c0*/  @!P1 IMAD.WIDE.U32 R12, R13, 0x4, R6 ;  /* 0x000000040d0c9825 */ /* 0x002fe200078e0006 */
[----:B------:R-:W-:-:S06]  /*01d0*/  CS2R R6, SRZ ;  /* 0x0000000000067805 */ /* 0x000fcc000001ff00 */
[----:B------:R0:W5:Y:S04]  /*01e0*/  @!P3 LDG.E R7, desc[UR4][R14.64] ;  /* 0x000000040e07b981 */ /* 0x000168000c1e1900 */
[----:B------:R0:W5:Y:S01]  /*01f0*/  @!P1 LDG.E R6, desc[UR4][R12.64] ;  /* 0x000000040c069981 */ /* 0x000162000c1e1900 */
[----:B------:R-:W-:Y:S04]  /*0200*/  BSSY B0, `(.L_x_2132) ;  /* 0x000002b000007945 */ /* 0x000fe80003800000 */
[----:B------:R-:W-:Y:S05]  /*0210*/  @P2 BRA `(.L_x_2133) ;  /* 0x0000000000a42947 */ /* 0x000fea0003800000 */
[C---:B0----5:R-:W-:Y:S01]  /*0220*/  FADD.FTZ R4, |R9|.reuse, -RZ ;  /* 0x800000ff09047221 */ /* 0x061fe20000010200 */
[----:B------:R-:W-:Y:S01]  /*0230*/  FSETP.GT.FTZ.AND P0, PT, |R9|, 8.50705917302346158658e+37, PT ;  /* 0x7e8000000900780b */ /* 0x000fe20003f14200 */
[----:B------:R-:W-:Y:S01]  /*0240*/  HFMA2.MMA R13, -RZ, RZ, 1.625, 0 ;  /* 0x3e800000ff0d7435 */ /* 0x000fe200000001ff */
[----:B------:R-:W-:Y:S01]  /*0250*/  BSSY B1, `(.L_x_2134) ;  /* 0x0000024000017945 */ /* 0x000fe20003800000 */
[----:B------:R-:W-:-:S06]  /*0260*/  FADD.FTZ R5, -R4, 1 ;  /* 0x3f80000004057421 */ /* 0x000fcc0000010100 */
[----:B------:R-:W0:Y:S02]  /*0270*/  MUFU.RCP R5, R5 ;  /* 0x0000000500057308 */ /* 0x000e240000001000 */
[----:B0-----:R-:W-:-:S04]  /*0280*/  FADD.FTZ R4, R5, R5 ;  /* 0x0000000505047221 */ /* 0x001fc80000010000 */
[----:B------:R-:W-:-:S05]  /*0290*/  FMUL.FTZ R4, R4, |R9| ;  /* 0x4000000904047220 */ /* 0x000fca0000410000 */
        /* <DEDUP_REMOVED lines=12> */
[----:B------:R-:W-:Y:S01]  /*0360*/  FFMA.FTZ R10, R5, -R12, 0.10546888411045074463 ;  /* 0x3dd80012050a7423 */ /* 0x000fe2000001080c */
[----:B------:R-:W-:-:S03]  /*0370*/  HFMA2.MMA R12, -RZ, RZ, 1.75, 0 ;  /* 0x3f000000ff0c7435 */ /* 0x000fc600000001ff */
[----:B------:R-:W-:-:S04]  /*0380*/  FFMA.FTZ R10, R5, R10, -0.13229703903198242188 ;  /* 0xbe0778e0050a7423 */ /* 0x000fc8000001000a */
[----:B------:R-:W-:-:S03]  /*0390*/  FFMA.FTZ R10, R5, R10, 0.14491446316242218018 ;  /* 0x3e146475050a7423 */ /* 0x000fc6000001000a */
[----:B------:R-:W-:Y:S01]  /*03a0*/  LOP3.LUT R9, R12, 0x80000000, R9, 0xb8, !PT ;  /* 0x800000000c097812 */ /* 0x000fe200078eb809 */
        /* <DEDUP_REMOVED lines=14> */
.L_x_2135:
[----:B------:R-:W-:Y:S05]  /*0490*/  BSYNC B1 ;  /* 0x0000000000017941 */ /* 0x000fea0003800000 */
.L_x_2134:
[----:B------:R-:W-:-:S07]  /*04a0*/  FMUL.FTZ R4, R9, R10 ;  /* 0x0000000a09047220 */ /* 0x000fce0000410000 */
.L_x_2133:
[----:B------:R-:W-:Y:S05]  /*04b0*/  BSYNC B0 ;  /* 0x0000000000007941 */ /* 0x000fea0003800000 */
.L_x_2132:
[----:B0-----:R-:W-:Y:S01]  /*04c0*/  IADD3 R5, R3, 0x80, RZ ;  /* 0x0000008003057810 */ /* 0x001fe20007ffe0ff */
[----:B------:R-:W-:Y:S03]  /*04d0*/  BSSY B0, `(.L_x_2136) ;  /* 0x000002c000007945 */ /* 0x000fe60003800000 */
[----:B------:R-:W-:-:S13]  /*04e0*/  ISETP.GE.AND P0, PT, R5, R2, PT ;  /* 0x000000020500720c */ /* 0x000fda0003f06270 */
[----:B------:R-:W-:Y:S05]  /*04f0*/  @P0 BRA `(.L_x_2137) ;  /* 0x0000000000a40947 */ /* 0x000fea0003800000 */
[C---:B-----5:R-:W-:Y:S01]  /*0500*/  FADD.FTZ R9, |R8|.reuse, -RZ ;  /* 0x800000ff08097221 */ /* 0x060fe20000010200 */
[----:B------:R-:W-:Y:S01]  /*0510*/  FSETP.GT.FTZ.AND P0, PT, |R8|, 8.50705917302346158658e+37, PT ;  /* 0x7e8000000800780b */ /* 0x000fe20003f14200 */
[----:B------:R-:W-:Y:S01]  /*0520*/  BSSY B1, `(.L_x_2138) ;  /* 0x0000025000017945 */ /* 0x000fe20003800000 */
[----:B------:R-:W-:Y:S01]  /*0530*/  MOV R14, 0x3e800000 ;  /* 0x3e800000000e7802 */ /* 0x000fe20000000f00 */
        /* <DEDUP_REMOVED lines=35> */
.L_x_2139:
[----:B------:R-:W-:Y:S05]  /*0770*/  BSYNC B1 ;  /* 0x0000000000017941 */ /* 0x000fea0003800000 */
.L_x_2138:
[----:B------:R-:W-:-:S07]  /*0780*/  FMUL.FTZ R8, R13, R8 ;  /* 0x000000080d087220 */ /* 0x000fce0000410000 */
.L_x_2137:
[----:B------:R-:W-:Y:S05]  /*0790*/  BSYNC B0 ;  /* 0x0000000000007941 */ /* 0x000fea0003800000 */
.L_x_2136:
[----:B-----5:R-:W-:Y:S01]  /*07a0*/  IADD3 R9, R3, 0x100, RZ ;  /* 0x0000010003097810 */ /* 0x020fe20007ffe0ff */
[----:B------:R-:W-:Y:S03]  /*07b0*/  BSSY B0, `(.L_x_2140) ;  /* 0x000002c000007945 */ /* 0x000fe60003800000 */
[----:B------:R-:W-:-:S13]  /*07c0*/  ISETP.GE.AND P0, PT, R9, R2, PT ;  /* 0x000000020900720c */ /* 0x000fda0003f06270 */
[----:B------:R-:W-:Y:S05]  /*07d0*/  @P0 BRA `(.L_x_2141) ;  /* 0x0000000000a40947 */ /* 0x000fea0003800000 */
[C---:B------:R-:W-:Y:S01]  /*07e0*/  FADD.FTZ R9, |R7|.reuse, -RZ ;  /* 0x800000ff07097221 */ /* 0x040fe20000010200 */
        /* <DEDUP_REMOVED lines=29> */
[----:B------:R-:W-:-:S10]  /*09c0*/  HFMA2.MMA R10, -RZ, RZ, 1.75, 0 ;  /* 0x3f000000ff0a7435 */ /* 0x000fd400000001ff */
[----:B------:R-:W-:Y:S01]  /*09d0*/  LOP3.LUT R10, R10, 0x80000000, R7, 0xb8, !PT ;  /* 0x800000000a0a7812 */ /* 0x000fe200078eb807 */
[----:B------:R-:W-:Y:S01]  /*09e0*/  FFMA.FTZ R7, R12, 0.69314718246459960938, R11 ;  /* 0x3f3172180c077823 */ /* 0x000fe2000001000b */
[----:B------:R-:W-:Y:S06]  /*09f0*/  @!P0 BRA `(.L_x_2143) ;  /* 0x0000000000148947 */ /* 0x000fec0003800000 */
[C---:B------:R-:W-:Y:S02]  /*0a00*/  ISETP.GE.AND P0, PT, R9.reuse, -0x407fffff, PT ;  /* 0xbf8000010900780c */ /* 0x040fe40003f06270 */
[----:B------:R-:W-:-:S11]  /*0a10*/  FSETP.NEU.FTZ.AND P1, PT, R9, RZ, PT ;  /* 0x000000ff0900720b */ /* 0x000fd60003f3d000 */
[----:B------:R-:W-:-:S05]  /*0a20*/  @P0 MOV R12, 0x7f800000 ;  /* 0x7f800000000c0802 */ /* 0x000fca0000000f00 */
[----:B------:R-:W-:-:S05]  /*0a30*/  @P0 FFMA.FTZ R7, R9, R12, +INF ;  /* 0x7f80000009070423 */ /* 0x000fca000001000c */
[----:B------:R-:W-:-:S07]  /*0a40*/  FSEL R7, R7, -RZ, P1 ;  /* 0x800000ff07077208 */ /* 0x000fce0000800000 */
.L_x_2143:
[----:B------:R-:W-:Y:S05]  /*0a50*/  BSYNC B1 ;  /* 0x0000000000017941 */ /* 0x000fea0003800000 */
.L_x_2142:
[----:B------:R-:W-:-:S07]  /*0a60*/  FMUL.FTZ R7, R10, R7 ;  /* 0x000000070a077220 */ /* 0x000fce0000410000 */
.L_x_2141:
[----:B------:R-:W-:Y:S05]  /*0a70*/  BSYNC B0 ;  /* 0x0000000000007941 */ /* 0x000fea0003800000 */
.L_x_2140:
[----:B------:R-:W-:Y:S01]  /*0a80*/  IADD3 R9, R3, 0x180, RZ ;  /* 0x0000018003097810 */ /* 0x000fe20007ffe0ff */
[----:B------:R-:W-:Y:S03]  /*0a90*/  BSSY B0, `(.L_x_2144) ;  /* 0x000002c000007945 */ /* 0x000fe60003800000 */
[----:B------:R-:W-:-:S13]  /*0aa0*/  ISETP.GE.AND P0, PT, R9, R2, PT ;  /* 0x000000020900720c */ /* 0x000fda0003f06270 */
[----:B------:R-:W-:Y:S05]  /*0ab0*/  @P0 BRA `(.L_x_2145) ;  /* 0x0000000000a40947 */ /* 0x000fea0003800000 */
[C---:B------:R-:W-:Y:S01]  /*0ac0*/  FADD.FTZ R9, |R6|.reuse, -RZ ;  /* 0x800000ff06097221 */ /* 0x040fe20000010200 */
        /* <DEDUP_REMOVED lines=38> */
.L_x_2147:
[----:B------:R-:W-:Y:S05]  /*0d30*/  BSYNC B1 ;  /* 0x0000000000017941 */ /* 0x000fea0003800000 */
.L_x_2146:
[----:B------:R-:W-:-:S07]  /*0d40*/  FMUL.FTZ R13, R6, R11 ;  /* 0x0000000b060d7220 */ /* 0x000fce0000410000 */
.L_x_2145:
[----:B------:R-:W-:Y:S05]  /*0d50*/  BSYNC B0 ;  /* 0x0000000000007941 */ /* 0x000fea0003800000 */
.L_x_2144:
        /* <DEDUP_REMOVED lines=8> */
[----:B------:R0:W-:Y:S01]  /*0de0*/  STG.E desc[UR4][R10.64], R4 ;  /* 0x000000040a007986 */ /* 0x0001e2000c101904 */
[----:B------:R-:W-:-:S13]  /*0df0*/  ISETP.GE.AND P0, PT, R3, R2, PT ;  /* 0x000000020300720c */ /* 0x000fda0003f06270 */
[----:B------:R-:W-:Y:S05]  /*0e00*/  @P0 BREAK B1 ;  /* 0x0000000000010942 */ /* 0x000fea0003800000 */
[----:B0-----:R-:W-:Y:S05]  /*0e10*/  @P0 BRA `(.L_x_2151) ;  /* 0x0000000000300947 */ /* 0x001fea0003800000 */
[----:B------:R-:W0:Y:S01]  /*0e20*/  LDC.64 R4, c[0x0][0x218] ;  /* 0x00008600ff047b82 */ /* 0x000e220000000a00 */
[----:B------:R-:W-:Y:S02]  /*0e30*/  LEA R9, R0, R3, 0x9 ;  /* 0x0000000300097211 */ /* 0x000fe400078e48ff */
[----:B------:R-:W-:-:S03]  /*0e40*/  IADD3 R3, R3, 0x80, RZ ;  /* 0x0000008003037810 */ /* 0x000fc60007ffe0ff */
[----:B0-----:R-:W-:-:S05]  /*0e50*/  IMAD.WIDE.U32 R4, R9, 0x4, R4 ;  /* 0x0000000409047825 */ /* 0x001fca00078e0004 */
[----:B------:R0:W-:Y:S02]  /*0e60*/  STG.E desc[UR4][R4.64], R8 ;  /* 0x0000000804007986 */ /* 0x0001e4000c101904 */
.L_x_2150:
[----:B------:R-:W-:Y:S05]  /*0e70*/  BSYNC B1 ;  /* 0x0000000000017941 */ /* 0x000fea0003800000 */
.L_x_2149:
[----:B------:R-:W-:-:S13]  /*0e80*/  ISETP.GE.AND P0, PT, R3, R2, PT ;  /* 0x000000020300720c */ /* 0x000fda0003f06270 */
[----:B0-----:R-:W0:Y:S01]  /*0e90*/  @!P0 LDC.64 R4, c[0x0][0x218] ;  /* 0x00008600ff048b82 */ /* 0x001e220000000a00 */
[----:B------:R-:W-:Y:S02]  /*0ea0*/  @!P0 LEA R9, R0, R3, 0x9 ;  /* 0x0000000300098211 */ /* 0x000fe400078e48ff */
[----:B------:R-:W-:-:S03]  /*0eb0*/  @!P0 IADD3 R3, R3, 0x80, RZ ;  /* 0x0000008003038810 */ /* 0x000fc60007ffe0ff */
[----:B0-----:R-:W-:-:S05]  /*0ec0*/  @!P0 IMAD.WIDE.U32 R4, R9, 0x4, R4 ;  /* 0x0000000409048825 */ /* 0x001fca00078e0004 */
[----:B------:R0:W-:Y:S02]  /*0ed0*/  @!P0 STG.E desc[UR4][R4.64], R7 ;  /* 0x0000000704008986 */ /* 0x0001e4000c101904 */
.L_x_2151:
[----:B------:R-:W-:Y:S05]  /*0ee0*/  BSYNC B0 ;  /* 0x0000000000007941 */ /* 0x000fea0003800000 */
.L_x_2148:
[----:B------:R-:W-:Y:S05]  /*0ef0*/  WARPSYNC.ALL ;  /* 0x0000000000007948 */ /* 0x000fea0003800000 */
[----:B------:R-:W-:-:S13]  /*0f00*/  ISETP.GE.AND P0, PT, R3, R2, PT ;  /* 0x000000020300720c */ /* 0x000fda0003f06270 */
[----:B------:R-:W-:Y:S05]  /*0f10*/  @P0 EXIT ;  /* 0x000000000000094d */ /* 0x000fea0003800000 */
[----:B0-----:R-:W0:Y:S01]  /*0f20*/  LDC.64 R4, c[0x0][0x218] ;  /* 0x00008600ff047b82 */ /* 0x001e220000000a00 */
[----:B------:R-:W-:-:S05]  /*0f30*/  LEA R3, R0, R3, 0x9 ;  /* 0x0000000300037211 */ /* 0x000fca00078e48ff */
[----:B0-----:R-:W-:-:S05]  /*0f40*/  IMAD.WIDE.U32 R2, R3, 0x4, R4 ;  /* 0x0000000403027825 */ /* 0x001fca00078e0004 */
[----:B------:R-:W-:Y:S01]  /*0f50*/  STG.E desc[UR4][R2.64], R13 ;  /* 0x0000000d02007986 */ /* 0x000fe2000c101904 */
[----:B------:R-:W-:Y:S05]  /*0f60*/  EXIT ;  /* 0x000000000000794d */ /* 0x000fea0003800000 */
.L_x_2152:
        /* <DEDUP_REMOVED lines=9> */
.L_x_3477:


//--------------------- .text._ZN2at6native29vectorized_elementwise_kernelILi2EZZZNS0_17atanh_kernel_cudaERNS_18TensorIteratorBaseEENKUlvE0_clEvENKUlvE0_clEvEUlfE_St5arrayIPcLm2EEEEviT0_T1_ --------------------------
	.section	.text._ZN2at6native29vectorized_elementwise_kernelILi2EZZZNS0_17atanh_kernel_cudaERNS_18TensorIteratorBaseEENKUlvE0_clEvENKUlvE0_clEvEUlfE_St5arrayIPcLm2EEEEviT0_T1_,"ax",@progbits
	.align	128
        .global         _ZN2at6native29vectorized_elementwise_kernelILi2EZZZNS0_17atanh_kernel_cudaERNS_18TensorIteratorBaseEENKUlvE0_clEvENKUlvE0_clEvEUlfE_St5arrayIPcLm2EEEEviT0_T1_
        .type           _ZN2at6native29vectorized_elementwise_kernelILi2EZZZNS0_17atanh_kernel_cudaERNS_18TensorIteratorBaseEENKUlvE0_clEvENKUlvE0_clEvEUlfE_St5arrayIPcLm2EEEEviT0_T1_,@function
        .size           _ZN2at6native29vectorized_elementwise_kernelILi2EZZZNS0_17atanh_kernel_cudaERNS_18TensorIteratorBaseEENKUlvE0_clEvENKUlvE0_clEvEUlfE_St5arrayIPcLm2EEEEviT0_T1_,(.L_x_3478 - _ZN2at6native29vectorized_elementwise_kernelILi2EZZZNS0_17atanh_kernel_cudaERNS_18TensorIteratorBaseEENKUlvE0_clEvENKUlvE0_clEvEUlfE_St5arrayIPcLm2EEEEviT0_T1_)
        .other          _ZN2at6native29vectorized_elementwise_kernelILi2EZZZNS0_17atanh_kernel_cudaERNS_18TensorIteratorBaseEENKUlvE0_clEvENKUlvE0_clEvEUlfE_St5arrayIPcLm2EEEEviT0_T1_,@"STO_CUDA_ENTRY STV_DEFAULT"
_ZN2at6native29vectorized_elementwise_kernelILi2EZZZNS0_17atanh_kernel_cudaERNS_18TensorIteratorBaseEENKUlvE0_clEvENKUlvE0_clEvEUlfE_St5arrayIPcLm2EEEEviT0_T1_:
.text._ZN2at6native29vectorized_elementwise_kernelILi2EZZZNS0_17atanh_kernel_cudaERNS_18TensorIteratorBaseEENKUlvE0_clEvENKUlvE0_clEvEUlfE_St5arrayIPcLm2EEEEviT0_T1_:
        /* <DEDUP_REMOVED lines=13> */
[----:B------:R-:W3:Y:S04]  /*00d0*/  LDG.E.64 R6, desc[UR4][R10.64+0x400] ;  /* 0x000400040a067981 */ /* 0x000ee8000c1e1b00 */
[----:B------:R-:W4:Y:S04]  /*00e0*/  LDG.E.64 R4, desc[UR4][R10.64+0x800] ;  /* 0x000800040a047981 */ /* 0x000f28000c1e1b00 */
[----:B------:R3:W5:Y:S01]  /*00f0*/  LDG.E.64 R2, desc[UR4][R10.64+0xc00] ;  /* 0x000c00040a027981 */ /* 0x000762000c1e1b00 */
[----:B------:R-:W-:Y:S01]  /*0100*/  BSSY B0, `(.L_x_2154) ;  /* 0x0000060000007945 */ /* 0x000fe20003800000 */
[C---:B--2---:R-:W-:Y:S01]  /*0110*/  FADD.FTZ R0, |R8|.reuse, -RZ ;  /* 0x800000ff08007221 */ /* 0x044fe20000010200 */
[----:B------:R-:W-:Y:S01]  /*0120*/  FADD.FTZ R12, |R9|, -RZ ;  /* 0x800000ff090c7221 */ /* 0x000fe20000010200 */
[----:B------:R-:W-:-:S02]  /*0130*/  FSETP.GT.FTZ.AND P0, PT, |R8|, 8.50705917302346158658e+37, PT ;  /* 0x7e8000000800780b */ /* 0x000fc40003f14200 */
[----:B------:R-:W-:Y:S01]  /*0140*/  FADD.FTZ R0, -R0, 1 ;  /* 0x3f80000000007421 */ /* 0x000fe20000010100 */
[----:B------:R-:W-:Y:S01]  /*0150*/  FADD.FTZ R14, -R12, 1 ;  /* 0x3f8000000c0e7421 */ /* 0x000fe20000010100 */
[----:B------:R-:W-:Y:S01]  /*0160*/  FSETP.GT.FTZ.AND P1, PT, |R9|, 8.50705917302346158658e+37, PT ;  /* 0x7e8000000900780b */ /* 0x000fe20003f34200 */
[----:B---3--:R-:W-:Y:S01]  /*0170*/  FADD.FTZ R11, |R6|, -RZ ;  /* 0x800000ff060b7221 */ /* 0x008fe20000010200 */
[----:B------:R-:W-:Y:S01]  /*0180*/  FADD.FTZ R20, |R7|, -RZ ;  /* 0x800000ff07147221 */ /* 0x000fe20000010200 */
[----:B----4-:R-:W-:Y:S01]  /*0190*/  FADD.FTZ R22, |R4|, -RZ ;  /* 0x800000ff04167221 */ /* 0x010fe20000010200 */
[----:B------:R-:W0:Y:S03]  /*01a0*/  MUFU.RCP R0, R0 ;  /* 0x0000000000007308 */ /* 0x000e260000001000 */
[----:B------:R-:W-:-:S05]  /*01b0*/  FADD.FTZ R22, -R22, 1 ;  /* 0x3f80000016167421 */ /* 0x000fca0000010100 */
[----:B------:R-:W1:Y:S08]  /*01c0*/  MUFU.RCP R14, R14 ;  /* 0x0000000e000e7308 */ /* 0x000e700000001000 */
[----:B------:R-:W-:Y:S01]  /*01d0*/  MUFU.RCP R22, R22 ;  /* 0x0000001600167308 */ /* 0x000fe20000001000 */
[----:B0-----:R-:W-:-:S04]  /*01e0*/  FADD.FTZ R13, R0, R0 ;  /* 0x00000000000d7221 */ /* 0x001fc80000010000 */
[----:B------:R-:W-:Y:S01]  /*01f0*/  FMUL.FTZ R13, |R8|, R13 ;  /* 0x0000000d080d7220 */ /* 0x000fe20000410200 */
[----:B-1----:R-:W-:-:S04]  /*0200*/  FADD.FTZ R12, R14, R14 ;  /* 0x0000000e0e0c7221 */ /* 0x002fc80000010000 */
[----:B------:R-:W-:Y:S02]  /*0210*/  FSEL R13, R13, -2, !P0 ;  /* 0xc00000000d0d7808 */ /* 0x000fe40004000000 */
[----:B------:R-:W-:Y:S01]  /*0220*/  FSETP.GT.FTZ.AND P0, PT, |R6|, 8.50705917302346158658e+37, PT ;  /* 0x7e8000000600780b */ /* 0x000fe20003f14200 */
[----:B------:R-:W-:Y:S02]  /*0230*/  FMUL.FTZ R12, |R9|, R12 ;  /* 0x0000000c090c7220 */ /* 0x000fe40000410200 */
[----:B------:R-:W-:-:S03]  /*0240*/  FADD.FTZ.RZ R0, R13, 1 ;  /* 0x3f8000000d007421 */ /* 0x000fc6000001c000 */
[----:B------:R-:W-:Y:S02]  /*0250*/  FSEL R12, R12, -2, !P1 ;  /* 0xc00000000c0c7808 */ /* 0x000fe40004800000 */
[----:B------:R-:W-:-:S03]  /*0260*/  IADD3 R0, R0, -0x3f400000, RZ ;  /* 0xc0c0000000007810 */ /* 0x000fc60007ffe0ff */
[----:B------:R-:W-:Y:S01]  /*0270*/  FADD.FTZ.RZ R10, R12, 1 ;  /* 0x3f8000000c0a7421 */ /* 0x000fe2000001c000 */
[----:B------:R-:W-:Y:S01]  /*0280*/  LOP3.LUT R14, R0, 0xff800000, RZ, 0xc0, !PT ;  /* 0xff800000000e7812 */ /* 0x000fe200078ec0ff */
[----:B------:R-:W-:-:S03]  /*0290*/  HFMA2.MMA R0, -RZ, RZ, 1.625, 0 ;  /* 0x3e800000ff007435 */ /* 0x000fc600000001ff */
[----:B------:R-:W-:Y:S02]  /*02a0*/  IADD3 R10, R10, -0x3f400000, RZ ;  /* 0xc0c000000a0a7810 */ /* 0x000fe40007ffe0ff */
[----:B------:R-:W-:Y:S02]  /*02b0*/  IADD3 R16, R13, -R14, RZ ;  /* 0x8000000e0d107210 */ /* 0x000fe40007ffe0ff */
[----:B------:R-:W-:Y:S01]  /*02c0*/  LOP3.LUT R15, R10, 0xff800000, RZ, 0xc0, !PT ;  /* 0xff8000000a0f7812 */ /* 0x000fe200078ec0ff */
[----:B------:R-:W-:Y:S01]  /*02d0*/  FADD.FTZ R10, -R11, 1 ;  /* 0x3f8000000b0a7421 */ /* 0x000fe20000010100 */
[----:B------:R-:W-:Y:S02]  /*02e0*/  IADD3 R11, -R14, 0x40800000, RZ ;  /* 0x408000000e0b7810 */ /* 0x000fe40007ffe1ff */
[----:B------:R-:W-:Y:S02]  /*02f0*/  IADD3 R19, -R15, 0x40800000, RZ ;  /* 0x408000000f137810 */ /* 0x000fe40007ffe1ff */
[----:B------:R-:W-:Y:S01]  /*0300*/  IADD3 R18, R12, -R15, RZ ;  /* 0x8000000f0c127210 */ /* 0x000fe20007ffe0ff */
[-C--:B------:R-:W-:Y:S01]  /*0310*/  FFMA.FTZ R11, R11, R0.reuse, -1 ;  /* 0xbf8000000b0b7423 */ /* 0x080fe20000010000 */
[----:B------:R-:W0:Y:S01]  /*0320*/  MUFU.RCP R10, R10 ;  /* 0x0000000a000a7308 */ /* 0x000e220000001000 */
[----:B------:R-:W-:Y:S01]  /*0330*/  FFMA.FTZ R21, R19, R0, -1 ;  /* 0xbf80000013157423 */ /* 0x000fe20000010000 */
[----:B------:R-:W-:Y:S01]  /*0340*/  MOV R19, 0x3d39bf78 ;  /* 0x3d39bf7800137802 */ /* 0x000fe20000000f00 */
[----:B------:R-:W-:Y:S01]  /*0350*/  FADD.FTZ R16, R16, R11 ;  /* 0x0000000b10107221 */ /* 0x000fe20000010000 */
[----:B------:R-:W-:Y:S01]  /*0360*/  FADD.FTZ R11, -R20, 1 ;  /* 0x3f800000140b7421 */ /* 0x000fe20000010100 */
[----:B------:R-:W-:Y:S01]  /*0370*/  FADD.FTZ R18, R18, R21 ;  /* 0x0000001512127221 */ /* 0x000fe20000010000 */
[----:B------:R-:W-:Y:S01]  /*0380*/  I2FP.F32.S32 R14, R14 ;  /* 0x0000000e000e7245 */ /* 0x000fe20000201400 */
[----:B------:R-:W-:Y:S01]  /*0390*/  FFMA.FTZ R21, R16, -R19, 0.10546888411045074463 ;  /* 0x3dd8001210157423 */ /* 0x000fe20000010813 */
[----:B------:R-:W-:Y:S01]  /*03a0*/  I2FP.F32.S32 R15, R15 ;  /* 0x0000000f000f7245 */ /* 0x000fe20000201400 */
[----:B------:R-:W-:Y:S01]  /*03b0*/  FFMA.FTZ R23, R18, -R19, 0.10546888411045074463 ;  /* 0x3dd8001212177423 */ /* 0x000fe20000010813 */
[----:B------:R-:W1:Y:S01]  /*03c0*/  MUFU.RCP R11, R11 ;  /* 0x0000000b000b7308 */ /* 0x000e620000001000 */
[----:B------:R-:W-:Y:S01]  /*03d0*/  FFMA.FTZ R21, R16, R21, -0.13229703903198242188 ;  /* 0xbe0778e010157423 */ /* 0x000fe20000010015 */
[----:B------:R-:W-:Y:S01]  /*03e0*/  FMUL.FTZ R14, R14, 1.1920928955078125e-07 ;  /* 0x340000000e0e7820 */ /* 0x000fe20000410000 */
[----:B------:R-:W-:Y:S01]  /*03f0*/  FFMA.FTZ R23, R18, R23, -0.13229703903198242188 ;  /* 0xbe0778e012177423 */ /* 0x000fe20000010017 */
[----:B------:R-:W-:Y:S01]  /*0400*/  FMUL.FTZ R15, R15, 1.1920928955078125e-07 ;  /* 0x340000000f0f7820 */ /* 0x000fe20000410000 */
[----:B------:R-:W-:-:S02]  /*0410*/  FFMA.FTZ R21, R16, R21, 0.14491446316242218018 ;  /* 0x3e14647510157423 */ /* 0x000fc40000010015 */
[----:B------:R-:W-:Y:S01]  /*0420*/  FFMA.FTZ R23, R18, R23, 0.14491446316242218018 ;  /* 0x3e14647512177423 */ /* 0x000fe20000010017 */
[----:B0-----:R-:W-:Y:S01]  /*0430*/  FADD.FTZ R27, R10, R10 ;  /* 0x0000000a0a1b7221 */ /* 0x001fe20000010000 */
[----:B------:R-:W-:Y:S02]  /*0440*/  FFMA.FTZ R21, R16, R21, -0.16641564667224884033 ;  /* 0xbe2a68dd10157423 */ /* 0x000fe40000010015 */
[----:B------:R-:W-:Y:S01]  /*0450*/  FFMA.FTZ R23, R18, R23, -0.16641564667224884033 ;  /* 0xbe2a68dd12177423 */ /* 0x000fe20000010017 */
[----:B------:R-:W-:Y:S01]  /*0460*/  FMUL.FTZ R10, |R6|, R27 ;  /* 0x0000001b060a7220 */ /* 0x000fe20000410200 */
[----:B------:R-:W-:Y:S02]  /*0470*/  FFMA.FTZ R21, R16, R21, 0.19988867640495300293 ;  /* 0x3e4caf9e10157423 */ /* 0x000fe40000010015 */
[----:B------:R-:W-:Y:S02]  /*0480*/  FFMA.FTZ R23, R18, R23, 0.19988867640495300293 ;  /* 0x3e4caf9e12177423 */ /* 0x000fe40000010017 */
[----:B------:R-:W-:Y:S01]  /*0490*/  FFMA.FTZ R21, R16, R21, -0.25000196695327758789 ;  /* 0xbe80004210157423 */ /* 0x000fe20000010015 */
[----:B-1----:R-:W-:Y:S01]  /*04a0*/  FADD.FTZ R20, R11, R11 ;  /* 0x0000000b0b147221 */ /* 0x002fe20000010000 */
[----:B------:R-:W-:Y:S01]  /*04b0*/  FFMA.FTZ R23, R18, R23, -0.25000196695327758789 ;  /* 0xbe80004212177423 */ /* 0x000fe20000010017 */
[----:B------:R-:W-:Y:S01]  /*04c0*/  FSEL R10, R10, -2, !P0 ;  /* 0xc00000000a0a7808 */ /* 0x000fe20004000000 */
[----:B------:R-:W-:Y:S01]  /*04d0*/  FFMA.FTZ R21, R16, R21, 0.33333510160446166992 ;  /* 0x3eaaaae610157423 */ /* 0x000fe20000010015 */
[C---:B------:R-:W-:Y:S01]  /*04e0*/  FMUL.FTZ R11, |R7|.reuse, R20 ;  /* 0x00000014070b7220 */ /* 0x040fe20000410200 */
[----:B------:R-:W-:Y:S01]  /*04f0*/  FFMA.FTZ R23, R18, R23, 0.33333510160446166992 ;  /* 0x3eaaaae612177423 */ /* 0x000fe20000010017 */
[----:B------:R-:W-:Y:S01]  /*0500*/  FSETP.GT.FTZ.AND P0, PT, |R7|, 8.50705917302346158658e+37, PT ;  /* 0x7e8000000700780b */ /* 0x000fe20003f14200 */
[----:B------:R-:W-:Y:S01]  /*0510*/  FFMA.FTZ R21, R16, R21, -0.5 ;  /* 0xbf00000010157423 */ /* 0x000fe20000010015 */
[----:B------:R-:W-:Y:S01]  /*0520*/  FADD.FTZ.RZ R20, R10, 1 ;  /* 0x3f8000000a147421 */ /* 0x000fe2000001c000 */
[----:B------:R-:W-:Y:S01]  /*0530*/  FFMA.FTZ R23, R18, R23, -0.5 ;  /* 0xbf00000012177423 */ /* 0x000fe20000010017 */
[----:B------:R-:W-:Y:S01]  /*0540*/  FSEL R11, R11, -2, !P0 ;  /* 0xc00000000b0b7808 */ /* 0x000fe20004000000 */
[----:B------:R-:W-:Y:S01]  /*0550*/  FMUL.FTZ R21, R16, R21 ;  /* 0x0000001510157220 */ /* 0x000fe20000410000 */
[----:B------:R-:W-:Y:S01]  /*0560*/  ISETP.GE.U32.AND P0, PT, R13, 0x7f800000, PT ;  /* 0x7f8000000d00780c */ /* 0x000fe20003f06070 */
[----:B------:R-:W-:Y:S01]  /*0570*/  FMUL.FTZ R27, R18, R23 ;  /* 0x00000017121b7220 */ /* 0x000fe20000410000 */
[----:B------:R-:W-:Y:S01]  /*0580*/  IADD3 R20, R20, -0x3f400000, RZ ;  /* 0xc0c0000014147810 */ /* 0x000fe20007ffe0ff */
[----:B------:R-:W-:Y:S01]  /*0590*/  FFMA.FTZ R23, R16, R21, R16 ;  /* 0x0000001510177223 */ /* 0x000fe20000010010 */
[----:B------:R-:W-:Y:S01]  /*05a0*/  FADD.FTZ.RZ R16, R11, 1 ;  /* 0x3f8000000b107421 */ /* 0x000fe2000001c000 */
[----:B------:R-:W-:Y:S01]  /*05b0*/  FFMA.FTZ R18, R18, R27, R18 ;  /* 0x0000001b12127223 */ /* 0x000fe20000010012 */
[----:B------:R-:W-:-:S03]  /*05c0*/  LOP3.LUT R21, R20, 0xff800000, RZ, 0xc0, !PT ;  /* 0xff80000014157812 */ /* 0x000fc600078ec0ff */
[----:B------:R-:W-:Y:S01]  /*05d0*/  IADD3 R20, R16, -0x3f400000, RZ ;  /* 0xc0c0000010147810 */ /* 0x000fe20007ffe0ff */
[----:B------:R-:W-:Y:S01]  /*05e0*/  FFMA.FTZ R16, R14, 0.69314718246459960938, R23 ;  /* 0x3f3172180e107823 */ /* 0x000fe20000010017 */
[----:B------:R-:W-:Y:S01]  /*05f0*/  IADD3 R27, -R21, 0x40800000, RZ ;  /* 0x40800000151b7810 */ /* 0x000fe20007ffe1ff */
[----:B------:R-:W-:Y:S01]  /*0600*/  FFMA.FTZ R15, R15, 0.69314718246459960938, R18 ;  /* 0x3f3172180f0f7823 */ /* 0x000fe20000010012 */
[----:B------:R-:W-:Y:S02]  /*0610*/  LOP3.LUT R14, R20, 0xff800000, RZ, 0xc0, !PT ;  /* 0xff800000140e7812 */ /* 0x000fe400078ec0ff */
[----:B------:R-:W-:Y:S01]  /*0620*/  IADD3 R20, R10, -R21, RZ ;  /* 0x800000150a147210 */ /* 0x000fe20007ffe0ff */
[----:B------:R-:W-:Y:S01]  /*0630*/  FFMA.FTZ R27, R27, R0, -1 ;  /* 0xbf8000001b1b7423 */ /* 0x000fe20000010000 */
[----:B------:R-:W-:Y:S02]  /*0640*/  IADD3 R29, -R14, 0x40800000, RZ ;  /* 0x408000000e1d7810 */ /* 0x000fe40007ffe1ff */
[----:B------:R-:W-:Y:S01]  /*0650*/  IADD3 R23, R11, -R14, RZ ;  /* 0x8000000e0b177210 */ /* 0x000fe20007ffe0ff */
[----:B------:R-:W-:-:S02]  /*0660*/  FADD.FTZ R20, R20, R27 ;  /* 0x0000001b14147221 */ /* 0x000fc40000010000 */
[----:B------:R-:W-:-:S04]  /*0670*/  FFMA.FTZ R24, R29, R0, -1 ;  /* 0xbf8000001d187423 */ /* 0x000fc80000010000 */
[----:B------:R-:W-:Y:S01]  /*0680*/  FADD.FTZ R18, R23, R24 ;  /* 0x0000001817127221 */ /* 0x000fe20000010000 */
[----:B------:R-:W-:Y:S01]  /*0690*/  FFMA.FTZ R23, R20, -R19, 0.10546888411045074463 ;  /* 0x3dd8001214177423 */ /* 0x000fe20000010813 */
[----:B------:R-:W-:Y:S06]  /*06a0*/  @!P0 BRA `(.L_x_2155) ;  /* 0x0000000000148947 */ /* 0x000fec0003800000 */
[----:B------:R-:W-:-:S13]  /*06b0*/  ISETP.GE.AND P0, PT, R13, -0x407fffff, PT ;  /* 0xbf8000010d00780c */ /* 0x000fda0003f06270 */
[----:B------:R-:W-:-:S05]  /*06c0*/  @P0 MOV R24, 0x7f800000 ;  /* 0x7f80000000180802 */ /* 0x000fca0000000f00 */
[C---:B------:R-:W-:Y:S01]  /*06d0*/  @P0 FFMA.FTZ R16, R13.reuse, R24, +INF ;  /* 0x7f8000000d100423 */ /* 0x040fe20000010018 */
[----:B------:R-:W-:-:S04]  /*06e0*/  FSETP.NEU.FTZ.AND P0, PT, R13, RZ, PT ;  /* 0x000000ff0d00720b */ /* 0x000fc80003f1d000 */
[----:B------:R-:W-:-:S09]  /*06f0*/  FSEL R16, R16, -RZ, P0 ;  /* 0x800000ff10107208 */ /* 0x000fd20000000000 */
.L_x_2155:
[----:B------:R-:W-:Y:S05]  /*0700*/  BSYNC B0 ;  /* 0x0000000000007941 */ /* 0x000fea0003800000 */
.L_x_2154:
[----:B------:R-:W-:Y:S01]  /*0710*/  FFMA.FTZ R13, R18, -R19, 0.10546888411045074463 ;  /* 0x3dd80012120d7423 */ /* 0x000fe20000010813 */
[----:B------:R-:W-:Y:S01]  /*0720*/  FFMA.FTZ R23, R20, R23, -0.13229703903198242188 ;  /* 0xbe0778e014177423 */ /* 0x000fe20000010017 */
[----:B------:R-:W-:Y:S01]  /*0730*/  FADD.FTZ R24, |R5|, -RZ ;  /* 0x800000ff05187221 */ /* 0x000fe20000010200 */
[----:B------:R-:W-:Y:S01]  /*0740*/  ISETP.GE.U32.AND P1, PT, R12, 0x7f800000, PT ;  /* 0x7f8000000c00780c */ /* 0x000fe20003f26070 */
[----:B------:R-:W-:Y:S01]  /*0750*/  FFMA.FTZ R13, R18, R13, -0.13229703903198242188 ;  /* 0xbe0778e0120d7423 */ /* 0x000fe2000001000d */
[----:B------:R-:W-:Y:S01]  /*0760*/  FFMA.FTZ R23, R20, R23, 0.14491446316242218018 ;  /* 0x3e14647514177423 */ /* 0x000fe20000010017 */
[----:B------:R-:W-:Y:S01]  /*0770*/  FADD.FTZ R24, -R24, 1 ;  /* 0x3f80000018187421 */ /* 0x000fe20000010100 */
[----:B------:R-:W-:Y:S01]  /*0780*/  FADD.FTZ R29, R22, R22 ;  /* 0x00000016161d7221 */ /* 0x000fe20000010000 */
[----:B------:R-:W-:Y:S01]  /*0790*/  FFMA.FTZ R27, R18, R13, 0.14491446316242218018 ;  /* 0x3e146475121b7423 */ /* 0x000fe2000001000d */
[----:B------:R-:W-:Y:S01]  /*07a0*/  FFMA.FTZ R23, R20, R23, -0.16641564667224884033 ;  /* 0xbe2a68dd14177423 */ /* 0x000fe20000010017 */
[----:B------:R0:W1:Y:S01]  /*07b0*/  MUFU.RCP R13, R24 ;  /* 0x00000018000d7308 */ /* 0x0000620000001000 */
[----:B------:R-:W-:Y:S01]  /*07c0*/  FMUL.FTZ R22, |R4|, R29 ;  /* 0x0000001d04167220 */ /* 0x000fe20000410200 */
[----:B------:R-:W-:Y:S01]  /*07d0*/  FFMA.FTZ R27, R18, R27, -0.16641564667224884033 ;  /* 0xbe2a68dd121b7423 */ /* 0x000fe2000001001b */
[----:B------:R-:W-:Y:S01]  /*07e0*/  FFMA.FTZ R23, R20, R23, 0.19988867640495300293 ;  /* 0x3e4caf9e14177423 */ /* 0x000fe20000010017 */
[----:B------:R-:W-:Y:S01]  /*07f0*/  FSETP.GT.FTZ.AND P0, PT, |R4|, 8.50705917302346158658e+37, PT ;  /* 0x7e8000000400780b */ /* 0x000fe20003f14200 */
[----:B------:R-:W-:Y:S01]  /*0800*/  BSSY B0, `(.L_x_2156) ;  /* 0x000000c000007945 */ /* 0x000fe20003800000 */
[----:B------:R-:W-:Y:S01]  /*0810*/  FFMA.FTZ R27, R18, R27, 0.19988867640495300293 ;  /* 0x3e4caf9e121b7423 */ /* 0x000fe2000001001b */
[----:B------:R-:W-:Y:S01]  /*0820*/  FFMA.FTZ R23, R20, R23, -0.25000196695327758789 ;  /* 0xbe80004214177423 */ /* 0x000fe20000010017 */
[----:B------:R-:W-:-:S02]  /*0830*/  FSEL R22, R22, -2, !P0 ;  /* 0xc000000016167808 */ /* 0x000fc40004000000 */
[----:B------:R-:W-:Y:S01]  /*0840*/  FFMA.FTZ R27, R18, R27, -0.25000196695327758789 ;  /* 0xbe800042121b7423 */ /* 0x000fe2000001001b */
[----:B------:R-:W-:Y:S01]  /*0850*/  FFMA.FTZ R23, R20, R23, 0.33333510160446166992 ;  /* 0x3eaaaae614177423 */ /* 0x000fe20000010017 */
[----:B0-----:R-:W-:Y:S06]  /*0860*/  @!P1 BRA `(.L_x_2157) ;  /* 0x0000000000149947 */ /* 0x001fec0003800000 */
[----:B------:R-:W-:-:S13]  /*0870*/  ISETP.GE.AND P0, PT, R12, -0x407fffff, PT ;  /* 0xbf8000010c00780c */ /* 0x000fda0003f06270 */
[----:B------:R-:W-:-:S05]  /*0880*/  @P0 MOV R29, 0x7f800000 ;  /* 0x7f800000001d0802 */ /* 0x000fca0000000f00 */
[C---:B------:R-:W-:Y:S01]  /*0890*/  @P0 FFMA.FTZ R15, R12.reuse, R29, +INF ;  /* 0x7f8000000c0f0423 */ /* 0x040fe2000001001d */
[----:B------:R-:W-:-:S04]  /*08a0*/  FSETP.NEU.FTZ.AND P0, PT, R12, RZ, PT ;  /* 0x000000ff0c00720b */ /* 0x000fc80003f1d000 */
[----:B------:R-:W-:-:S09]  /*08b0*/  FSEL R15, R15, -RZ, P0 ;  /* 0x800000ff0f0f7208 */ /* 0x000fd20000000000 */
.L_x_2157:
[----:B------:R-:W-:Y:S05]  /*08c0*/  BSYNC B0 ;  /* 0x0000000000007941 */ /* 0x000fea0003800000 */
.L_x_2156:
[----:B------:R-:W-:Y:S01]  /*08d0*/  FFMA.FTZ R23, R20, R23, -0.5 ;  /* 0xbf00000014177423 */ /* 0x000fe20000010017 */
[----:B------:R-:W-:Y:S01]  /*08e0*/  FFMA.FTZ R27, R18, R27, 0.33333510160446166992 ;  /* 0x3eaaaae6121b7423 */ /* 0x000fe2000001001b */
[----:B------:R-:W-:Y:S01]  /*08f0*/  FADD.FTZ.RZ R12, R22, 1 ;  /* 0x3f800000160c7421 */ /* 0x000fe2000001c000 */
[----:B------:R-:W-:Y:S01]  /*0900*/  FSETP.GT.FTZ.AND P0, PT, |R5|, 8.50705917302346158658e+37, PT ;  /* 0x7e8000000500780b */ /* 0x000fe20003f14200 */
[----:B------:R-:W-:Y:S01]  /*0910*/  FMUL.FTZ R23, R20, R23 ;  /* 0x0000001714177220 */ /* 0x000fe20000410000 */
[----:B------:R-:W-:Y:S01]  /*0920*/  FFMA.FTZ R27, R18, R27, -0.5 ;  /* 0xbf000000121b7423 */ /* 0x000fe2000001001b */
[----:B------:R-:W-:Y:S01]  /*0930*/  I2FP.F32.S32 R21, R21 ;  /* 0x0000001500157245 */ /* 0x000fe20000201400 */
[----:B------:R-:W-:Y:S01]  /*0940*/  BSSY B0, `(.L_x_2158) ;  /* 0x000001d000007945 */ /* 0x000fe20003800000 */
[----:B------:R-:W-:Y:S01]  /*0950*/  IADD3 R12, R12, -0x3f400000, RZ ;  /* 0xc0c000000c0c7810 */ /* 0x000fe20007ffe0ff */
[----:B------:R-:W-:Y:S01]  /*0960*/  FFMA.FTZ R20, R20, R23, R20 ;  /* 0x0000001714147223 */ /* 0x000fe20000010014 */
[----:B------:R-:W-:Y:S01]  /*0970*/  FMUL.FTZ R23, R18, R27 ;  /* 0x0000001b12177220 */ /* 0x000fe20000410000 */
[----:B------:R-:W-:Y:S01]  /*0980*/  I2FP.F32.S32 R14, R14 ;  /* 0x0000000e000e7245 */ /* 0x000fe20000201400 */
[----:B------:R-:W-:Y:S01]  /*0990*/  FMUL.FTZ R21, R21, 1.1920928955078125e-07 ;  /* 0x3400000015157820 */ /* 0x000fe20000410000 */
[----:B------:R-:W-:Y:S01]  /*09a0*/  LOP3.LUT R27, R12, 0xff800000, RZ, 0xc0, !PT ;  /* 0xff8000000c1b7812 */ /* 0x000fe200078ec0ff */
[----:B-1----:R-:W-:Y:S01]  /*09b0*/  FADD.FTZ R12, R13, R13 ;  /* 0x0000000d0d0c7221 */ /* 0x002fe20000010000 */
[----:B------:R-:W-:-:S02]  /*09c0*/  FFMA.FTZ R13, R18, R23, R18 ;  /* 0x00000017120d7223 */ /* 0x000fc40000010012 */
[----:B------:R-:W-:Y:S01]  /*09d0*/  IADD3 R23, -R27, 0x40800000, RZ ;  /* 0x408000001b177810 */ /* 0x000fe20007ffe1ff */
[----:B------:R-:W-:Y:S01]  /*09e0*/  FMUL.FTZ R12, |R5|, R12 ;  /* 0x0000000c050c7220 */ /* 0x000fe20000410200 */
[----:B------:R-:W-:-:S03]  /*09f0*/  IADD3 R26, R22, -R27, RZ ;  /* 0x8000001b161a7210 */ /* 0x000fc60007ffe0ff */
[----:B------:R-:W-:Y:S01]  /*0a00*/  FFMA.FTZ R23, R23, R0, -1 ;  /* 0xbf80000017177423 */ /* 0x000fe20000010000 */
[----:B------:R-:W-:Y:S01]  /*0a10*/  FSEL R24, R12, -2, !P0 ;  /* 0xc00000000c187808 */ /* 0x000fe20004000000 */
[----:B------:R-:W-:Y:S01]  /*0a20*/  FMUL.FTZ R12, R14, 1.1920928955078125e-07 ;  /* 0x340000000e0c7820 */ /* 0x000fe20000410000 */
[----:B------:R-:W-:Y:S01]  /*0a30*/  ISETP.GE.U32.AND P0, PT, R10, 0x7f800000, PT ;  /* 0x7f8000000a00780c */ /* 0x000fe20003f06070 */
[----:B------:R-:W-:Y:S01]  /*0a40*/  FADD.FTZ R26, R26, R23 ;  /* 0x000000171a1a7221 */ /* 0x000fe20000010000 */
[----:B------:R-:W-:Y:S01]  /*0a50*/  FFMA.FTZ R14, R21, 0.69314718246459960938, R20 ;  /* 0x3f317218150e7823 */ /* 0x000fe20000010014 */
[----:B------:R-:W-:Y:S01]  /*0a60*/  FADD.FTZ.RZ R18, R24, 1 ;  /* 0x3f80000018127421 */ /* 0x000fe2000001c000 */
[----:B------:R-:W-:Y:S01]  /*0a70*/  FFMA.FTZ R13, R12, 0.69314718246459960938, R13 ;  /* 0x3f3172180c0d7823 */ /* 0x000fe2000001000d */
[----:B------:R-:W-:-:S03]  /*0a80*/  FFMA.FTZ R23, R26, -R19, 0.10546888411045074463 ;  /* 0x3dd800121a177423 */ /* 0x000fc60000010813 */
[----:B------:R-:W-:-:S04]  /*0a90*/  IADD3 R18, R18, -0x3f400000, RZ ;  /* 0xc0c0000012127810 */ /* 0x000fc80007ffe0ff */
[----:B------:R-:W-:Y:S01]  /*0aa0*/  LOP3.LUT R21, R18, 0xff800000, RZ, 0xc0, !PT ;  /* 0xff80000012157812 */ /* 0x000fe200078ec0ff */
[----:B------:R-:W-:Y:S06]  /*0ab0*/  @!P0 BRA `(.L_x_2159) ;  /* 0x0000000000148947 */ /* 0x000fec0003800000 */
[----:B------:R-:W-:-:S13]  /*0ac0*/  ISETP.GE.AND P0, PT, R10, -0x407fffff, PT ;  /* 0xbf8000010a00780c */ /* 0x000fda0003f06270 */
[----:B------:R-:W-:-:S05]  /*0ad0*/  @P0 MOV R29, 0x7f800000 ;  /* 0x7f800000001d0802 */ /* 0x000fca0000000f00 */
[C---:B------:R-:W-:Y:S01]  /*0ae0*/  @P0 FFMA.FTZ R14, R10.reuse, R29, +INF ;  /* 0x7f8000000a0e0423 */ /* 0x040fe2000001001d */
[----:B------:R-:W-:-:S04]  /*0af0*/  FSETP.NEU.FTZ.AND P0, PT, R10, RZ, PT ;  /* 0x000000ff0a00720b */ /* 0x000fc80003f1d000 */
[----:B------:R-:W-:-:S09]  /*0b00*/  FSEL R14, R14, -RZ, P0 ;  /* 0x800000ff0e0e7208 */ /* 0x000fd20000000000 */
.L_x_2159:
[----:B------:R-:W-:Y:S05]  /*0b10*/  BSYNC B0 ;  /* 0x0000000000007941 */ /* 0x000fea0003800000 */
.L_x_2158:
[----:B------:R-:W-:Y:S01]  /*0b20*/  ISETP.GE.U32.AND P0, PT, R11, 0x7f800000, PT ;  /* 0x7f8000000b00780c */ /* 0x000fe20003f06070 */
[----:B------:R-:W-:Y:S01]  /*0b30*/  FFMA.FTZ R23, R26, R23, -0.13229703903198242188 ;  /* 0xbe0778e01a177423 */ /* 0x000fe20000010017 */
[----:B------:R-:W-:Y:S01]  /*0b40*/  IADD3 R29, -R21, 0x40800000, RZ ;  /* 0x40800000151d7810 */ /* 0x000fe20007ffe1ff */
[----:B------:R-:W-:Y:S01]  /*0b50*/  BSSY B0, `(.L_x_2160) ;  /* 0x000000c000007945 */ /* 0x000fe20003800000 */
[----:B------:R-:W-:Y:S01]  /*0b60*/  IADD3 R10, R24, -R21, RZ ;  /* 0x80000015180a7210 */ /* 0x000fe20007ffe0ff */
[C---:B------:R-:W-:Y:S02]  /*0b70*/  FFMA.FTZ R23, R26.reuse, R23, 0.14491446316242218018 ;  /* 0x3e1464751a177423 */ /* 0x040fe40000010017 */
[----:B------:R-:W-:Y:S02]  /*0b80*/  FFMA.FTZ R29, R29, R0, -1 ;  /* 0xbf8000001d1d7423 */ /* 0x000fe40000010000 */
[----:B------:R-:W-:Y:S02]  /*0b90*/  FFMA.FTZ R23, R26, R23, -0.16641564667224884033 ;  /* 0xbe2a68dd1a177423 */ /* 0x000fe40000010017 */
[----:B------:R-:W-:-:S02]  /*0ba0*/  FADD.FTZ R10, R10, R29 ;  /* 0x0000001d0a0a7221 */ /* 0x000fc40000010000 */
[----:B------:R-:W-:Y:S05]  /*0bb0*/  @!P0 BRA `(.L_x_2161) ;  /* 0x0000000000148947 */ /* 0x000fea0003800000 */
[----:B------:R-:W-:-:S13]  /*0bc0*/  ISETP.GE.AND P0, PT, R11, -0x407fffff, PT ;  /* 0xbf8000010b00780c */ /* 0x000fda0003f06270 */
[----:B------:R-:W-:-:S05]  /*0bd0*/  @P0 MOV R12, 0x7f800000 ;  /* 0x7f800000000c0802 */ /* 0x000fca0000000f00 */
[C---:B------:R-:W-:Y:S01]  /*0be0*/  @P0 FFMA.FTZ R13, R11.reuse, R12, +INF ;  /* 0x7f8000000b0d0423 */ /* 0x040fe2000001000c */
[----:B------:R-:W-:-:S04]  /*0bf0*/  FSETP.NEU.FTZ.AND P0, PT, R11, RZ, PT ;  /* 0x000000ff0b00720b */ /* 0x000fc80003f1d000 */
[----:B------:R-:W-:-:S09]  /*0c00*/  FSEL R13, R13, -RZ, P0 ;  /* 0x800000ff0d0d7208 */ /* 0x000fd20000000000 */
.L_x_2161:
[----:B------:R-:W-:Y:S05]  /*0c10*/  BSYNC B0 ;  /* 0x0000000000007941 */ /* 0x000fea0003800000 */
.L_x_2160:
[----:B-----5:R-:W-:Y:S01]  /*0c20*/  FADD.FTZ R12, |R2|, -RZ ;  /* 0x800000ff020c7221 */ /* 0x020fe20000010200 */
[----:B------:R-:W-:Y:S01]  /*0c30*/  FFMA.FTZ R11, R10, -R19, 0.10546888411045074463 ;  /* 0x3dd800120a0b7423 */ /* 0x000fe20000010813 */
[----:B------:R-:W-:Y:S01]  /*0c40*/  FADD.FTZ R18, |R3|, -RZ ;  /* 0x800000ff03127221 */ /* 0x000fe20000010200 */
[----:B------:R-:W-:Y:S01]  /*0c50*/  FFMA.FTZ R23, R26, R23, 0.19988867640495300293 ;  /* 0x3e4caf9e1a177423 */ /* 0x000fe20000010017 */
[----:B------:R-:W-:Y:S01]  /*0c60*/  FADD.FTZ R12, -R12, 1 ;  /* 0x3f8000000c0c7421 */ /* 0x000fe20000010100 */
[----:B------:R-:W-:Y:S01]  /*0c70*/  FFMA.FTZ R29, R10, R11, -0.13229703903198242188 ;  /* 0xbe0778e00a1d7423 */ /* 0x000fe2000001000b */
[----:B------:R-:W-:Y:S01]  /*0c80*/  FADD.FTZ R18, -R18, 1 ;  /* 0x3f80000012127421 */ /* 0x000fe20000010100 */
[----:B------:R-:W-:Y:S01]  /*0c90*/  FFMA.FTZ R23, R26, R23, -0.25000196695327758789 ;  /* 0xbe8000421a177423 */ /* 0x000fe20000010017 */
[----:B------:R-:W0:Y:S01]  /*0ca0*/  MUFU.RCP R11, R12 ;  /* 0x0000000c000b7308 */ /* 0x000e220000001000 */
[----:B------:R-:W-:Y:S01]  /*0cb0*/  FFMA.FTZ R29, R10, R29, 0.14491446316242218018 ;  /* 0x3e1464750a1d7423 */ /* 0x000fe2000001001d */
[----:B------:R-:W-:Y:S01]  /*0cc0*/  FSETP.GT.FTZ.AND P0, PT, |R2|, 8.50705917302346158658e+37, PT ;  /* 0x7e8000000200780b */ /* 0x000fe20003f14200 */
[----:B------:R-:W-:Y:S01]  /*0cd0*/  FFMA.FTZ R23, R26, R23, 0.33333510160446166992 ;  /* 0x3eaaaae61a177423 */ /* 0x000fe20000010017 */
[----:B------:R-:W-:Y:S01]  /*0ce0*/  I2FP.F32.S32 R21, R21 ;  /* 0x0000001500157245 */ /* 0x000fe20000201400 */
[----:B------:R-:W-:Y:S01]  /*0cf0*/  FFMA.FTZ R29, R10, R29, -0.16641564667224884033 ;  /* 0xbe2a68dd0a1d7423 */ /* 0x000fe2000001001d */
[----:B------:R-:W-:Y:S01]  /*0d00*/  I2FP.F32.S32 R27, R27 ;  /* 0x0000001b001b7245 */ /* 0x000fe20000201400 */
[----:B------:R-:W-:Y:S01]  /*0d10*/  FFMA.FTZ R23, R26, R23, -0.5 ;  /* 0xbf0000001a177423 */ /* 0x000fe20000010017 */
[----:B------:R-:W1:Y:S01]  /*0d20*/  MUFU.RCP R18, R18 ;  /* 0x0000001200127308 */ /* 0x000e620000001000 */
[----:B------:R-:W-:Y:S01]  /*0d30*/  FFMA.FTZ R29, R10, R29, 0.19988867640495300293 ;  /* 0x3e4caf9e0a1d7423 */ /* 0x000fe2000001001d */
[----:B------:R-:W-:Y:S01]  /*0d40*/  FMUL.FTZ R21, R21, 1.1920928955078125e-07 ;  /* 0x3400000015157820 */ /* 0x000fe20000410000 */
[----:B------:R-:W-:Y:S01]  /*0d50*/  FMUL.FTZ R23, R26, R23 ;  /* 0x000000171a177220 */ /* 0x000fe20000410000 */
[----:B------:R-:W-:Y:S01]  /*0d60*/  FMUL.FTZ R27, R27, 1.1920928955078125e-07 ;  /* 0x340000001b1b7820 */ /* 0x000fe20000410000 */
[----:B------:R-:W-:Y:S01]  /*0d70*/  FFMA.FTZ R29, R10, R29, -0.25000196695327758789 ;  /* 0xbe8000420a1d7423 */ /* 0x000fe2000001001d */
[----:B------:R-:W-:Y:S01]  /*0d80*/  BSSY B0, `(.L_x_2162) ;  /* 0x0000025000007945 */ /* 0x000fe20003800000 */
[----:B------:R-:W-:Y:S01]  /*0d90*/  FFMA.FTZ R26, R26, R23, R26 ;  /* 0x000000171a1a7223 */ /* 0x000fe2000001001a */
[----:B------:R-:W-:Y:S01]  /*0da0*/  ISETP.GE.U32.AND P1, PT, R24, 0x7f800000, PT ;  /* 0x7f8000001800780c */ /* 0x000fe20003f26070 */
[----:B0-----:R-:W-:Y:S01]  /*0db0*/  FADD.FTZ R11, R11, R11 ;  /* 0x0000000b0b0b7221 */ /* 0x001fe20000010000 */
[----:B------:R-:W-:-:S03]  /*0dc0*/  FFMA.FTZ R29, R10, R29, 0.33333510160446166992 ;  /* 0x3eaaaae60a1d7423 */ /* 0x000fc6000001001d */
[----:B------:R-:W-:Y:S01]  /*0dd0*/  FMUL.FTZ R11, |R2|, R11 ;  /* 0x0000000b020b7220 */ /* 0x000fe20000410200 */
[----:B------:R-:W-:-:S04]  /*0de0*/  FFMA.FTZ R29, R10, R29, -0.5 ;  /* 0xbf0000000a1d7423 */ /* 0x000fc8000001001d */
[----:B------:R-:W-:Y:S01]  /*0df0*/  FSEL R12, R11, -2, !P0 ;  /* 0xc00000000b0c7808 */ /* 0x000fe20004000000 */
[----:B------:R-:W-:Y:S01]  /*0e00*/  FMUL.FTZ R29, R10, R29 ;  /* 0x0000001d0a1d7220 */ /* 0x000fe20000410000 */
[----:B------:R-:W-:-:S03]  /*0e10*/  FSETP.GT.FTZ.AND P0, PT, |R3|, 8.50705917302346158658e+37, PT ;  /* 0x7e8000000300780b */ /* 0x000fc60003f14200 */
[----:B------:R-:W-:Y:S01]  /*0e20*/  FADD.FTZ.RZ R11, R12, 1 ;  /* 0x3f8000000c0b7421 */ /* 0x000fe2000001c000 */
[----:B------:R-:W-:-:S04]  /*0e30*/  FFMA.FTZ R10, R10, R29, R10 ;  /* 0x0000001d0a0a7223 */ /* 0x000fc8000001000a */
[----:B------:R-:W-:Y:S01]  /*0e40*/  IADD3 R23, R11, -0x3f400000, RZ ;  /* 0xc0c000000b177810 */ /* 0x000fe20007ffe0ff */
[----:B------:R-:W-:Y:S01]  /*0e50*/  FFMA.FTZ R11, R21, 0.69314718246459960938, R10 ;  /* 0x3f317218150b7823 */ /* 0x000fe2000001000a */
[----:B-1----:R-:W-:Y:S02]  /*0e60*/  FADD.FTZ R10, R18, R18 ;  /* 0x00000012120a7221 */ /* 0x002fe40000010000 */
[----:B------:R-:W-:Y:S02]  /*0e70*/  LOP3.LUT R23, R23, 0xff800000, RZ, 0xc0, !PT ;  /* 0xff80000017177812 */ /* 0x000fe400078ec0ff */
[----:B------:R-:W-:Y:S02]  /*0e80*/  FMUL.FTZ R10, |R3|, R10 ;  /* 0x0000000a030a7220 */ /* 0x000fe40000410200 */
[----:B------:R-:W-:Y:S02]  /*0e90*/  IADD3 R21, -R23, 0x40800000, RZ ;  /* 0x4080000017157810 */ /* 0x000fe40007ffe1ff */
[----:B------:R-:W-:-:S02]  /*0ea0*/  IADD3 R20, R12, -R23, RZ ;  /* 0x800000170c147210 */ /* 0x000fc40007ffe0ff */
[----:B------:R-:W-:Y:S01]  /*0eb0*/  FSEL R10, R10, -2, !P0 ;  /* 0xc00000000a0a7808 */ /* 0x000fe20004000000 */
[----:B------:R-:W-:Y:S01]  /*0ec0*/  FFMA.FTZ R21, R21, R0, -1 ;  /* 0xbf80000015157423 */ /* 0x000fe20000010000 */
[----:B------:R-:W-:-:S03]  /*0ed0*/  ISETP.GE.U32.AND P0, PT, R22, 0x7f800000, PT ;  /* 0x7f8000001600780c */ /* 0x000fc60003f06070 */
[----:B------:R-:W-:Y:S01]  /*0ee0*/  FADD.FTZ.RZ R18, R10, 1 ;  /* 0x3f8000000a127421 */ /* 0x000fe2000001c000 */
[----:B------:R-:W-:-:S04]  /*0ef0*/  FADD.FTZ R20, R20, R21 ;  /* 0x0000001514147221 */ /* 0x000fc80000010000 */
[----:B------:R-:W-:-:S04]  /*0f00*/  IADD3 R18, R18, -0x3f400000, RZ ;  /* 0xc0c0000012127810 */ /* 0x000fc80007ffe0ff */
[----:B------:R-:W-:-:S04]  /*0f10*/  LOP3.LUT R21, R18, 0xff800000, RZ, 0xc0, !PT ;  /* 0xff80000012157812 */ /* 0x000fc800078ec0ff */
[----:B------:R-:W-:Y:S02]  /*0f20*/  IADD3 R29, -R21, 0x40800000, RZ ;  /* 0x40800000151d7810 */ /* 0x000fe40007ffe1ff */
[----:B------:R-:W-:-:S03]  /*0f30*/  IADD3 R18, R10, -R21, RZ ;  /* 0x800000150a127210 */ /* 0x000fc60007ffe0ff */
[----:B------:R-:W-:Y:S01]  /*0f40*/  FFMA.FTZ R29, R29, R0, -1 ;  /* 0xbf8000001d1d7423 */ /* 0x000fe20000010000 */
[----:B------:R-:W-:-:S03]  /*0f50*/  FFMA.FTZ R0, R27, 0.69314718246459960938, R26 ;  /* 0x3f3172181b007823 */ /* 0x000fc6000001001a */
[----:B------:R-:W-:Y:S01]  /*0f60*/  FADD.FTZ R18, R18, R29 ;  /* 0x0000001d12127221 */ /* 0x000fe20000010000 */
[----:B------:R-:W-:Y:S06]  /*0f70*/  @!P0 BRA `(.L_x_2163) ;  /* 0x0000000000148947 */ /* 0x000fec0003800000 */
[----:B------:R-:W-:-:S13]  /*0f80*/  ISETP.GE.AND P0, PT, R22, -0x407fffff, PT ;  /* 0xbf8000011600780c */ /* 0x000fda0003f06270 */
[----:B------:R-:W-:-:S05]  /*0f90*/  @P0 MOV R27, 0x7f800000 ;  /* 0x7f800000001b0802 */ /* 0x000fca0000000f00 */
[C---:B------:R-:W-:Y:S01]  /*0fa0*/  @P0 FFMA.FTZ R0, R22.reuse, R27, +INF ;  /* 0x7f80000016000423 */ /* 0x040fe2000001001b */
[----:B------:R-:W-:-:S04]  /*0fb0*/  FSETP.NEU.FTZ.AND P0, PT, R22, RZ, PT ;  /* 0x000000ff1600720b */ /* 0x000fc80003f1d000 */
[----:B------:R-:W-:-:S09]  /*0fc0*/  FSEL R0, R0, -RZ, P0 ;  /* 0x800000ff00007208 */ /* 0x000fd20000000000 */
.L_x_2163:
[----:B------:R-:W-:Y:S05]  /*0fd0*/  BSYNC B0 ;  /* 0x0000000000007941 */ /* 0x000fea0003800000 */
.L_x_2162:
[----:B------:R-:W-:Y:S01]  /*0fe0*/  BSSY B0, `(.L_x_2164) ;  /* 0x0000009000007945 */ /* 0x000fe20003800000 */
[-C--:B------:R-:W-:Y:S01]  /*0ff0*/  FFMA.FTZ R27, R20, -R19.reuse, 0.10546888411045074463 ;  /* 0x3dd80012141b7423 */ /* 0x080fe20000010813 */
[----:B------:R-:W-:Y:S02]  /*1000*/  FFMA.FTZ R19, R18, -R19, 0.10546888411045074463 ;  /* 0x3dd8001212137423 */ /* 0x000fe40000010813 */
[----:B------:R-:W-:Y:S05]  /*1010*/  @!P1 BRA `(.L_x_2165) ;  /* 0x0000000000149947 */ /* 0x000fea0003800000 */
[----:B------:R-:W-:-:S13]  /*1020*/  ISETP.GE.AND P0, PT, R24, -0x407fffff, PT ;  /* 0xbf8000011800780c */ /* 0x000fda0003f06270 */
[----:B------:R-:W-:-:S05]  /*1030*/  @P0 MOV R29, 0x7f800000 ;  /* 0x7f800000001d0802 */ /* 0x000fca0000000f00 */
[C---:B------:R-:W-:Y:S01]  /*1040*/  @P0 FFMA.FTZ R11, R24.reuse, R29, +INF ;  /* 0x7f800000180b0423 */ /* 0x040fe2000001001d */
[----:B------:R-:W-:-:S04]  /*1050*/  FSETP.NEU.FTZ.AND P0, PT, R24, RZ, PT ;  /* 0x000000ff1800720b */ /* 0x000fc80003f1d000 */
[----:B------:R-:W-:-:S09]  /*1060*/  FSEL R11, R11, -RZ, P0 ;  /* 0x800000ff0b0b7208 */ /* 0x000fd20000000000 */
.L_x_2165:
[----:B------:R-:W-:Y:S05]  /*1070*/  BSYNC B0 ;  /* 0x0000000000007941 */ /* 0x000fea0003800000 */
.L_x_2164:
[----:B------:R-:W-:Y:S01]  /*1080*/  HFMA2.MMA R22, -RZ, RZ, 1.75, 0 ;  /* 0x3f000000ff167435 */ /* 0x000fe200000001ff */
[----:B------:R-:W-:Y:S01]  /*1090*/  FFMA.FTZ R19, R18, R19, -0.13229703903198242188 ;  /* 0xbe0778e012137423 */ /* 0x000fe20000010013 */
[----:B------:R-:W-:Y:S01]  /*10a0*/  FFMA.FTZ R27, R20, R27, -0.13229703903198242188 ;  /* 0xbe0778e0141b7423 */ /* 0x000fe2000001001b */
[----:B------:R-:W-:Y:S01]  /*10b0*/  ISETP.GE.U32.AND P0, PT, R12, 0x7f800000, PT ;  /* 0x7f8000000c00780c */ /* 0x000fe20003f06070 */
[----:B------:R-:W-:Y:S01]  /*10c0*/  BSSY B0, `(.L_x_2166) ;  /* 0x0000028000007945 */ /* 0x000fe20003800000 */
[----:B------:R-:W-:Y:S01]  /*10d0*/  FFMA.FTZ R29, R18, R19, 0.14491446316242218018 ;  /* 0x3e146475121d7423 */ /* 0x000fe20000010013 */
[----:B------:R-:W-:Y:S01]  /*10e0*/  FFMA.FTZ R27, R20, R27, 0.14491446316242218018 ;  /* 0x3e146475141b7423 */ /* 0x000fe2000001001b */
[----:B------:R-:W-:Y:S02]  /*10f0*/  I2FP.F32.S32 R21, R21 ;  /* 0x0000001500157245 */ /* 0x000fe40000201400 */
[----:B------:R-:W-:Y:S01]  /*1100*/  FFMA.FTZ R29, R18, R29, -0.16641564667224884033 ;  /* 0xbe2a68dd121d7423 */ /* 0x000fe2000001001d */
[----:B------:R-:W-:Y:S01]  /*1110*/  LOP3.LUT R19, R22, 0x80000000, R8, 0xb8, !PT ;  /* 0x8000000016137812 */ /* 0x000fe200078eb808 */
[----:B------:R-:W-:Y:S01]  /*1120*/  FFMA.FTZ R27, R20, R27, -0.16641564667224884033 ;  /* 0xbe2a68dd141b7423 */ /* 0x000fe2000001001b */
[----:B------:R-:W-:Y:S01]  /*1130*/  LOP3.LUT R8, R22, 0x80000000, R9, 0xb8, !PT ;  /* 0x8000000016087812 */ /* 0x000fe200078eb809 */
[----:B------:R-:W-:Y:S01]  /*1140*/  FFMA.FTZ R29, R18, R29, 0.19988867640495300293 ;  /* 0x3e4caf9e121d7423 */ /* 0x000fe2000001001d */
[----:B------:R-:W-:Y:S01]  /*1150*/  LOP3.LUT R24, R22, 0x80000000, R5, 0xb8, !PT ;  /* 0x8000000016187812 */ /* 0x000fe200078eb805 */
[----:B------:R-:W-:Y:S01]  /*1160*/  FFMA.FTZ R27, R20, R27, 0.19988867640495300293 ;  /* 0x3e4caf9e141b7423 */ /* 0x000fe2000001001b */
[----:B------:R-:W-:Y:S01]  /*1170*/  LOP3.LUT R9, R22, 0x80000000, R6, 0xb8, !PT ;  /* 0x8000000016097812 */ /* 0x000fe200078eb806 */
[----:B------:R-:W-:Y:S01]  /*1180*/  FFMA.FTZ R29, R18, R29, -0.25000196695327758789 ;  /* 0xbe800042121d7423 */ /* 0x000fe2000001001d */
[----:B------:R-:W-:Y:S01]  /*1190*/  LOP3.LUT R5, R22, 0x80000000, R4, 0xb8, !PT ;  /* 0x8000000016057812 */ /* 0x000fe200078eb804 */
[----:B------:R-:W-:Y:S01]  /*11a0*/  FFMA.FTZ R27, R20, R27, -0.25000196695327758789 ;  /* 0xbe800042141b7423 */ /* 0x000fe2000001001b */
[----:B------:R-:W-:Y:S01]  /*11b0*/  LOP3.LUT R6, R22, 0x80000000, R7, 0xb8, !PT ;  /* 0x8000000016067812 */ /* 0x000fe200078eb807 */
[----:B------:R-:W-:Y:S01]  /*11c0*/  FFMA.FTZ R29, R18, R29, 0.33333510160446166992 ;  /* 0x3eaaaae6121d7423 */ /* 0x000fe2000001001d */
[----:B------:R-:W-:Y:S01]  /*11d0*/  LOP3.LUT R4, R22, 0x80000000, R2, 0xb8, !PT ;  /* 0x8000000016047812 */ /* 0x000fe200078eb802 */
[----:B------:R-:W-:Y:S01]  /*11e0*/  FFMA.FTZ R27, R20, R27, 0.33333510160446166992 ;  /* 0x3eaaaae6141b7423 */ /* 0x000fe2000001001b */
[----:B------:R-:W-:Y:S01]  /*11f0*/  LOP3.LUT R22, R22, 0x80000000, R3, 0xb8, !PT ;  /* 0x8000000016167812 */ /* 0x000fe200078eb803 */
[----:B------:R-:W-:Y:S01]  /*1200*/  FFMA.FTZ R29, R18, R29, -0.5 ;  /* 0xbf000000121d7423 */ /* 0x000fe2000001001d */
[----:B------:R-:W0:Y:S01]  /*1210*/  LDC.64 R2, c[0x0][0x218] ;  /* 0x00008600ff027b82 */ /* 0x000e220000000a00 */
[----:B------:R-:W-:Y:S01]  /*1220*/  FFMA.FTZ R27, R20, R27, -0.5 ;  /* 0xbf000000141b7423 */ /* 0x000fe2000001001b */
[----:B------:R-:W-:Y:S01]  /*1230*/  I2FP.F32.S32 R23, R23 ;  /* 0x0000001700177245 */ /* 0x000fe20000201400 */
[----:B------:R-:W-:Y:S01]  /*1240*/  FMUL.FTZ R29, R18, R29 ;  /* 0x0000001d121d7220 */ /* 0x000fe20000410000 */
[----:B------:R-:W-:Y:S01]  /*1250*/  FMUL.FTZ R21, R21, 1.1920928955078125e-07 ;  /* 0x3400000015157820 */ /* 0x000fe20000410000 */
[----:B------:R-:W-:Y:S01]  /*1260*/  FMUL.FTZ R27, R20, R27 ;  /* 0x0000001b141b7220 */ /* 0x000fe20000410000 */
[----:B------:R-:W-:Y:S01]  /*1270*/  ISETP.GE.U32.AND P2, PT, R10, 0x7f800000, PT ;  /* 0x7f8000000a00780c */ /* 0x000fe20003f46070 */
[----:B------:R-:W-:Y:S01]  /*1280*/  FFMA.FTZ R18, R18, R29, R18 ;  /* 0x0000001d12127223 */ /* 0x000fe20000010012 */
[----:B------:R-:W-:Y:S01]  /*1290*/  FMUL.FTZ R23, R23, 1.1920928955078125e-07 ;  /* 0x3400000017177820 */ /* 0x000fe20000410000 */
[----:B------:R-:W-:-:S02]  /*12a0*/  FFMA.FTZ R20, R20, R27, R20 ;  /* 0x0000001b14147223 */ /* 0x000fc40000010014 */
[----:B------:R-:W-:Y:S02]  /*12b0*/  FFMA.FTZ R7, R21, 0.69314718246459960938, R18 ;  /* 0x3f31721815077823 */ /* 0x000fe40000010012 */
[----:B------:R-:W-:Y:S01]  /*12c0*/  FFMA.FTZ R21, R23, 0.69314718246459960938, R20 ;  /* 0x3f31721817157823 */ /* 0x000fe20000010014 */
[----:B0-----:R-:W-:Y:S01]  /*12d0*/  IMAD.WIDE.U32 R2, R25, 0x4, R2 ;  /* 0x0000000419027825 */ /* 0x001fe200078e0002 */
[----:B------:R-:W-:Y:S06]  /*12e0*/  @!P0 BRA `(.L_x_2167) ;  /* 0x0000000000148947 */ /* 0x000fec0003800000 */
[C---:B------:R-:W-:Y:S02]  /*12f0*/  ISETP.GE.AND P0, PT, R12.reuse, -0x407fffff, PT ;  /* 0xbf8000010c00780c */ /* 0x040fe40003f06270 */
[----:B------:R-:W-:-:S11]  /*1300*/  FSETP.NEU.FTZ.AND P1, PT, R12, RZ, PT ;  /* 0x000000ff0c00720b */ /* 0x000fd60003f3d000 */
[----:B------:R-:W-:-:S05]  /*1310*/  @P0 MOV R23, 0x7f800000 ;  /* 0x7f80000000170802 */ /* 0x000fca0000000f00 */
[----:B------:R-:W-:-:S05]  /*1320*/  @P0 FFMA.FTZ R21, R12, R23, +INF ;  /* 0x7f8000000c150423 */ /* 0x000fca0000010017 */
[----:B------:R-:W-:-:S07]  /*1330*/  FSEL R21, R21, -RZ, P1 ;  /* 0x800000ff15157208 */ /* 0x000fce0000800000 */
.L_x_2167:
[----:B------:R-:W-:Y:S05]  /*1340*/  BSYNC B0 ;  /* 0x0000000000007941 */ /* 0x000fea0003800000 */
.L_x_2166:
[----:B------:R-:W-:Y:S04]  /*1350*/  BSSY B0, `(.L_x_2168) ;  /* 0x0000007000007945 */ /* 0x000fe80003800000 */
[----:B------:R-:W-:Y:S05]  /*1360*/  @!P2 BRA `(.L_x_2169) ;  /* 0x000000000014a947 */ /* 0x000fea0003800000 */
[C---:B------:R-:W-:Y:S02]  /*1370*/  ISETP.GE.AND P0, PT, R10.reuse, -0x407fffff, PT ;  /* 0xbf8000010a00780c */ /* 0x040fe40003f06270 */
[----:B------:R-:W-:-:S11]  /*1380*/  FSETP.NEU.FTZ.AND P1, PT, R10, RZ, PT ;  /* 0x000000ff0a00720b */ /* 0x000fd60003f3d000 */
[----:B------:R-:W-:-:S05]  /*1390*/  @P0 MOV R23, 0x7f800000 ;  /* 0x7f80000000170802 */ /* 0x000fca0000000f00 */
[----:B------:R-:W-:-:S05]  /*13a0*/  @P0 FFMA.FTZ R7, R10, R23, +INF ;  /* 0x7f8000000a070423 */ /* 0x000fca0000010017 */
[----:B------:R-:W-:-:S07]  /*13b0*/  FSEL R7, R7, -RZ, P1 ;  /* 0x800000ff07077208 */ /* 0x000fce0000800000 */
.L_x_2169:
[----:B------:R-:W-:Y:S05]  /*13c0*/  BSYNC B0 ;  /* 0x0000000000007941 */ /* 0x000fea0003800000 */
.L_x_2168:
[----:B------:R-:W-:-:S04]  /*13d0*/  IMAD.WIDE R2, R17, 0x8, R2 ;  /* 0x0000000811027825 */ /* 0x000fc800078e0202 */
[----:B------:R-:W-:Y:S01]  /*13e0*/  FMUL.FTZ R10, R5, R0 ;  /* 0x00000000050a7220 */ /* 0x000fe20000410000 */
[----:B------:R-:W-:Y:S01]  /*13f0*/  FMUL.FTZ R16, R19, R16 ;  /* 0x0000001013107220 */ /* 0x000fe20000410000 */
[----:B------:R-:W-:Y:S01]  /*1400*/  FMUL.FTZ R17, R8, R15 ;  /* 0x0000000f08117220 */ /* 0x000fe20000410000 */
[----:B------:R-:W-:Y:S01]  /*1410*/  FMUL.FTZ R12, R9, R14 ;  /* 0x0000000e090c7220 */ /* 0x000fe20000410000 */
[----:B------:R-:W-:Y:S01]  /*1420*/  FMUL.FTZ R13, R6, R13 ;  /* 0x0000000d060d7220 */ /* 0x000fe20000410000 */
[----:B------:R-:W-:Y:S01]  /*1430*/  FMUL.FTZ R11, R24, R11 ;  /* 0x0000000b180b7220 */ /* 0x000fe20000410000 */
[----:B------:R-:W-:Y:S01]  /*1440*/  FMUL.FTZ R4, R4, R21 ;  /* 0x0000001504047220 */ /* 0x000fe20000410000 */
[----:B------:R-:W-:Y:S01]  /*1450*/  FMUL.FTZ R5, R22, R7 ;  /* 0x0000000716057220 */ /* 0x000fe20000410000 */
[----:B------:R-:W-:Y:S04]  /*1460*/  STG.E.64 desc[UR4][R2.64], R16 ;  /* 0x0000001002007986 */ /* 0x000fe8000c101b04 */
[----:B------:R-:W-:Y:S04]  /*1470*/  STG.E.64 desc[UR4][R2.64+0x400], R12 ;  /* 0x0004000c02007986 */ /* 0x000fe8000c101b04 */
[----:B------:R-:W-:Y:S04]  /*1480*/  STG.E.64 desc[UR4][R2.64+0x800], R10 ;  /* 0x0008000a02007986 */ /* 0x000fe8000c101b04 */
[----:B------:R-:W-:Y:S01]  /*1490*/  STG.E.64 desc[UR4][R2.64+0xc00], R4 ;  /* 0x000c000402007986 */ /* 0x000fe2000c101b04 */
[----:B------:R-:W-:Y:S05]  /*14a0*/  EXIT ;  /* 0x000000000000794d */ /* 0x000fea0003800000 */
.L_x_2153:
[----:B------:R-:W0:Y:S01]  /*14b0*/  S2R R17, SR_TID.X ;  /* 0x0000000000117919 */ /* 0x000e220000002100 */
[----:B------:R-:W-:Y:S01]  /*14c0*/  HFMA2.MMA R0, -RZ, RZ, 0, 0 ;  /* 0x00000000ff007435 */ /* 0x000fe200000001ff */
        /* <DEDUP_REMOVED lines=15> */
[----:B------:R1:W5:Y:S07]  /*15c0*/  @!P6 LDG.E R0, desc[UR4][R2.64] ;  /* 0x000000040200e981 */ /* 0x00036e000c1e1900 */
        /* <DEDUP_REMOVED lines=16> */
[----:B------:R-:W1:Y:S01]  /*16d0*/  @!P6 LDC.64 R8, c[0x0][0x220] ;  /* 0x00008800ff08eb82 */ /* 0x000e620000000a00 */
[----:B0-----:R-:W-:Y:S01]  /*16e0*/  @!P0 IMAD.WIDE.U32 R12, R18, 0x4, R12 ;  /* 0x00000004120c8825 */ /* 0x001fe200078e000c */
[----:B------:R-:W-:Y:S01]  /*16f0*/  MOV R18, RZ ;  /* 0x000000ff00127202 */ /* 0x000fe20000000f00 */
[----:B------:R-:W-:Y:S02]  /*1700*/  HFMA2.MMA R20, -RZ, RZ, 0, 0 ;  /* 0x00000000ff147435 */ /* 0x000fe400000001ff */
[----:B--2---:R-:W-:Y:S01]  /*1710*/  @!P5 IMAD.WIDE.U32 R14, R29, 0x4, R14 ;  /* 0x000000041d0ed825 */ /* 0x004fe200078e000e */
[----:B------:R-:W-:Y:S02]  /*1720*/  @!P6 IADD3 R29, R25, R22, RZ ;  /* 0x00000016191de210 */ /* 0x000fe40007ffe0ff */
[----:B------:R0:W5:Y:S01]  /*1730*/  @!P0 LDG.E R18, desc[UR4][R12.64] ;  /* 0x000000040c128981 */ /* 0x000162000c1e1900 */
[----:B---3--:R-:W-:Y:S01]  /*1740*/  @!P1 IMAD.WIDE.U32 R6, R21, 0x4, R6 ;  /* 0x0000000415069825 */ /* 0x008fe200078e0006 */
[----:B------:R-:W-:Y:S01]  /*1750*/  HFMA2.MMA R21, -RZ, RZ, 0, 0 ;  /* 0x00000000ff157435 */ /* 0x000fe200000001ff */
[----:B------:R-:W-:-:S02]  /*1760*/  MOV R22, RZ ;  /* 0x000000ff00167202 */ /* 0x000fc40000000f00 */
[----:B----4-:R-:W-:Y:S01]  /*1770*/  @!P2 IMAD.WIDE.U32 R4, R19, 0x4, R4 ;  /* 0x000000041304a825 */ /* 0x010fe200078e0004 */
[----:B------:R-:W-:Y:S01]  /*1780*/  MOV R19, RZ ;  /* 0x000000ff00137202 */ /* 0x000fe20000000f00 */
[----:B------:R2:W5:Y:S02]  /*1790*/  @!P5 LDG.E R20, desc[UR4][R14.64] ;  /* 0x000000040e14d981 */ /* 0x000564000c1e1900 */
[----:B------:R-:W-:Y:S01]  /*17a0*/  @!P4 IMAD.WIDE.U32 R10, R27, 0x4, R10 ;  /* 0x000000041b0ac825 */ /* 0x000fe200078e000a */
[----:B0-----:R-:W-:Y:S02]  /*17b0*/  CS2R R12, SRZ ;  /* 0x00000000000c7805 */ /* 0x001fe4000001ff00 */
[----:B------:R2:W5:Y:S01]  /*17c0*/  @!P2 LDG.E R19, desc[UR4][R4.64] ;  /* 0x000000040413a981 */ /* 0x000562000c1e1900 */
[----:B-1----:R-:W-:-:S03]  /*17d0*/  @!P3 IMAD.WIDE.U32 R2, R23, 0x4, R2 ;  /* 0x000000041702b825 */ /* 0x002fc600078e0002 */
[----:B------:R2:W5:Y:S01]  /*17e0*/  @!P4 LDG.E R22, desc[UR4][R10.64] ;  /* 0x000000040a16c981 */ /* 0x000562000c1e1900 */
[----:B------:R-:W-:-:S03]  /*17f0*/  @!P6 IMAD.WIDE.U32 R8, R29, 0x4, R8 ;  /* 0x000000041d08e825 */ /* 0x000fc600078e0008 */
[----:B------:R2:W5:Y:S04]  /*1800*/  @!P3 LDG.E R21, desc[UR4][R2.64] ;  /* 0x000000040215b981 */ /* 0x000568000c1e1900 */
[----:B------:R2:W5:Y:S04]  /*1810*/  @!P1 LDG.E R13, desc[UR4][R6.64] ;  /* 0x00000004060d9981 */ /* 0x000568000c1e1900 */
[----:B------:R2:W5:Y:S01]  /*1820*/  @!P6 LDG.E R12, desc[UR4][R8.64] ;  /* 0x00000004080ce981 */ /* 0x000562000c1e1900 */
[----:B------:R-:W-:Y:S04]  /*1830*/  BSSY B0, `(.L_x_2170) ;  /* 0x000002b000007945 */ /* 0x000fe80003800000 */
[----:B------:R-:W-:Y:S05]  /*1840*/  @P0 BRA `(.L_x_2171) ;  /* 0x0000000000a40947 */ /* 0x000fea0003800000 */
[C---:B--2--5:R-:W-:Y:S01]  /*1850*/  FADD.FTZ R2, |R18|.reuse, -RZ ;  /* 0x800000ff12027221 */ /* 0x064fe20000010200 */
        /* <DEDUP_REMOVED lines=38> */
.L_x_2173:
[----:B------:R-:W-:Y:S05]  /*1ac0*/  BSYNC B1 ;  /* 0x0000000000017941 */ /* 0x000fea0003800000 */
.L_x_2172:
[----:B------:R-:W-:-:S07]  /*1ad0*/  FMUL.FTZ R2, R3, R4 ;  /* 0x0000000403027220 */ /* 0x000fce0000410000 */
.L_x_2171:
[----:B------:R-:W-:Y:S05]  /*1ae0*/  BSYNC B0 ;  /* 0x0000000000007941 */ /* 0x000fea0003800000 */
.L_x_2170:
[----:B--2---:R-:W-:Y:S01]  /*1af0*/  IADD3 R3, R17, 0x80, RZ ;  /* 0x0000008011037810 */ /* 0x004fe20007ffe0ff */
[----:B------:R-:W-:Y:S03]  /*1b00*/  BSSY B0, `(.L_x_2174) ;  /* 0x000002c000007945 */ /* 0x000fe60003800000 */
[----:B------:R-:W-:-:S13]  /*1b10*/  ISETP.GE.AND P0, PT, R3, R16, PT ;  /* 0x000000100300720c */ /* 0x000fda0003f06270 */
[----:B------:R-:W-:Y:S05]  /*1b20*/  @P0 BRA `(.L_x_2175) ;  /* 0x0000000000a40947 */ /* 0x000fea0003800000 */
[C---:B-----5:R-:W-:Y:S01]  /*1b30*/  FADD.FTZ R4, |R0|.reuse, -RZ ;  /* 0x800000ff00047221 */ /* 0x060fe20000010200 */
[----:B------:R-:W-:Y:S01]  /*1b40*/  FSETP.GT.FTZ.AND P0, PT, |R0|, 8.50705917302346158658e+37, PT ;  /* 0x7e8000000000780b */ /* 0x000fe20003f14200 */
[----:B------:R-:W-:Y:S01]  /*1b50*/  HFMA2.MMA R9, -RZ, RZ, 1.625, 0 ;  /* 0x3e800000ff097435 */ /* 0x000fe200000001ff */
[----:B------:R-:W-:Y:S01]  /*1b60*/  BSSY B1, `(.L_x_2176) ;  /* 0x0000024000017945 */ /* 0x000fe20003800000 */
[----:B------:R-:W-:-:S06]  /*1b70*/  FADD.FTZ R6, -R4, 1 ;  /* 0x3f80000004067421 */ /* 0x000fcc0000010100 */
[----:B------:R-:W0:Y:S02]  /*1b80*/  MUFU.RCP R6, R6 ;  /* 0x0000000600067308 */ /* 0x000e240000001000 */
[----:B0-----:R-:W-:Y:S01]  /*1b90*/  FADD.FTZ R5, R6, R6 ;  /* 0x0000000606057221 */ /* 0x001fe20000010000 */
[----:B------:R-:W-:-:S03]  /*1ba0*/  MOV R6, 0x3d39bf78 ;  /* 0x3d39bf7800067802 */ /* 0x000fc60000000f00 */
        /* <DEDUP_REMOVED lines=31> */
.L_x_2177:
[----:B------:R-:W-:Y:S05]  /*1da0*/  BSYNC B1 ;  /* 0x0000000000017941 */ /* 0x000fea0003800000 */
.L_x_2176:
[----:B------:R-:W-:-:S07]  /*1db0*/  FMUL.FTZ R0, R7, R0 ;  /* 0x0000000007007220 */ /* 0x000fce0000410000 */
.L_x_2175:
[----:B------:R-:W-:Y:S05]  /*1dc0*/  BSYNC B0 ;  /* 0x0000000000007941 */ /* 0x000fea0003800000 */
.L_x_2174:
[----:B------:R-:W-:Y:S01]  /*1dd0*/  IADD3 R5, R17, 0x100, RZ ;  /* 0x0000010011057810 */ /* 0x000fe20007ffe0ff */
        /* <DEDUP_REMOVED lines=9> */
[----:B0-----:R-:W-:Y:S01]  /*1e70*/  FADD.FTZ R5, R6, R6 ;  /* 0x0000000606057221 */ /* 0x001fe20000010000 */
[----:B------:R-:W-:-:S03]  /*1e80*/  HFMA2.MMA R6, -RZ, RZ, 1.3056640625, -1.8671875 ;  /* 0x3d39bf78ff067435 */ /* 0x000fc600000001ff */
        /* <DEDUP_REMOVED lines=31> */
.L_x_2181:
[----:B------:R-:W-:Y:S05]  /*2080*/  BSYNC B1 ;  /* 0x0000000000017941 */ /* 0x000fea0003800000 */
.L_x_2180:
[----:B------:R-:W-:-:S07]  /*2090*/  FMUL.FTZ R4, R20, R5 ;  /* 0x0000000514047220 */ /* 0x000fce0000410000 */
.L_x_2179:
[----:B------:R-:W-:Y:S05]  /*20a0*/  BSYNC B0 ;  /* 0x0000000000007941 */ /* 0x000fea0003800000 */
.L_x_2178:
[----:B------:R-:W-:Y:S01]  /*20b0*/  IADD3 R5, R17, 0x180, RZ ;  /* 0x0000018011057810 */ /* 0x000fe20007ffe0ff */
        /* <DEDUP_REMOVED lines=42> */
.L_x_2185:
[----:B------:R-:W-:Y:S05]  /*2360*/  BSYNC B1 ;  /* 0x0000000000017941 */ /* 0x000fea0003800000 */
.L_x_2184:
[----:B------:R-:W-:-:S07]  /*2370*/  FMUL.FTZ R5, R9, R6 ;  /* 0x0000000609057220 */ /* 0x000fce0000410000 */
.L_x_2183:
[----:B------:R-:W-:Y:S05]  /*2380*/  BSYNC B0 ;  /* 0x0000000000007941 */ /* 0x000fea0003800000 */
.L_x_2182:
        /* <DEDUP_REMOVED lines=43> */
.L_x_2189:
[----:B------:R-:W-:Y:S05]  /*2640*/  BSYNC B1 ;  /* 0x0000000000017941 */ /* 0x000fea0003800000 */
.L_x_2188:
[----:B------:R-:W-:-:S07]  /*2650*/  FMUL.FTZ R6, R10, R7 ;  /* 0x000000070a067220 */ /* 0x000fce0000410000 */
.L_x_2187:
[----:B------:R-:W-:Y:S05]  /*2660*/  BSYNC B0 ;  /* 0x0000000000007941 */ /* 0x000fea0003800000 */
.L_x_2186:
        /* <DEDUP_REMOVED lines=43> */
.L_x_2193:
[----:B------:R-:W-:Y:S05]  /*2920*/  BSYNC B1 ;  /* 0x0000000000017941 */ /* 0x000fea0003800000 */
.L_x_2192:
[----:B------:R-:W-:-:S07]  /*2930*/  FMUL.FTZ R7, R19, R8 ;  /* 0x0000000813077220 */ /* 0x000fce0000410000 */
.L_x_2191:
[----:B------:R-:W-:Y:S05]  /*2940*/  BSYNC B0 ;  /* 0x0000000000007941 */ /* 0x000fea0003800000 */
.L_x_2190:
        /* <DEDUP_REMOVED lines=43> */
.L_x_2197:
[----:B------:R-:W-:Y:S05]  /*2c00*/  BSYNC B1 ;  /* 0x0000000000017941 */ /* 0x000fea0003800000 */
.L_x_2196:
[----:B------:R-:W-:-:S07]  /*2c10*/  FMUL.FTZ R8, R14, R9 ;  /* 0x000000090e087220 */ /* 0x000fce0000410000 */
.L_x_2195:
[----:B------:R-:W-:Y:S05]  /*2c20*/  BSYNC B0 ;  /* 0x0000000000007941 */ /* 0x000fea0003800000 */
.L_x_2194:
[----:B------:R-:W-:Y:S01]  /*2c30*/  IADD3 R9, R17, 0x380, RZ ;  /* 0x0000038011097810 */ /* 0x000fe20007ffe0ff */
[----:B------:R-:W-:Y:S03]  /*2c40*/  BSSY B0, `(.L_x_2198) ;  /* 0x000002c000007945 */ /* 0x000fe60003800000 */
[----:B------:R-:W-:-:S13]  /*2c50*/  ISETP.GE.AND P0, PT, R9, R16, PT ;  /* 0x000000100900720c */ /* 0x000fda0003f06270 */
[----:B------:R-:W-:Y:S05]  /*2c60*/  @P0 BRA `(.L_x_2199) ;  /* 0x0000000000a40947 */ /* 0x000fea0003800000 */
[C---:B-----5:R-:W-:Y:S01]  /*2c70*/  FADD.FTZ R9, |R12|.reuse, -RZ ;  /* 0x800000ff0c097221 */ /* 0x060fe20000010200 */
[----:B------:R-:W-:Y:S01]  /*2c80*/  FSETP.GT.FTZ.AND P0, PT, |R12|, 8.50705917302346158658e+37, PT ;  /* 0x7e8000000c00780b */ /* 0x000fe20003f14200 */
[----:B------:R-:W-:Y:S01]  /*2c90*/  HFMA2.MMA R15, -RZ, RZ, 1.625, 0 ;  /* 0x3e800000ff0f7435 */ /* 0x000fe200000001ff */
[----:B------:R-:W-:Y:S01]  /*2ca0*/  MOV R18, 0x3d39bf78 ;  /* 0x3d39bf7800127802 */ /* 0x000fe20000000f00 */
[----:B------:R-:W-:Y:S01]  /*2cb0*/  FADD.FTZ R11, -R9, 1 ;  /* 0x3f800000090b7421 */ /* 0x000fe20000010100 */
[----:B------:R-:W-:Y:S05]  /*2cc0*/  BSSY B1, `(.L_x_2200) ;  /* 0x0000022000017945 */ /* 0x000fea0003800000 */
[----:B------:R-:W0:Y:S02]  /*2cd0*/  MUFU.RCP R11, R11 ;  /* 0x0000000b000b7308 */ /* 0x000e240000001000 */
[----:B0-----:R-:W-:Y:S01]  /*2ce0*/  FADD.FTZ R9, R11, R11 ;  /* 0x0000000b0b097221 */ /* 0x001fe20000010000 */
[----:B------:R-:W-:-:S03]  /*2cf0*/  HFMA2.MMA R11, -RZ, RZ, 1.75, 0 ;  /* 0x3f000000ff0b7435 */ /* 0x000fc600000001ff */
[----:B------:R-:W-:-:S05]  /*2d00*/  FMUL.FTZ R9, R9, |R12| ;  /* 0x4000000c09097220 */ /* 0x000fca0000410000 */
        /* <DEDUP_REMOVED lines=29> */
.L_x_2201:
[----:B------:R-:W-:Y:S05]  /*2ee0*/  BSYNC B1 ;  /* 0x0000000000017941 */ /* 0x000fea0003800000 */
.L_x_2200:
[----:B------:R-:W-:-:S07]  /*2ef0*/  FMUL.FTZ R9, R11, R10 ;  /* 0x0000000a0b097220 */ /* 0x000fce0000410000 */
.L_x_2199:
[----:B------:R-:W-:Y:S05]  /*2f00*/  BSYNC B0 ;  /* 0x0000000000007941 */ /* 0x000fea0003800000 */
.L_x_2198:
[----:B------:R-:W-:Y:S01]  /*2f10*/  ISETP.GE.AND P0, PT, R17, R16, PT ;  /* 0x000000101100720c */ /* 0x000fe20003f06270 */
[----:B------:R-:W-:Y:S04]  /*2f20*/  BSSY B0, `(.L_x_2202) ;  /* 0x0000033000007945 */ /* 0x000fe80003800000 */
[----:B------:R-:W-:Y:S08]  /*2f30*/  BSSY B1, `(.L_x_2203) ;  /* 0x000002b000017945 */ /* 0x000ff00003800000 */
[----:B------:R-:W-:Y:S05]  /*2f40*/  @P0 BRA `(.L_x_2204) ;  /* 0x0000000000300947 */ /* 0x000fea0003800000 */
[----:B------:R-:W0:Y:S01]  /*2f50*/  LDC.64 R10, c[0x0][0x218] ;  /* 0x00008600ff0a7b82 */ /* 0x000e220000000a00 */
[----:B------:R-:W-:-:S05]  /*2f60*/  IADD3 R17, R25, R17, RZ ;  /* 0x0000001119117210 */ /* 0x000fca0007ffe0ff */
[----:B0-----:R-:W-:Y:S01]  /*2f70*/  IMAD.WIDE.U32 R10, R17, 0x4, R10 ;  /* 0x00000004110a7825 */ /* 0x001fe200078e000a */
[----:B------:R-:W-:-:S04]  /*2f80*/  MOV R17, R3 ;  /* 0x0000000300117202 */ /* 0x000fc80000000f00 */
[----:B------:R0:W-:Y:S01]  /*2f90*/  STG.E desc[UR4][R10.64], R2 ;  /* 0x000000020a007986 */ /* 0x0001e2000c101904 */
[----:B------:R-:W-:-:S13]  /*2fa0*/  ISETP.GE.AND P0, PT, R17, R16, PT ;  /* 0x000000101100720c */ /* 0x000fda0003f06270 */
[----:B0-----:R-:W-:Y:S05]  /*2fb0*/  @P0 BRA `(.L_x_2205) ;  /* 0x0000000000300947 */ /* 0x001fea0003800000 */
[----:B------:R-:W0:Y:S01]  /*2fc0*/  LDC.64 R2, c[0x0][0x218] ;  /* 0x00008600ff027b82 */ /* 0x000e220000000a00 */
[----:B------:R-:W-:Y:S02]  /*2fd0*/  IADD3 R11, R25, R17, RZ ;  /* 0x00000011190b7210 */ /* 0x000fe40007ffe0ff */
[----:B------:R-:W-:-:S03]  /*2fe0*/  IADD3 R17, R17, 0x80, RZ ;  /* 0x0000008011117810 */ /* 0x000fc60007ffe0ff */
[----:B0-----:R-:W-:-:S05]  /*2ff0*/  IMAD.WIDE.U32 R2, R11, 0x4, R2 ;  /* 0x000000040b027825 */ /* 0x001fca00078e0002 */
[----:B-----5:R0:W-:Y:S02]  /*3000*/  STG.E desc[UR4][R2.64], R0 ;  /* 0x0000000002007986 */ /* 0x0201e4000c101904 */
.L_x_2204:
[----:B------:R-:W-:-:S13]  /*3010*/  ISETP.GE.AND P0, PT, R17, R16, PT ;  /* 0x000000101100720c */ /* 0x000fda0003f06270 */
[----:B------:R-:W-:Y:S05]  /*3020*/  @P0 BRA `(.L_x_2206) ;  /* 0x0000000000300947 */ /* 0x000fea0003800000 */
[----:B0-----:R-:W0:Y:S01]  /*3030*/  LDC.64 R2, c[0x0][0x218] ;  /* 0x00008600ff027b82 */ /* 0x001e220000000a00 */
[----:B------:R-:W-:Y:S02]  /*3040*/  IADD3 R11, R25, R17, RZ ;  /* 0x00000011190b7210 */ /* 0x000fe40007ffe0ff */
[----:B------:R-:W-:-:S03]  /*3050*/  IADD3 R17, R17, 0x80, RZ ;  /* 0x0000008011117810 */ /* 0x000fc60007ffe0ff */
[----:B0-----:R-:W-:-:S05]  /*3060*/  IMAD.WIDE.U32 R2, R11, 0x4, R2 ;  /* 0x000000040b027825 */ /* 0x001fca00078e0002 */
[----:B------:R0:W-:Y:S02]  /*3070*/  STG.E desc[UR4][R2.64], R4 ;  /* 0x0000000402007986 */ /* 0x0001e4000c101904 */
.L_x_2205:
[----:B------:R-:W-:-:S13]  /*3080*/  ISETP.GE.AND P0, PT, R17, R16, PT ;  /* 0x000000101100720c */ /* 0x000fda0003f06270 */
[----:B------:R-:W-:Y:S05]  /*3090*/  @P0 BRA `(.L_x_2207) ;  /* 0x0000000000300947 */ /* 0x000fea0003800000 */
[----:B0-----:R-:W0:Y:S01]  /*30a0*/  LDC.64 R2, c[0x0][0x218] ;  /* 0x00008600ff027b82 */ /* 0x001e220000000a00 */
[----:B------:R-:W-:Y:S02]  /*30b0*/  IADD3 R11, R25, R17, RZ ;  /* 0x00000011190b7210 */ /* 0x000fe40007ffe0ff */
[----:B------:R-:W-:-:S03]  /*30c0*/  IADD3 R17, R17, 0x80, RZ ;  /* 0x0000008011117810 */ /* 0x000fc60007ffe0ff */
[----:B0-----:R-:W-:-:S05]  /*30d0*/  IMAD.WIDE.U32 R2, R11, 0x4, R2 ;  /* 0x000000040b027825 */ /* 0x001fca00078e0002 */
[----:B------:R1:W-:Y:S02]  /*30e0*/  STG.E desc[UR4][R2.64], R5 ;  /* 0x0000000502007986 */ /* 0x0003e4000c101904 */
.L_x_2206:
[----:B------:R-:W-:-:S13]  /*30f0*/  ISETP.GE.AND P0, PT, R17, R16, PT ;  /* 0x000000101100720c */ /* 0x000fda0003f06270 */
[----:B------:R-:W-:Y:S05]  /*3100*/  @P0 BRA `(.L_x_2208) ;  /* 0x0000000000340947 */ /* 0x000fea0003800000 */
[----:B01----:R-:W0:Y:S01]  /*3110*/  LDC.64 R2, c[0x0][0x218] ;  /* 0x00008600ff027b82 */ /* 0x003e220000000a00 */
[----:B------:R-:W-:Y:S02]  /*3120*/  IADD3 R5, R25, R17, RZ ;  /* 0x0000001119057210 */ /* 0x000fe40007ffe0ff */
[----:B------:R-:W-:-:S03]  /*3130*/  IADD3 R17, R17, 0x80, RZ ;  /* 0x0000008011117810 */ /* 0x000fc60007ffe0ff */
[----:B0-----:R-:W-:-:S05]  /*3140*/  IMAD.WIDE.U32 R2, R5, 0x4, R2 ;  /* 0x0000000405027825 */ /* 0x001fca00078e0002 */
[----:B------:R1:W-:Y:S02]  /*3150*/  STG.E desc[UR4][R2.64], R6 ;  /* 0x0000000602007986 */ /* 0x0003e4000c101904 */
.L_x_2207:
[----:B------:R-:W-:-:S13]  /*3160*/  ISETP.GE.AND P0, PT, R17, R16, PT ;  /* 0x000000101100720c */ /* 0x000fda0003f06270 */
[----:B------:R-:W-:Y:S05]  /*3170*/  @P0 BREAK B1 ;  /* 0x0000000000010942 */ /* 0x000fea0003800000 */
[----:B------:R-:W-:Y:S05]  /*3180*/  @P0 BRA `(.L_x_2209) ;  /* 0x0000000000300947 */ /* 0x000fea0003800000 */
[----:B01----:R-:W0:Y:S01]  /*3190*/  LDC.64 R2, c[0x0][0x218] ;  /* 0x00008600ff027b82 */ /* 0x003e220000000a00 */
[----:B------:R-:W-:Y:S02]  /*31a0*/  IADD3 R5, R25, R17, RZ ;  /* 0x0000001119057210 */ /* 0x000fe40007ffe0ff */
[----:B------:R-:W-:-:S03]  /*31b0*/  IADD3 R17, R17, 0x80, RZ ;  /* 0x0000008011117810 */ /* 0x000fc60007ffe0ff */
[----:B0-----:R-:W-:-:S05]  /*31c0*/  IMAD.WIDE.U32 R2, R5, 0x4, R2 ;  /* 0x0000000405027825 */ /* 0x001fca00078e0002 */
[----:B------:R2:W-:Y:S02]  /*31d0*/  STG.E desc[UR4][R2.64], R7 ;  /* 0x0000000702007986 */ /* 0x0005e4000c101904 */
.L_x_2208:
[----:B------:R-:W-:Y:S05]  /*31e0*/  BSYNC B1 ;  /* 0x0000000000017941 */ /* 0x000fea0003800000 */
.L_x_2203:
[----:B------:R-:W-:-:S13]  /*31f0*/  ISETP.GE.AND P0, PT, R17, R16, PT ;  /* 0x000000101100720c */ /* 0x000fda0003f06270 */
[----:B012---:R-:W0:Y:S01]  /*3200*/  @!P0 LDC.64 R2, c[0x0][0x218] ;  /* 0x00008600ff028b82 */ /* 0x007e220000000a00 */
[----:B------:R-:W-:Y:S02]  /*3210*/  @!P0 IADD3 R5, R25, R17, RZ ;  /* 0x0000001119058210 */ /* 0x000fe40007ffe0ff */
[----:B------:R-:W-:-:S03]  /*3220*/  @!P0 IADD3 R17, R17, 0x80, RZ ;  /* 0x0000008011118810 */ /* 0x000fc60007ffe0ff */
[----:B0-----:R-:W-:-:S05]  /*3230*/  @!P0 IMAD.WIDE.U32 R2, R5, 0x4, R2 ;  /* 0x0000000405028825 */ /* 0x001fca00078e0002 */
[----:B------:R2:W-:Y:S02]  /*3240*/  @!P0 STG.E desc[UR4][R2.64], R8 ;  /* 0x0000000802008986 */ /* 0x0005e4000c101904 */
.L_x_2209:
[----:B------:R-:W-:Y:S05]  /*3250*/  BSYNC B0 ;  /* 0x0000000000007941 */ /* 0x000fea0003800000 */
.L_x_2202:
[----:B------:R-:W-:Y:S05]  /*3260*/  WARPSYNC.ALL ;  /* 0x0000000000007948 */ /* 0x000fea0003800000 */
[----:B------:R-:W-:-:S13]  /*3270*/  ISETP.GE.AND P0, PT, R17, R16, PT ;  /* 0x000000101100720c */ /* 0x000fda0003f06270 */
[----:B------:R-:W-:Y:S05]  /*3280*/  @P0 EXIT ;  /* 0x000000000000094d */ /* 0x000fea0003800000 */
[----:B012---:R-:W0:Y:S01]  /*3290*/  LDC.64 R2, c[0x0][0x218] ;  /* 0x00008600ff027b82 */ /* 0x007e220000000a00 */
[----:B------:R-:W-:-:S05]  /*32a0*/  IADD3 R17, R25, R17, RZ ;  /* 0x0000001119117210 */ /* 0x000fca0007ffe0ff */
[----:B0-----:R-:W-:-:S05]  /*32b0*/  IMAD.WIDE.U32 R2, R17, 0x4, R2 ;  /* 0x0000000411027825 */ /* 0x001fca00078e0002 */
[----:B------:R-:W-:Y:S01]  /*32c0*/  STG.E desc[UR4][R2.64], R9 ;  /* 0x0000000902007986 */ /* 0x000fe2000c101904 */
[----:B------:R-:W-:Y:S05]  /*32d0*/  EXIT ;  /* 0x000000000000794d */ /* 0x000fea0003800000 */
.L_x_2210:
        /* <DEDUP_REMOVED lines=10> */
.L_x_3478:


//--------------------- .text._ZN2at6native29vectorized_elementwise_kernelILi4EZZZNS0_17atanh_kernel_cudaERNS_18TensorIteratorBaseEENKUlvE0_clEvENKUlvE0_clEvEUlfE_St5arrayIPcLm2EEEEviT0_T1_ --------------------------
	.section	.text._ZN2at6native29vectorized_elementwise_kernelILi4EZZZNS0_17atanh_kernel_cudaERNS_18TensorIteratorBaseEENKUlvE0_clEvENKUlvE0_clEvEUlfE_St5arrayIPcLm2EEEEviT0_T1_,"ax",@progbits
	.align	128
        .global         _ZN2at6native29vectorized_elementwise_kernelILi4EZZZNS0_17atanh_kernel_cudaERNS_18TensorIteratorBaseEENKUlvE0_clEvENKUlvE0_clEvEUlfE_St5arrayIPcLm2EEEEviT0_T1_
        .type           _ZN2at6native29vectorized_elementwise_kernelILi4EZZZNS0_17atanh_kernel_cudaERNS_18TensorIteratorBaseEENKUlvE0_clEvENKUlvE0_clEvEUlfE_St5arrayIPcLm2EEEEviT0_T1_,@function
        .size           _ZN2at6native29vectorized_elementwise_kernelILi4EZZZNS0_17atanh_kernel_cudaERNS_18TensorIteratorBaseEENKUlvE0_clEvENKUlvE0_clEvEUlfE_St5arrayIPcLm2EEEEviT0_T1_,(.L_x_3479 - _ZN2at6native29vectorized_elementwise_kernelILi4EZZZNS0_17atanh_kernel_cudaERNS_18TensorIteratorBaseEENKUlvE0_clEvENKUlvE0_clEvEUlfE_St5arrayIPcLm2EEEEviT0_T1_)
        .other          _ZN2at6native29vectorized_elementwise_kernelILi4EZZZNS0_17atanh_kernel_cudaERNS_18TensorIteratorBaseEENKUlvE0_clEvENKUlvE0_clEvEUlfE_St5arrayIPcLm2EEEEviT0_T1_,@"STO_CUDA_ENTRY STV_DEFAULT"
_ZN2at6native29vectorized_elementwise_kernelILi4EZZZNS0_17atanh_kernel_cudaERNS_18TensorIteratorBaseEENKUlvE0_clEvENKUlvE0_clEvEUlfE_St5arrayIPcLm2EEEEviT0_T1_:
.text._ZN2at6native29vectorized_elementwise_kernelILi4EZZZNS0_17atanh_kernel_cudaERNS_18TensorIteratorBaseEENKUlvE0_clEvENKUlvE0_clEvEUlfE_St5arrayIPcLm2EEEEviT0_T1_:
        /* <DEDUP_REMOVED lines=12> */
[----:B------:R-:W2:Y:S04]  /*00c0*/  LDG.E.128 R12, desc[UR4][R2.64] ;  /* 0x00000004020c7981 */ /* 0x000ea8000c1e1d00 */
[----:B------:R0:W3:Y:S01]  /*00d0*/  LDG.E.128 R8, desc[UR4][R2.64+0x800] ;  /* 0x0008000402087981 */ /* 0x0000e2000c1e1d00 */
[----:B------:R-:W-:Y:S01]  /*00e0*/  BSSY B0, `(.L_x_2212) ;  /* 0x0000085000007945 */ /* 0x000fe20003800000 */
[C---:B--2---:R-:W-:Y:S01]  /*00f0*/  FADD.FTZ R0, |R12|.reuse, -RZ ;  /* 0x800000ff0c007221 */ /* 0x044fe20000010200 */
[----:B------:R-:W-:Y:S01]  /*0100*/  FSETP.GT.FTZ.AND P0, PT, |R12|, 8.50705917302346158658e+37, PT ;  /* 0x7e8000000c00780b */ /* 0x000fe20003f14200 */
[----:B------:R-:W-:Y:S01]  /*0110*/  FADD.FTZ R4, |R13|, -RZ ;  /* 0x800000ff0d047221 */ /* 0x000fe20000010200 */
[----:B0-----:R-:W-:Y:S01]  /*0120*/  FADD.FTZ R2, |R14|, -RZ ;  /* 0x800000ff0e027221 */ /* 0x001fe20000010200 */
[----:B------:R-:W-:-:S02]  /*0130*/  FADD.FTZ R0, -R0, 1 ;  /* 0x3f80000000007421 */ /* 0x000fc40000010100 */
[----:B------:R-:W-:Y:S01]  /*0140*/  FADD.FTZ R6, -R4, 1 ;  /* 0x3f80000004067421 */ /* 0x000fe20000010100 */
[----:B------:R-:W-:-:S03]  /*0150*/  FADD.FTZ R7, -R2, 1 ;  /* 0x3f80000002077421 */ /* 0x000fc60000010100 */
[----:B------:R-:W0:Y:S08]  /*0160*/  MUFU.RCP R0, R0 ;  /* 0x0000000000007308 */ /* 0x000e300000001000 */
[----:B------:R-:W-:Y:S08]  /*0170*/  MUFU.RCP R6, R6 ;  /* 0x0000000600067308 */ /* 0x000ff00000001000 */
[----:B------:R-:W1:Y:S01]  /*0180*/  MUFU.RCP R7, R7 ;  /* 0x0000000700077308 */ /* 0x000e620000001000 */
[----:B0-----:R-:W-:Y:S01]  /*0190*/  FADD.FTZ R5, R0, R0 ;  /* 0x0000000000057221 */ /* 0x001fe20000010000 */
[----:B------:R-:W-:-:S03]  /*01a0*/  HFMA2.MMA R0, -RZ, RZ, 1.625, 0 ;  /* 0x3e800000ff007435 */ /* 0x000fc600000001ff */
[----:B------:R-:W-:-:S05]  /*01b0*/  FMUL.FTZ R5, |R12|, R5 ;  /* 0x000000050c057220 */ /* 0x000fca0000410200 */
[----:B------:R-:W-:Y:S02]  /*01c0*/  FSEL R16, R5, -2, !P0 ;  /* 0xc000000005107808 */ /* 0x000fe40004000000 */
[----:B------:R-:W-:-:S03]  /*01d0*/  FSETP.GT.FTZ.AND P0, PT, |R13|, 8.50705917302346158658e+37, PT ;  /* 0x7e8000000d00780b */ /* 0x000fc60003f14200 */
[----:B------:R-:W-:Y:S01]  /*01e0*/  FADD.FTZ.RZ R4, R16, 1 ;  /* 0x3f80000010047421 */ /* 0x000fe2000001c000 */
[----:B-1----:R-:W-:-:S04]  /*01f0*/  FADD.FTZ R7, R7, R7 ;  /* 0x0000000707077221 */ /* 0x002fc80000010000 */
[----:B------:R-:W-:Y:S01]  /*0200*/  IADD3 R4, R4, -0x3f400000, RZ ;  /* 0xc0c0000004047810 */ /* 0x000fe20007ffe0ff */
[----:B------:R-:W-:-:S03]  /*0210*/  FMUL.FTZ R7, |R14|, R7 ;  /* 0x000000070e077220 */ /* 0x000fc60000410200 */
[----:B------:R-:W-:Y:S01]  /*0220*/  LOP3.LUT R19, R4, 0xff800000, RZ, 0xc0, !PT ;  /* 0xff80000004137812 */ /* 0x000fe200078ec0ff */
[----:B------:R-:W-:-:S03]  /*0230*/  FADD.FTZ R4, R6, R6 ;  /* 0x0000000606047221 */ /* 0x000fc60000010000 */
[----:B------:R-:W-:Y:S01]  /*0240*/  IADD3 R5, -R19, 0x40800000, RZ ;  /* 0x4080000013057810 */ /* 0x000fe20007ffe1ff */
[----:B------:R-:W-:Y:S01]  /*0250*/  FMUL.FTZ R4, |R13|, R4 ;  /* 0x000000040d047220 */ /* 0x000fe20000410200 */
[-C--:B------:R-:W-:Y:S02]  /*0260*/  IADD3 R3, R16, -R19.reuse, RZ ;  /* 0x8000001310037210 */ /* 0x080fe40007ffe0ff */
[----:B------:R-:W-:Y:S01]  /*0270*/  I2FP.F32.S32 R19, R19 ;  /* 0x0000001300137245 */ /* 0x000fe20000201400 */
[----:B------:R-:W-:Y:S01]  /*0280*/  FFMA.FTZ R2, R5, R0, -1 ;  /* 0xbf80000005027423 */ /* 0x000fe20000010000 */
[----:B------:R-:W-:Y:S01]  /*0290*/  FADD.FTZ R5, |R15|, -RZ ;  /* 0x800000ff0f057221 */ /* 0x000fe20000010200 */
[----:B------:R-:W-:Y:S02]  /*02a0*/  FSEL R6, R4, -2, !P0 ;  /* 0xc000000004067808 */ /* 0x000fe40004000000 */
[----:B------:R-:W-:Y:S01]  /*02b0*/  FADD.FTZ R3, R3, R2 ;  /* 0x0000000203037221 */ /* 0x000fe20000010000 */
[----:B------:R-:W-:Y:S01]  /*02c0*/  MOV R2, 0x3d39bf78 ;  /* 0x3d39bf7800027802 */ /* 0x000fe20000000f00 */
[----:B------:R-:W-:Y:S01]  /*02d0*/  FADD.FTZ R17, -R5, 1 ;  /* 0x3f80000005117421 */ /* 0x000fe20000010100 */
[----:B------:R-:W-:Y:S01]  /*02e0*/  FADD.FTZ.RZ R5, R6, 1 ;  /* 0x3f80000006057421 */ /* 0x000fe2000001c000 */
[----:B------:R-:W-:Y:S01]  /*02f0*/  FSETP.GT.FTZ.AND P0, PT, |R14|, 8.50705917302346158658e+37, PT ;  /* 0x7e8000000e00780b */ /* 0x000fe20003f14200 */
[----:B------:R-:W-:Y:S01]  /*0300*/  FMUL.FTZ R19, R19, 1.1920928955078125e-07 ;  /* 0x3400000013137820 */ /* 0x000fe20000410000 */
[----:B------:R-:W-:Y:S01]  /*0310*/  FFMA.FTZ R18, R3, -R2, 0.10546888411045074463 ;  /* 0x3dd8001203127423 */ /* 0x000fe20000010802 */
[----:B------:R0:W1:Y:S01]  /*0320*/  MUFU.RCP R4, R17 ;  /* 0x0000001100047308 */ /* 0x0000620000001000 */
[----:B------:R-:W-:-:S02]  /*0330*/  IADD3 R5, R5, -0x3f400000, RZ ;  /* 0xc0c0000005057810 */ /* 0x000fc40007ffe0ff */
[----:B------:R-:W-:Y:S01]  /*0340*/  FFMA.FTZ R18, R3, R18, -0.13229703903198242188 ;  /* 0xbe0778e003127423 */ /* 0x000fe20000010012 */
[----:B------:R-:W-:Y:S02]  /*0350*/  FSEL R7, R7, -2, !P0 ;  /* 0xc000000007077808 */ /* 0x000fe40004000000 */
[----:B------:R-:W-:Y:S01]  /*0360*/  LOP3.LUT R5, R5, 0xff800000, RZ, 0xc0, !PT ;  /* 0xff80000005057812 */ /* 0x000fe200078ec0ff */
[----:B------:R-:W-:Y:S01]  /*0370*/  FFMA.FTZ R18, R3, R18, 0.14491446316242218018 ;  /* 0x3e14647503127423 */ /* 0x000fe20000010012 */
[----:B------:R-:W-:Y:S01]  /*0380*/  FSETP.GT.FTZ.AND P0, PT, |R15|, 8.50705917302346158658e+37, PT ;  /* 0x7e8000000f00780b */ /* 0x000fe20003f14200 */
[----:B------:R-:W-:Y:S01]  /*0390*/  FADD.FTZ.RZ R22, R7, 1 ;  /* 0x3f80000007167421 */ /* 0x000fe2000001c000 */
[----:B------:R-:W-:Y:S01]  /*03a0*/  IADD3 R23, -R5, 0x40800000, RZ ;  /* 0x4080000005177810 */ /* 0x000fe20007ffe1ff */
[C---:B------:R-:W-:Y:S01]  /*03b0*/  FFMA.FTZ R18, R3.reuse, R18, -0.16641564667224884033 ;  /* 0xbe2a68dd03127423 */ /* 0x040fe20000010012 */
[-C--:B0-----:R-:W-:Y:S02]  /*03c0*/  IADD3 R17, R6, -R5.reuse, RZ ;  /* 0x8000000506117210 */ /* 0x081fe40007ffe0ff */
[----:B------:R-:W-:Y:S01]  /*03d0*/  I2FP.F32.S32 R5, R5 ;  /* 0x0000000500057245 */ /* 0x000fe20000201400 */
[----:B------:R-:W-:Y:S01]  /*03e0*/  FFMA.FTZ R18, R3, R18, 0.19988867640495300293 ;  /* 0x3e4caf9e03127423 */ /* 0x000fe20000010012 */
[----:B-1----:R-:W-:Y:S01]  /*03f0*/  FADD.FTZ R24, R4, R4 ;  /* 0x0000000404187221 */ /* 0x002fe20000010000 */
[----:B------:R-:W-:-:S02]  /*0400*/  FFMA.FTZ R4, R23, R0, -1 ;  /* 0xbf80000017047423 */ /* 0x000fc40000010000 */
[----:B------:R-:W-:Y:S01]  /*0410*/  FFMA.FTZ R18, R3, R18, -0.25000196695327758789 ;  /* 0xbe80004203127423 */ /* 0x000fe20000010012 */
[----:B------:R-:W-:Y:S01]  /*0420*/  FMUL.FTZ R24, |R15|, R24 ;  /* 0x000000180f187220 */ /* 0x000fe20000410200 */
[----:B------:R-:W-:Y:S02]  /*0430*/  FADD.FTZ R17, R17, R4 ;  /* 0x0000000411117221 */ /* 0x000fe40000010000 */
[C---:B------:R-:W-:Y:S01]  /*0440*/  FFMA.FTZ R18, R3.reuse, R18, 0.33333510160446166992 ;  /* 0x3eaaaae603127423 */ /* 0x040fe20000010012 */
[----:B------:R-:W-:Y:S02]  /*0450*/  IADD3 R4, R22, -0x3f400000, RZ ;  /* 0xc0c0000016047810 */ /* 0x000fe40007ffe0ff */
[----:B------:R-:W-:Y:S01]  /*0460*/  FSEL R22, R24, -2, !P0 ;  /* 0xc000000018167808 */ /* 0x000fe20004000000 */
[----:B------:R-:W-:Y:S01]  /*0470*/  FFMA.FTZ R18, R3, R18, -0.5 ;  /* 0xbf00000003127423 */ /* 0x000fe20000010012 */
[----:B------:R-:W-:Y:S01]  /*0480*/  LOP3.LUT R4, R4, 0xff800000, RZ, 0xc0, !PT ;  /* 0xff80000004047812 */ /* 0x000fe200078ec0ff */
[----:B------:R-:W-:Y:S01]  /*0490*/  FFMA.FTZ R24, R17, -R2, 0.10546888411045074463 ;  /* 0x3dd8001211187423 */ /* 0x000fe20000010802 */
[----:B---3--:R-:W-:Y:S01]  /*04a0*/  FSETP.GT.FTZ.AND P0, PT, |R8|, 8.50705917302346158658e+37, PT ;  /* 0x7e8000000800780b */ /* 0x008fe20003f14200 */
[----:B------:R-:W-:Y:S01]  /*04b0*/  FMUL.FTZ R18, R3, R18 ;  /* 0x0000001203127220 */ /* 0x000fe20000410000 */
[----:B------:R-:W-:Y:S01]  /*04c0*/  IADD3 R23, R7, -R4, RZ ;  /* 0x8000000407177210 */ /* 0x000fe20007ffe0ff */
[----:B------:R-:W-:Y:S01]  /*04d0*/  FFMA.FTZ R24, R17, R24, -0.13229703903198242188 ;  /* 0xbe0778e011187423 */ /* 0x000fe20000010018 */
[----:B------:R-:W-:Y:S01]  /*04e0*/  FADD.FTZ.RZ R25, R22, 1 ;  /* 0x3f80000016197421 */ /* 0x000fe2000001c000 */
[----:B------:R-:W-:Y:S01]  /*04f0*/  FFMA.FTZ R18, R3, R18, R3 ;  /* 0x0000001203127223 */ /* 0x000fe20000010003 */
[----:B------:R-:W-:Y:S01]  /*0500*/  IADD3 R3, -R4, 0x40800000, RZ ;  /* 0x4080000004037810 */ /* 0x000fe20007ffe1ff */
[----:B------:R-:W-:-:S02]  /*0510*/  FFMA.FTZ R24, R17, R24, 0.14491446316242218018 ;  /* 0x3e14647511187423 */ /* 0x000fc40000010018 */
[----:B------:R-:W-:Y:S01]  /*0520*/  FFMA.FTZ R19, R19, 0.69314718246459960938, R18 ;  /* 0x3f31721813137823 */ /* 0x000fe20000010012 */
[----:B------:R-:W-:Y:S01]  /*0530*/  FADD.FTZ R18, |R9|, -RZ ;  /* 0x800000ff09127221 */ /* 0x000fe20000010200 */
[----:B------:R-:W-:Y:S01]  /*0540*/  FFMA.FTZ R26, R3, R0, -1 ;  /* 0xbf800000031a7423 */ /* 0x000fe20000010000 */
[----:B------:R-:W-:Y:S01]  /*0550*/  FFMA.FTZ R24, R17, R24, -0.16641564667224884033 ;  /* 0xbe2a68dd11187423 */ /* 0x000fe20000010018 */
[----:B------:R-:W-:Y:S01]  /*0560*/  IADD3 R3, R25, -0x3f400000, RZ ;  /* 0xc0c0000019037810 */ /* 0x000fe20007ffe0ff */
[----:B------:R-:W-:Y:S01]  /*0570*/  FADD.FTZ R27, -R18, 1 ;  /* 0x3f800000121b7421 */ /* 0x000fe20000010100 */
[----:B------:R-:W-:Y:S01]  /*0580*/  FADD.FTZ R23, R23, R26 ;  /* 0x0000001a17177221 */ /* 0x000fe20000010000 */
[----:B------:R-:W-:Y:S01]  /*0590*/  FFMA.FTZ R24, R17, R24, 0.19988867640495300293 ;  /* 0x3e4caf9e11187423 */ /* 0x000fe20000010018 */
[----:B------:R-:W-:Y:S02]  /*05a0*/  LOP3.LUT R3, R3, 0xff800000, RZ, 0xc0, !PT ;  /* 0xff80000003037812 */ /* 0x000fe400078ec0ff */
[----:B------:R-:W-:Y:S01]  /*05b0*/  FFMA.FTZ R26, R23, -R2, 0.10546888411045074463 ;  /* 0x3dd80012171a7423 */ /* 0x000fe20000010802 */
[----:B------:R-:W-:Y:S01]  /*05c0*/  FFMA.FTZ R24, R17, R24, -0.25000196695327758789 ;  /* 0xbe80004211187423 */ /* 0x000fe20000010018 */
[----:B------:R-:W-:-:S02]  /*05d0*/  IADD3 R25, -R3, 0x40800000, RZ ;  /* 0x4080000003197810 */ /* 0x000fc40007ffe1ff */
[----:B------:R-:W-:Y:S01]  /*05e0*/  FFMA.FTZ R26, R23, R26, -0.13229703903198242188 ;  /* 0xbe0778e0171a7423 */ /* 0x000fe2000001001a */
[----:B------:R-:W-:Y:S01]  /*05f0*/  FFMA.FTZ R24, R17, R24, 0.33333510160446166992 ;  /* 0x3eaaaae611187423 */ /* 0x000fe20000010018 */
[-C--:B------:R-:W-:Y:S01]  /*0600*/  IADD3 R28, R22, -R3.reuse, RZ ;  /* 0x80000003161c7210 */ /* 0x080fe20007ffe0ff */
[----:B------:R-:W-:Y:S01]  /*0610*/  FFMA.FTZ R25, R25, R0, -1 ;  /* 0xbf80000019197423 */ /* 0x000fe20000010000 */
[----:B------:R-:W-:Y:S01]  /*0620*/  FFMA.FTZ R26, R23, R26, 0.14491446316242218018 ;  /* 0x3e146475171a7423 */ /* 0x000fe2000001001a */
[----:B------:R-:W-:Y:S01]  /*0630*/  FFMA.FTZ R24, R17, R24, -0.5 ;  /* 0xbf00000011187423 */ /* 0x000fe20000010018 */
[----:B------:R-:W-:Y:S01]  /*0640*/  I2FP.F32.S32 R3, R3 ;  /* 0x0000000300037245 */ /* 0x000fe20000201400 */
[----:B------:R-:W-:Y:S01]  /*0650*/  FADD.FTZ R25, R28, R25 ;  /* 0x000000191c197221 */ /* 0x000fe20000010000 */
[----:B------:R-:W-:Y:S01]  /*0660*/  FFMA.FTZ R26, R23, R26, -0.16641564667224884033 ;  /* 0xbe2a68dd171a7423 */ /* 0x000fe2000001001a */
[----:B------:R-:W-:Y:S02]  /*0670*/  FMUL.FTZ R24, R17, R24 ;  /* 0x0000001811187220 */ /* 0x000fe40000410000 */
[----:B------:R-:W-:Y:S01]  /*0680*/  FMUL.FTZ R3, R3, 1.1920928955078125e-07 ;  /* 0x3400000003037820 */ /* 0x000fe20000410000 */
[----:B------:R-:W-:Y:S01]  /*0690*/  FFMA.FTZ R26, R23, R26, 0.19988867640495300293 ;  /* 0x3e4caf9e171a7423 */ /* 0x000fe2000001001a */
[----:B------:R-:W-:Y:S01]  /*06a0*/  FFMA.FTZ R17, R17, R24, R17 ;  /* 0x0000001811117223 */ /* 0x000fe20000010011 */
[----:B------:R-:W-:-:S02]  /*06b0*/  FFMA.FTZ R24, R25, -R2, 0.10546888411045074463 ;  /* 0x3dd8001219187423 */ /* 0x000fc40000010802 */
[----:B------:R-:W-:Y:S02]  /*06c0*/  FFMA.FTZ R26, R23, R26, -0.25000196695327758789 ;  /* 0xbe800042171a7423 */ /* 0x000fe4000001001a */
[----:B------:R-:W-:Y:S02]  /*06d0*/  FFMA.FTZ R24, R25, R24, -0.13229703903198242188 ;  /* 0xbe0778e019187423 */ /* 0x000fe40000010018 */
[----:B------:R-:W-:Y:S02]  /*06e0*/  FFMA.FTZ R26, R23, R26, 0.33333510160446166992 ;  /* 0x3eaaaae6171a7423 */ /* 0x000fe4000001001a */
[----:B------:R-:W-:Y:S02]  /*06f0*/  FFMA.FTZ R24, R25, R24, 0.14491446316242218018 ;  /* 0x3e14647519187423 */ /* 0x000fe40000010018 */
[----:B------:R-:W-:Y:S02]  /*0700*/  FFMA.FTZ R26, R23, R26, -0.5 ;  /* 0xbf000000171a7423 */ /* 0x000fe4000001001a */
[----:B------:R-:W-:-:S02]  /*0710*/  FFMA.FTZ R24, R25, R24, -0.16641564667224884033 ;  /* 0xbe2a68dd19187423 */ /* 0x000fc40000010018 */
[----:B------:R-:W-:Y:S02]  /*0720*/  FMUL.FTZ R26, R23, R26 ;  /* 0x0000001a171a7220 */ /* 0x000fe40000410000 */
[----:B------:R-:W-:Y:S02]  /*0730*/  FFMA.FTZ R24, R25, R24, 0.19988867640495300293 ;  /* 0x3e4caf9e19187423 */ /* 0x000fe40000010018 */
[----:B------:R-:W-:Y:S01]  /*0740*/  FFMA.FTZ R23, R23, R26, R23 ;  /* 0x0000001a17177223 */ /* 0x000fe20000010017 */
[----:B------:R-:W-:Y:S01]  /*0750*/  FADD.FTZ R26, |R8|, -RZ ;  /* 0x800000ff081a7221 */ /* 0x000fe20000010200 */
[----:B------:R-:W-:-:S03]  /*0760*/  FFMA.FTZ R24, R25, R24, -0.25000196695327758789 ;  /* 0xbe80004219187423 */ /* 0x000fc60000010018 */
[----:B------:R-:W-:Y:S01]  /*0770*/  FADD.FTZ R26, -R26, 1 ;  /* 0x3f8000001a1a7421 */ /* 0x000fe20000010100 */
[----:B------:R-:W-:-:S04]  /*0780*/  FFMA.FTZ R24, R25, R24, 0.33333510160446166992 ;  /* 0x3eaaaae619187423 */ /* 0x000fc80000010018 */
[C---:B------:R-:W-:Y:S01]  /*0790*/  FFMA.FTZ R24, R25.reuse, R24, -0.5 ;  /* 0xbf00000019187423 */ /* 0x040fe20000010018 */
[----:B------:R-:W0:Y:S03]  /*07a0*/  MUFU.RCP R26, R26 ;  /* 0x0000001a001a7308 */ /* 0x000e260000001000 */
[----:B------:R-:W-:-:S04]  /*07b0*/  FMUL.FTZ R24, R25, R24 ;  /* 0x0000001819187220 */ /* 0x000fc80000410000 */
[----:B------:R-:W-:-:S04]  /*07c0*/  FFMA.FTZ R24, R25, R24, R25 ;  /* 0x0000001819187223 */ /* 0x000fc80000010019 */
[----:B------:R-:W-:Y:S01]  /*07d0*/  FFMA.FTZ R3, R3, 0.69314718246459960938, R24 ;  /* 0x3f31721803037823 */ /* 0x000fe20000010018 */
[----:B0-----:R-:W-:Y:S01]  /*07e0*/  FADD.FTZ R25, R26, R26 ;  /* 0x0000001a1a197221 */ /* 0x001fe20000010000 */
[----:B------:R-:W-:Y:S01]  /*07f0*/  I2FP.F32.S32 R26, R4 ;  /* 0x00000004001a7245 */ /* 0x000fe20000201400 */
[----:B------:R-:W-:Y:S02]  /*0800*/  FMUL.FTZ R4, R5, 1.1920928955078125e-07 ;  /* 0x3400000005047820 */ /* 0x000fe40000410000 */
[----:B------:R-:W-:Y:S02]  /*0810*/  FMUL.FTZ R18, |R8|, R25 ;  /* 0x0000001908127220 */ /* 0x000fe40000410200 */
[----:B------:R-:W0:Y:S01]  /*0820*/  MUFU.RCP R25, R27 ;  /* 0x0000001b00197308 */ /* 0x000e220000001000 */
[----:B------:R-:W-:Y:S01]  /*0830*/  FFMA.FTZ R5, R4, 0.69314718246459960938, R17 ;  /* 0x3f31721804057823 */ /* 0x000fe20000010011 */
[----:B------:R-:W-:Y:S01]  /*0840*/  FMUL.FTZ R26, R26, 1.1920928955078125e-07 ;  /* 0x340000001a1a7820 */ /* 0x000fe20000410000 */
[----:B------:R-:W-:-:S02]  /*0850*/  FSEL R18, R18, -2, !P0 ;  /* 0xc000000012127808 */ /* 0x000fc40004000000 */
[----:B------:R-:W-:Y:S01]  /*0860*/  ISETP.GE.U32.AND P0, PT, R16, 0x7f800000, PT ;  /* 0x7f8000001000780c */ /* 0x000fe20003f06070 */
[----:B------:R-:W-:Y:S02]  /*0870*/  FFMA.FTZ R4, R26, 0.69314718246459960938, R23 ;  /* 0x3f3172181a047823 */ /* 0x000fe40000010017 */
[----:B------:R-:W-:-:S05]  /*0880*/  FADD.FTZ.RZ R17, R18, 1 ;  /* 0x3f80000012117421 */ /* 0x000fca000001c000 */
[----:B------:R-:W-:-:S04]  /*0890*/  IADD3 R17, R17, -0x3f400000, RZ ;  /* 0xc0c0000011117810 */ /* 0x000fc80007ffe0ff */
[----:B------:R-:W-:Y:S01]  /*08a0*/  LOP3.LUT R17, R17, 0xff800000, RZ, 0xc0, !PT ;  /* 0xff80000011117812 */ /* 0x000fe200078ec0ff */
[----:B0-----:R-:W-:-:S03]  /*08b0*/  FADD.FTZ R24, R25, R25 ;  /* 0x0000001919187221 */ /* 0x001fc60000010000 */
[----:B------:R-:W-:Y:S01]  /*08c0*/  IADD3 R23, -R17, 0x40800000, RZ ;  /* 0x4080000011177810 */ /* 0x000fe20007ffe1ff */
[----:B------:R-:W-:Y:S06]  /*08d0*/  @!P0 BRA `(.L_x_2213) ;  /* 0x0000000000148947 */ /* 0x000fec0003800000 */
[----:B------:R-:W-:-:S13]  /*08e0*/  ISETP.GE.AND P0, PT, R16, -0x407fffff, PT ;  /* 0xbf8000011000780c */ /* 0x000fda0003f06270 */
[----:B------:R-:W-:-:S05]  /*08f0*/  @P0 MOV R25, 0x7f800000 ;  /* 0x7f80000000190802 */ /* 0x000fca0000000f00 */
[C---:B------:R-:W-:Y:S01]  /*0900*/  @P0 FFMA.FTZ R19, R16.reuse, R25, +INF ;  /* 0x7f80000010130423 */ /* 0x040fe20000010019 */
[----:B------:R-:W-:-:S04]  /*0910*/  FSETP.NEU.FTZ.AND P0, PT, R16, RZ, PT ;  /* 0x000000ff1000720b */ /* 0x000fc80003f1d000 */
[----:B------:R-:W-:-:S09]  /*0920*/  FSEL R19, R19, -RZ, P0 ;  /* 0x800000ff13137208 */ /* 0x000fd20000000000 */
.L_x_2213:
[----:B------:R-:W-:Y:S05]  /*0930*/  BSYNC B0 ;  /* 0x0000000000007941 */ /* 0x000fea0003800000 */
.L_x_2212:
[----:B------:R-:W-:Y:S01]  /*0940*/  ISETP.GE.U32.AND P1, PT, R6, 0x7f800000, PT ;  /* 0x7f8000000600780c */ /* 0x000fe20003f26070 */
[----:B------:R-:W-:Y:S01]  /*0950*/  FMUL.FTZ R24, |R9|, R24 ;  /* 0x0000001809187220 */ /* 0x000fe20000410200 */
[----:B------:R-:W-:Y:S01]  /*0960*/  IADD3 R25, R18, -R17, RZ ;  /* 0x8000001112197210 */ /* 0x000fe20007ffe0ff */
[----:B------:R-:W-:Y:S01]  /*0970*/  FFMA.FTZ R16, R23, R0, -1 ;  /* 0xbf80000017107423 */ /* 0x000fe20000010000 */
[----:B------:R-:W-:Y:S01]  /*0980*/  FADD.FTZ R23, |R10|, -RZ ;  /* 0x800000ff0a177221 */ /* 0x000fe20000010200 */
[----:B------:R-:W-:Y:S01]  /*0990*/  FSETP.GT.FTZ.AND P0, PT, |R9|, 8.50705917302346158658e+37, PT ;  /* 0x7e8000000900780b */ /* 0x000fe20003f14200 */
[----:B------:R-:W-:Y:S01]  /*09a0*/  BSSY B0, `(.L_x_2214) ;  /* 0x000000a000007945 */ /* 0x000fe20003800000 */
[----:B------:R-:W-:Y:S01]  /*09b0*/  FADD.FTZ R25, R25, R16 ;  /* 0x0000001019197221 */ /* 0x000fe20000010000 */
[----:B------:R-:W-:Y:S01]  /*09c0*/  FADD.FTZ R26, -R23, 1 ;  /* 0x3f800000171a7421 */ /* 0x000fe20000010100 */
[----:B------:R-:W-:-:S04]  /*09d0*/  FSEL R16, R24, -2, !P0 ;  /* 0xc000000018107808 */ /* 0x000fc80004000000 */
[----:B------:R-:W-:Y:S05]  /*09e0*/  @!P1 BRA `(.L_x_2215) ;  /* 0x0000000000149947 */ /* 0x000fea0003800000 */
[----:B------:R-:W-:-:S13]  /*09f0*/  ISETP.GE.AND P0, PT, R6, -0x407fffff, PT ;  /* 0xbf8000010600780c */ /* 0x000fda0003f06270 */
[----:B------:R-:W-:-:S05]  /*0a00*/  @P0 MOV R23, 0x7f800000 ;  /* 0x7f80000000170802 */ /* 0x000fca0000000f00 */
[C---:B------:R-:W-:Y:S01]  /*0a10*/  @P0 FFMA.FTZ R5, R6.reuse, R23, +INF ;  /* 0x7f80000006050423 */ /* 0x040fe20000010017 */
[----:B------:R-:W-:-:S04]  /*0a20*/  FSETP.NEU.FTZ.AND P0, PT, R6, RZ, PT ;  /* 0x000000ff0600720b */ /* 0x000fc80003f1d000 */
[----:B------:R-:W-:-:S09]  /*0a30*/  FSEL R5, R5, -RZ, P0 ;  /* 0x800000ff05057208 */ /* 0x000fd20000000000 */
.L_x_2215:
[----:B------:R-:W-:Y:S05]  /*0a40*/  BSYNC B0 ;  /* 0x0000000000007941 */ /* 0x000fea0003800000 */
.L_x_2214:
[----:B------:R-:W-:Y:S01]  /*0a50*/  ISETP.GE.U32.AND P0, PT, R7, 0x7f800000, PT ;  /* 0x7f8000000700780c */ /* 0x000fe20003f06070 */
[C---:B------:R-:W-:Y:S01]  /*0a60*/  FFMA.FTZ R24, R25.reuse, -R2, 0.10546888411045074463 ;  /* 0x3dd8001219187423 */ /* 0x040fe20000010802 */
[----:B------:R0:W1:Y:S01]  /*0a70*/  MUFU.RCP R6, R26 ;  /* 0x0000001a00067308 */ /* 0x0000620000001000 */
[----:B------:R-:W-:Y:S01]  /*0a80*/  FADD.FTZ.RZ R23, R16, 1 ;  /* 0x3f80000010177421 */ /* 0x000fe2000001c000 */
[----:B------:R-:W-:Y:S01]  /*0a90*/  BSSY B0, `(.L_x_2216) ;  /* 0x000000d000007945 */ /* 0x000fe20003800000 */
[----:B------:R-:W-:Y:S01]  /*0aa0*/  FFMA.FTZ R24, R25, R24, -0.13229703903198242188 ;  /* 0xbe0778e019187423 */ /* 0x000fe20000010018 */
[----:B------:R-:W-:Y:S02]  /*0ab0*/  ISETP.GE.U32.AND P1, PT, R22, 0x7f800000, PT ;  /* 0x7f8000001600780c */ /* 0x000fe40003f26070 */
[----:B------:R-:W-:Y:S01]  /*0ac0*/  IADD3 R23, R23, -0x3f400000, RZ ;  /* 0xc0c0000017177810 */ /* 0x000fe20007ffe0ff */
[----:B------:R-:W-:-:S03]  /*0ad0*/  FFMA.FTZ R24, R25, R24, 0.14491446316242218018 ;  /* 0x3e14647519187423 */ /* 0x000fc60000010018 */
[----:B------:R-:W-:Y:S01]  /*0ae0*/  LOP3.LUT R23, R23, 0xff800000, RZ, 0xc0, !PT ;  /* 0xff80000017177812 */ /* 0x000fe200078ec0ff */
[----:B------:R-:W-:Y:S01]  /*0af0*/  FFMA.FTZ R24, R25, R24, -0.16641564667224884033 ;  /* 0xbe2a68dd19187423 */ /* 0x000fe20000010018 */
[----:B0-----:R-:W-:Y:S06]  /*0b00*/  @!P0 BRA `(.L_x_2217) ;  /* 0x0000000000148947 */ /* 0x001fec0003800000 */
[----:B------:R-:W-:-:S13]  /*0b10*/  ISETP.GE.AND P0, PT, R7, -0x407fffff, PT ;  /* 0xbf8000010700780c */ /* 0x000fda0003f06270 */
[----:B------:R-:W-:-:S05]  /*0b20*/  @P0 MOV R26, 0x7f800000 ;  /* 0x7f800000001a0802 */ /* 0x000fca0000000f00 */
[C---:B------:R-:W-:Y:S01]  /*0b30*/  @P0 FFMA.FTZ R4, R7.reuse, R26, +INF ;  /* 0x7f80000007040423 */ /* 0x040fe2000001001a */
[----:B------:R-:W-:-:S04]  /*0b40*/  FSETP.NEU.FTZ.AND P0, PT, R7, RZ, PT ;  /* 0x000000ff0700720b */ /* 0x000fc80003f1d000 */
[----:B------:R-:W-:-:S09]  /*0b50*/  FSEL R4, R4, -RZ, P0 ;  /* 0x800000ff04047208 */ /* 0x000fd20000000000 */
.L_x_2217:
[----:B------:R-:W-:Y:S05]  /*0b60*/  BSYNC B0 ;  /* 0x0000000000007941 */ /* 0x000fea0003800000 */
.L_x_2216:
[----:B------:R-:W-:Y:S01]  /*0b70*/  BSSY B0, `(.L_x_2218) ;  /* 0x0000009000007945 */ /* 0x000fe20003800000 */
[----:B------:R-:W-:Y:S01]  /*0b80*/  FFMA.FTZ R24, R25, R24, 0.19988867640495300293 ;  /* 0x3e4caf9e19187423 */ /* 0x000fe20000010018 */
[----:B------:R-:W-:Y:S02]  /*0b90*/  IADD3 R7, -R23, 0x40800000, RZ ;  /* 0x4080000017077810 */ /* 0x000fe40007ffe1ff */
[----:B------:R-:W-:Y:S05]  /*0ba0*/  @!P1 BRA `(.L_x_2219) ;  /* 0x0000000000149947 */ /* 0x000fea0003800000 */
[----:B------:R-:W-:-:S13]  /*0bb0*/  ISETP.GE.AND P0, PT, R22, -0x407fffff, PT ;  /* 0xbf8000011600780c */ /* 0x000fda0003f06270 */
[----:B------:R-:W-:-:S05]  /*0bc0*/  @P0 MOV R27, 0x7f800000 ;  /* 0x7f800000001b0802 */ /* 0x000fca0000000f00 */
[C---:B------:R-:W-:Y:S01]  /*0bd0*/  @P0 FFMA.FTZ R3, R22.reuse, R27, +INF ;  /* 0x7f80000016030423 */ /* 0x040fe2000001001b */
[----:B------:R-:W-:-:S04]  /*0be0*/  FSETP.NEU.FTZ.AND P0, PT, R22, RZ, PT ;  /* 0x000000ff1600720b */ /* 0x000fc80003f1d000 */
[----:B------:R-:W-:-:S09]  /*0bf0*/  FSEL R3, R3, -RZ, P0 ;  /* 0x800000ff03037208 */ /* 0x000fd20000000000 */
.L_x_2219:
[----:B------:R-:W-:Y:S05]  /*0c00*/  BSYNC B0 ;  /* 0x0000000000007941 */ /* 0x000fea0003800000 */
.L_x_2218:
[----:B------:R-:W-:Y:S01]  /*0c10*/  IADD3 R27, R16, -R23, RZ ;  /* 0x80000017101b7210 */ /* 0x000fe20007ffe0ff */
[----:B------:R-:W-:Y:S01]  /*0c20*/  FFMA.FTZ R22, R7, R0, -1 ;  /* 0xbf80000007167423 */ /* 0x000fe20000010000 */
[----:B-1----:R-:W-:Y:S01]  /*0c30*/  FADD.FTZ R7, R6, R6 ;  /* 0x0000000606077221 */ /* 0x002fe20000010000 */
[----:B------:R-:W-:Y:S01]  /*0c40*/  FFMA.FTZ R24, R25, R24, -0.25000196695327758789 ;  /* 0xbe80004219187423 */ /* 0x000fe20000010018 */
[C---:B------:R-:W-:Y:S01]  /*0c50*/  FSETP.GT.FTZ.AND P0, PT, |R10|.reuse, 8.50705917302346158658e+37, PT ;  /* 0x7e8000000a00780b */ /* 0x040fe20003f14200 */
[----:B------:R-:W-:Y:S01]  /*0c60*/  FADD.FTZ R27, R27, R22 ;  /* 0x000000161b1b7221 */ /* 0x000fe20000010000 */
[----:B------:R-:W-:Y:S01]  /*0c70*/  FMUL.FTZ R7, |R10|, R7 ;  /* 0x000000070a077220 */ /* 0x000fe20000410200 */
[----:B------:R-:W-:Y:S01]  /*0c80*/  FFMA.FTZ R24, R25, R24, 0.33333510160446166992 ;  /* 0x3eaaaae619187423 */ /* 0x000fe20000010018 */
[----:B------:R-:W-:Y:S01]  /*0c90*/  ISETP.GE.U32.AND P2, PT, R18, 0x7f800000, PT ;  /* 0x7f8000001200780c */ /* 0x000fe20003f46070 */
[----:B------:R-:W-:Y:S01]  /*0ca0*/  FFMA.FTZ R6, R27, -R2, 0.10546888411045074463 ;  /* 0x3dd800121b067423 */ /* 0x000fe20000010802 */
[----:B------:R-:W-:Y:S01]  /*0cb0*/  I2FP.F32.S32 R17, R17 ;  /* 0x0000001100117245 */ /* 0x000fe20000201400 */
[----:B------:R-:W-:Y:S01]  /*0cc0*/  FFMA.FTZ R24, R25, R24, -0.5 ;  /* 0xbf00000019187423 */ /* 0x000fe20000010018 */
[----:B------:R-:W-:Y:S01]  /*0cd0*/  FSEL R7, R7, -2, !P0 ;  /* 0xc000000007077808 */ /* 0x000fe20004000000 */
[----:B------:R-:W-:Y:S01]  /*0ce0*/  FFMA.FTZ R6, R27, R6, -0.13229703903198242188 ;  /* 0xbe0778e01b067423 */ /* 0x000fe20000010006 */
[----:B------:R-:W-:Y:S01]  /*0cf0*/  FSETP.GT.FTZ.AND P0, PT, |R11|, 8.50705917302346158658e+37, PT ;  /* 0x7e8000000b00780b */ /* 0x000fe20003f14200 */
[----:B------:R-:W-:Y:S01]  /*0d00*/  FMUL.FTZ R22, R25, R24 ;  /* 0x0000001819167220 */ /* 0x000fe20000410000 */
[----:B------:R-:W-:Y:S01]  /*0d10*/  FMUL.FTZ R17, R17, 1.1920928955078125e-07 ;  /* 0x3400000011117820 */ /* 0x000fe20000410000 */
[----:B------:R-:W-:Y:S01]  /*0d20*/  FFMA.FTZ R6, R27, R6, 0.14491446316242218018 ;  /* 0x3e1464751b067423 */ /* 0x000fe20000010006 */
[----:B------:R-:W-:Y:S01]  /*0d30*/  FADD.FTZ.RZ R24, R7, 1 ;  /* 0x3f80000007187421 */ /* 0x000fe2000001c000 */
[----:B------:R-:W-:Y:S01]  /*0d40*/  FFMA.FTZ R22, R25, R22, R25 ;  /* 0x0000001619167223 */ /* 0x000fe20000010019 */
[----:B------:R-:W-:Y:S01]  /*0d50*/  BSSY B0, `(.L_x_2220) ;  /* 0x000004d000007945 */ /* 0x000fe20003800000 */
[----:B------:R-:W-:Y:S01]  /*0d60*/  FFMA.FTZ R6, R27, R6, -0.16641564667224884033 ;  /* 0xbe2a68dd1b067423 */ /* 0x000fe20000010006 */
[----:B------:R-:W-:Y:S01]  /*0d70*/  ISETP.GE.U32.AND P4, PT, R16, 0x7f800000, PT ;  /* 0x7f8000001000780c */ /* 0x000fe20003f86070 */
[----:B------:R-:W-:Y:S01]  /*0d80*/  FFMA.FTZ R22, R17, 0.69314718246459960938, R22 ;  /* 0x3f31721811167823 */ /* 0x000fe20000010016 */
[----:B------:R-:W-:Y:S01]  /*0d90*/  IADD3 R24, R24, -0x3f400000, RZ ;  /* 0xc0c0000018187810 */ /* 0x000fe20007ffe0ff */
[----:B------:R-:W-:-:S03]  /*0da0*/  FFMA.FTZ R6, R27, R6, 0.19988867640495300293 ;  /* 0x3e4caf9e1b067423 */ /* 0x000fc60000010006 */
[----:B------:R-:W-:Y:S01]  /*0db0*/  LOP3.LUT R26, R24, 0xff800000, RZ, 0xc0, !PT ;  /* 0xff800000181a7812 */ /* 0x000fe200078ec0ff */
[----:B------:R-:W-:-:S03]  /*0dc0*/  FFMA.FTZ R6, R27, R6, -0.25000196695327758789 ;  /* 0xbe8000421b067423 */ /* 0x000fc60000010006 */
[----:B------:R-:W-:Y:S01]  /*0dd0*/  IADD3 R25, -R26, 0x40800000, RZ ;  /* 0x408000001a197810 */ /* 0x000fe20007ffe1ff */
[----:B------:R-:W-:Y:S01]  /*0de0*/  FFMA.FTZ R6, R27, R6, 0.33333510160446166992 ;  /* 0x3eaaaae61b067423 */ /* 0x000fe20000010006 */
[-C--:B------:R-:W-:Y:S02]  /*0df0*/  IADD3 R29, R7, -R26.reuse, RZ ;  /* 0x8000001a071d7210 */ /* 0x080fe40007ffe0ff */
[----:B------:R-:W-:Y:S01]  /*0e00*/  I2FP.F32.S32 R26, R26 ;  /* 0x0000001a001a7245 */ /* 0x000fe20000201400 */
[----:B------:R-:W-:Y:S01]  /*0e10*/  FFMA.FTZ R6, R27, R6, -0.5 ;  /* 0xbf0000001b067423 */ /* 0x000fe20000010006 */
[----:B------:R-:W-:-:S03]  /*0e20*/  FFMA.FTZ R24, R25, R0, -1 ;  /* 0xbf80000019187423 */ /* 0x000fc60000010000 */
[----:B------:R-:W-:Y:S01]  /*0e30*/  FMUL.FTZ R6, R27, R6 ;  /* 0x000000061b067220 */ /* 0x000fe20000410000 */
[----:B------:R-:W-:-:S03]  /*0e40*/  FADD.FTZ R29, R29, R24 ;  /* 0x000000181d1d7221 */ /* 0x000fc60000010000 */
[----:B------:R-:W-:Y:S01]  /*0e50*/  FFMA.FTZ R25, R27, R6, R27 ;  /* 0x000000061b197223 */ /* 0x000fe2000001001b */
        /* <DEDUP_REMOVED lines=10> */
[----:B------:R-:W-:-:S04]  /*0f00*/  FADD.FTZ R6, |R11|, -RZ ;  /* 0x800000ff0b067221 */ /* 0x000fc80000010200 */
[----:B------:R-:W-:-:S06]  /*0f10*/  FADD.FTZ R28, -R6, 1 ;  /* 0x3f800000061c7421 */ /* 0x000fcc0000010100 */
[----:B------:R-:W0:Y:S02]  /*0f20*/  MUFU.RCP R28, R28 ;  /* 0x0000001c001c7308 */ /* 0x000e240000001000 */
[----:B0-----:R-:W-:-:S04]  /*0f30*/  FADD.FTZ R6, R28, R28 ;  /* 0x0000001c1c067221 */ /* 0x001fc80000010000 */
[----:B------:R-:W-:-:S05]  /*0f40*/  FMUL.FTZ R6, |R11|, R6 ;  /* 0x000000060b067220 */ /* 0x000fca0000410200 */
[----:B------:R-:W-:Y:S02]  /*0f50*/  FSEL R6, R6, -2, !P0 ;  /* 0xc000000006067808 */ /* 0x000fe40004000000 */
[----:B------:R-:W-:Y:S02]  /*0f60*/  ISETP.GE.U32.AND P0, PT, R7, 0x7f800000, PT ;  /* 0x7f8000000700780c */ /* 0x000fe40003f06070 */
[C---:B------:R-:W-:Y:S01]  /*0f70*/  ISETP.GE.U32.AND P1, PT, R6.reuse, 0x7f800000, PT ;  /* 0x7f8000000600780c */ /* 0x040fe20003f26070 */
[----:B------:R-:W-:-:S05]  /*0f80*/  FADD.FTZ.RZ R27, R6, 1 ;  /* 0x3f800000061b7421 */ /* 0x000fca000001c000 */
[----:B------:R-:W-:-:S04]  /*0f90*/  IADD3 R27, R27, -0x3f400000, RZ ;  /* 0xc0c000001b1b7810 */ /* 0x000fc80007ffe0ff */
[----:B------:R-:W-:-:S04]  /*0fa0*/  LOP3.LUT R27, R27, 0xff800000, RZ, 0xc0, !PT ;  /* 0xff8000001b1b7812 */ /* 0x000fc800078ec0ff */
[----:B------:R-:W-:-:S05]  /*0fb0*/  IADD3 R29, -R27, 0x40800000, RZ ;  /* 0x408000001b1d7810 */ /* 0x000fca0007ffe1ff */
[----:B------:R-:W-:Y:S01]  /*0fc0*/  FFMA.FTZ R0, R29, R0, -1 ;  /* 0xbf8000001d007423 */ /* 0x000fe20000010000 */
[----:B------:R-:W-:-:S05]  /*0fd0*/  IADD3 R29, R6, -R27, RZ ;  /* 0x8000001b061d7210 */ /* 0x000fca0007ffe0ff */
[----:B------:R-:W-:Y:S01]  /*0fe0*/  FADD.FTZ R29, R29, R0 ;  /* 0x000000001d1d7221 */ /* 0x000fe20000010000 */
[----:B------:R-:W-:-:S03]  /*0ff0*/  I2FP.F32.S32 R0, R23 ;  /* 0x0000001700007245 */ /* 0x000fc60000201400 */
[C---:B------:R-:W-:Y:S02]  /*1000*/  FFMA.FTZ R2, R29.reuse, -R2, 0.10546888411045074463 ;  /* 0x3dd800121d027423 */ /* 0x040fe40000010802 */
[----:B------:R-:W-:Y:S02]  /*1010*/  FMUL.FTZ R0, R0, 1.1920928955078125e-07 ;  /* 0x3400000000007820 */ /* 0x000fe40000410000 */
        /* <DEDUP_REMOVED lines=9> */
[----:B------:R-:W-:Y:S01]  /*10b0*/  FMUL.FTZ R29, R26, 1.1920928955078125e-07 ;  /* 0x340000001a1d7820 */ /* 0x000fe20000410000 */
[----:B------:R-:W-:Y:S01]  /*10c0*/  FFMA.FTZ R2, R0, 0.69314718246459960938, R25 ;  /* 0x3f31721800027823 */ /* 0x000fe20000010019 */
[----:B------:R-:W-:Y:S02]  /*10d0*/  I2FP.F32.S32 R26, R27 ;  /* 0x0000001b001a7245 */ /* 0x000fe40000201400 */
[----:B------:R-:W-:Y:S01]  /*10e0*/  FFMA.FTZ R0, R29, 0.69314718246459960938, R24 ;  /* 0x3f3172181d007823 */ /* 0x000fe20000010018 */
[----:B------:R-:W-:Y:S01]  /*10f0*/  HFMA2.MMA R24, -RZ, RZ, 1.75, 0 ;  /* 0x3f000000ff187435 */ /* 0x000fe200000001ff */
[----:B------:R-:W0:Y:S09]  /*1100*/  LDC.64 R28, c[0x0][0x218] ;  /* 0x00008600ff1c7b82 */ /* 0x000e320000000a00 */
[----:B------:R-:W-:-:S02]  /*1110*/  LOP3.LUT R25, R24, 0x80000000, R12, 0xb8, !PT ;  /* 0x8000000018197812 */ /* 0x000fc400078eb80c */
[----:B------:R-:W-:Y:S01]  /*1120*/  LOP3.LUT R12, R24, 0x80000000, R9, 0xb8, !PT ;  /* 0x80000000180c7812 */ /* 0x000fe200078eb809 */
[----:B------:R-:W-:Y:S01]  /*1130*/  FMUL.FTZ R9, R26, 1.1920928955078125e-07 ;  /* 0x340000001a097820 */ /* 0x000fe20000410000 */
[C---:B------:R-:W-:Y:S02]  /*1140*/  LOP3.LUT R13, R24.reuse, 0x80000000, R13, 0xb8, !PT ;  /* 0x80000000180d7812 */ /* 0x040fe400078eb80d */
[C---:B------:R-:W-:Y:S01]  /*1150*/  LOP3.LUT R14, R24.reuse, 0x80000000, R14, 0xb8, !PT ;  /* 0x80000000180e7812 */ /* 0x040fe200078eb80e */
[----:B------:R-:W-:Y:S01]  /*1160*/  FFMA.FTZ R23, R9, 0.69314718246459960938, R23 ;  /* 0x3f31721809177823 */ /* 0x000fe20000010017 */
[C---:B------:R-:W-:Y:S02]  /*1170*/  LOP3.LUT R15, R24.reuse, 0x80000000, R15, 0xb8, !PT ;  /* 0x80000000180f7812 */ /* 0x040fe400078eb80f */
[C---:B------:R-:W-:Y:S02]  /*1180*/  LOP3.LUT R26, R24.reuse, 0x80000000, R8, 0xb8, !PT ;  /* 0x80000000181a7812 */ /* 0x040fe400078eb808 */
[----:B------:R-:W-:-:S02]  /*1190*/  LOP3.LUT R27, R24, 0x80000000, R10, 0xb8, !PT ;  /* 0x80000000181b7812 */ /* 0x000fc400078eb80a */
[----:B------:R-:W-:Y:S01]  /*11a0*/  LOP3.LUT R24, R24, 0x80000000, R11, 0xb8, !PT ;  /* 0x8000000018187812 */ /* 0x000fe200078eb80b */
[----:B0-----:R-:W-:Y:S01]  /*11b0*/  IMAD.WIDE.U32 R28, R21, 0x4, R28 ;  /* 0x00000004151c7825 */ /* 0x001fe200078e001c */
[----:B------:R-:W-:Y:S06]  /*11c0*/  @!P2 BRA `(.L_x_2221) ;  /* 0x000000000014a947 */ /* 0x000fec0003800000 */
[C---:B------:R-:W-:Y:S02]  /*11d0*/  ISETP.GE.AND P2, PT, R18.reuse, -0x407fffff, PT ;  /* 0xbf8000011200780c */ /* 0x040fe40003f46270 */
[----:B------:R-:W-:-:S11]  /*11e0*/  FSETP.NEU.FTZ.AND P3, PT, R18, RZ, PT ;  /* 0x000000ff1200720b */ /* 0x000fd60003f7d000 */
[----:B------:R-:W-:-:S05]  /*11f0*/  @P2 MOV R9, 0x7f800000 ;  /* 0x7f80000000092802 */ /* 0x000fca0000000f00 */
[----:B------:R-:W-:-:S05]  /*1200*/  @P2 FFMA.FTZ R22, R18, R9, +INF ;  /* 0x7f80000012162423 */ /* 0x000fca0000010009 */
[----:B------:R-:W-:-:S07]  /*1210*/  FSEL R22, R22, -RZ, P3 ;  /* 0x800000ff16167208 */ /* 0x000fce0001800000 */
.L_x_2221:
[----:B------:R-:W-:Y:S05]  /*1220*/  BSYNC B0 ;  /* 0x0000000000007941 */ /* 0x000fea0003800000 */
.L_x_2220:
[----:B------:R-:W-:Y:S04]  /*1230*/  BSSY B0, `(.L_x_2222) ;  /* 0x0000007000007945 */ /* 0x000fe80003800000 */
[----:B------:R-:W-:Y:S05]  /*1240*/  @!P4 BRA `(.L_x_2223) ;  /* 0x000000000014c947 */ /* 0x000fea0003800000 */
[C---:B------:R-:W-:Y:S02]  /*1250*/  ISETP.GE.AND P2, PT, R16.reuse, -0x407fffff, PT ;  /* 0xbf8000011000780c */ /* 0x040fe40003f46270 */
[----:B------:R-:W-:-:S11]  /*1260*/  FSETP.NEU.FTZ.AND P3, PT, R16, RZ, PT ;  /* 0x000000ff1000720b */ /* 0x000fd60003f7d000 */
[----:B------:R-:W-:-:S05]  /*1270*/  @P2 MOV R9, 0x7f800000 ;  /* 0x7f80000000092802 */ /* 0x000fca0000000f00 */
[----:B------:R-:W-:-:S05]  /*1280*/  @P2 FFMA.FTZ R2, R16, R9, +INF ;  /* 0x7f80000010022423 */ /* 0x000fca0000010009 */
[----:B------:R-:W-:-:S07]  /*1290*/  FSEL R2, R2, -RZ, P3 ;  /* 0x800000ff02027208 */ /* 0x000fce0001800000 */
.L_x_2223:
[----:B------:R-:W-:Y:S05]  /*12a0*/  BSYNC B0 ;  /* 0x0000000000007941 */ /* 0x000fea0003800000 */
.L_x_2222:
[----:B------:R-:W-:Y:S04]  /*12b0*/  BSSY B0, `(.L_x_2224) ;  /* 0x0000007000007945 */ /* 0x000fe80003800000 */
[----:B------:R-:W-:Y:S05]  /*12c0*/  @!P0 BRA `(.L_x_2225) ;  /* 0x0000000000148947 */ /* 0x000fea0003800000 */
[C---:B------:R-:W-:Y:S02]  /*12d0*/  ISETP.GE.AND P0, PT, R7.reuse, -0x407fffff, PT ;  /* 0xbf8000010700780c */ /* 0x040fe40003f06270 */
[----:B------:R-:W-:-:S11]  /*12e0*/  FSETP.NEU.FTZ.AND P2, PT, R7, RZ, PT ;  /* 0x000000ff0700720b */ /* 0x000fd60003f5d000 */
[----:B------:R-:W-:-:S05]  /*12f0*/  @P0 MOV R8, 0x7f800000 ;  /* 0x7f80000000080802 */ /* 0x000fca0000000f00 */
[----:B------:R-:W-:-:S05]  /*1300*/  @P0 FFMA.FTZ R0, R7, R8, +INF ;  /* 0x7f80000007000423 */ /* 0x000fca0000010008 */
[----:B------:R-:W-:-:S07]  /*1310*/  FSEL R0, R0, -RZ, P2 ;  /* 0x800000ff00007208 */ /* 0x000fce0001000000 */
.L_x_2225:
[----:B------:R-:W-:Y:S05]  /*1320*/  BSYNC B0 ;  /* 0x0000000000007941 */ /* 0x000fea0003800000 */
.L_x_2224:
[----:B------:R-:W-:Y:S04]  /*1330*/  BSSY B0, `(.L_x_2226) ;  /* 0x0000007000007945 */ /* 0x000fe80003800000 */
[----:B------:R-:W-:Y:S05]  /*1340*/  @!P1 BRA `(.L_x_2227) ;  /* 0x0000000000149947 */ /* 0x000fea0003800000 */
[C---:B------:R-:W-:Y:S02]  /*1350*/  ISETP.GE.AND P0, PT, R6.reuse, -0x407fffff, PT ;  /* 0xbf8000010600780c */ /* 0x040fe40003f06270 */
[----:B------:R-:W-:-:S11]  /*1360*/  FSETP.NEU.FTZ.AND P1, PT, R6, RZ, PT ;  /* 0x000000ff0600720b */ /* 0x000fd60003f3d000 */
[----:B------:R-:W-:-:S05]  /*1370*/  @P0 MOV R7, 0x7f800000 ;  /* 0x7f80000000070802 */ /* 0x000fca0000000f00 */
[----:B------:R-:W-:-:S05]  /*1380*/  @P0 FFMA.FTZ R23, R6, R7, +INF ;  /* 0x7f80000006170423 */ /* 0x000fca0000010007 */
[----:B------:R-:W-:-:S07]  /*1390*/  FSEL R23, R23, -RZ, P1 ;  /* 0x800000ff17177208 */ /* 0x000fce0000800000 */
.L_x_2227:
[----:B------:R-:W-:Y:S05]  /*13a0*/  BSYNC B0 ;  /* 0x0000000000007941 */ /* 0x000fea0003800000 */
.L_x_2226:
[----:B------:R-:W-:Y:S01]  /*13b0*/  FMUL.FTZ R9, R13, R5 ;  /* 0x000000050d097220 */ /* 0x000fe20000410000 */
[----:B------:R-:W-:Y:S01]  /*13c0*/  FMUL.FTZ R10, R14, R4 ;  /* 0x000000040e0a7220 */ /* 0x000fe20000410000 */
[----:B------:R-:W-:-:S04]  /*13d0*/  IMAD.WIDE R28, R20, 0x10, R28 ;  /* 0x00000010141c7825 */ /* 0x000fc800078e021c */
[----:B------:R-:W-:Y:S01]  /*13e0*/  FMUL.FTZ R8, R25, R19 ;  /* 0x0000001319087220 */ /* 0x000fe20000410000 */
[----:B------:R-:W-:Y:S01]  /*13f0*/  FMUL.FTZ R11, R15, R3 ;  /* 0x000000030f0b7220 */ /* 0x000fe20000410000 */
[----:B------:R-:W-:Y:S01]  /*1400*/  FMUL.FTZ R5, R12, R2 ;  /* 0x000000020c057220 */ /* 0x000fe20000410000 */
[----:B------:R-:W-:Y:S01]  /*1410*/  FMUL.FTZ R4, R26, R22 ;  /* 0x000000161a047220 */ /* 0x000fe20000410000 */
[----:B------:R-:W-:Y:S01]  /*1420*/  FMUL.FTZ R6, R27, R0 ;  /* 0x000000001b067220 */ /* 0x000fe20000410000 */
[----:B------:R-:W-:Y:S01]  /*1430*/  FMUL.FTZ R7, R24, R23 ;  /* 0x0000001718077220 */ /* 0x000fe20000410000 */
[----:B------:R-:W-:Y:S04]  /*1440*/  STG.E.128 desc[UR4][R28.64], R8 ;  /* 0x000000081c007986 */ /* 0x000fe8000c101d04 */
[----:B------:R-:W-:Y:S01]  /*1450*/  STG.E.128 desc[UR4][R28.64+0x800], R4 ;  /* 0x000800041c007986 */ /* 0x000fe2000c101d04 */
[----:B------:R-:W-:Y:S05]  /*1460*/  EXIT ;  /* 0x000000000000794d */ /* 0x000fea0003800000 */
.L_x_2211:
        /* <DEDUP_REMOVED lines=41> */
[----:B----4-:R-:W-:Y:S01]  /*1700*/  @!P2 IMAD.WIDE.U32 R4, R19, 0x4, R4 ;  /* 0x000000041304a825 */ /* 0x010fe200078e0004 */
[----:B------:R-:W-:-:S03]  /*1710*/  MOV R19, RZ ;  /* 0x000000ff00137202 */ /* 0x000fc60000000f00 */
[----:B---3--:R-:W-:Y:S01]  /*1720*/  @!P1 IMAD.WIDE.U32 R6, R23, 0x4, R6 ;  /* 0x0000000417069825 */ /* 0x008fe200078e0006 */
[----:B------:R-:W-:Y:S01]  /*1730*/  CS2R R22, SRZ ;  /* 0x0000000000167805 */ /* 0x000fe2000001ff00 */
[----:B------:R2:W5:Y:S02]  /*1740*/  @!P5 LDG.E R20, desc[UR4][R14.64] ;  /* 0x000000040e14d981 */ /* 0x000564000c1e1900 */
[----:B------:R-:W-:Y:S01]  /*1750*/  @!P4 IMAD.WIDE.U32 R10, R27, 0x4, R10 ;  /* 0x000000041b0ac825 */ /* 0x000fe200078e000a */
[----:B0-----:R-:W-:Y:S01]  /*1760*/  CS2R R12, SRZ ;  /* 0x00000000000c7805 */ /* 0x001fe2000001ff00 */
[----:B------:R2:W5:Y:S02]  /*1770*/  @!P2 LDG.E R19, desc[UR4][R4.64] ;  /* 0x000000040413a981 */ /* 0x000564000c1e1900 */
[----:B-1----:R-:W-:Y:S02]  /*1780*/  @!P3 IMAD.WIDE.U32 R2, R25, 0x4, R2 ;  /* 0x000000041902b825 */ /* 0x002fe400078e0002 */
[----:B------:R2:W5:Y:S02]  /*1790*/  @!P4 LDG.E R23, desc[UR4][R10.64] ;  /* 0x000000040a17c981 */ /* 0x000564000c1e1900 */
[----:B------:R-:W-:-:S02]  /*17a0*/  @!P6 IMAD.WIDE.U32 R8, R29, 0x4, R8 ;  /* 0x000000041d08e825 */ /* 0x000fc400078e0008 */
        /* <DEDUP_REMOVED lines=44> */
.L_x_2231:
[----:B------:R-:W-:Y:S05]  /*1a70*/  BSYNC B1 ;  /* 0x0000000000017941 */ /* 0x000fea0003800000 */
.L_x_2230:
[----:B------:R-:W-:-:S07]  /*1a80*/  FMUL.FTZ R2, R3, R4 ;  /* 0x0000000403027220 */ /* 0x000fce0000410000 */
.L_x_2229:
[----:B------:R-:W-:Y:S05]  /*1a90*/  BSYNC B0 ;  /* 0x0000000000007941 */ /* 0x000fea0003800000 */
.L_x_2228:
        /* <DEDUP_REMOVED lines=43> */
.L_x_2235:
[----:B------:R-:W-:Y:S05]  /*1d50*/  BSYNC B1 ;  /* 0x0000000000017941 */ /* 0x000fea0003800000 */
.L_x_2234:
[----:B------:R-:W-:-:S07]  /*1d60*/  FMUL.FTZ R0, R7, R0 ;  /* 0x0000000007007220 */ /* 0x000fce0000410000 */
.L_x_2233:
[----:B------:R-:W-:Y:S05]  /*1d70*/  BSYNC B0 ;  /* 0x0000000000007941 */ /* 0x000fea0003800000 */
.L_x_2232:
        /* <DEDUP_REMOVED lines=43> */
.L_x_2239:
[----:B------:R-:W-:Y:S05]  /*2030*/  BSYNC B1 ;  /* 0x0000000000017941 */ /* 0x000fea0003800000 */
.L_x_2238:
[----:B------:R-:W-:-:S07]  /*2040*/  FMUL.FTZ R4, R20, R5 ;  /* 0x0000000514047220 */ /* 0x000fce0000410000 */
.L_x_2237:
[----:B------:R-:W-:Y:S05]  /*2050*/  BSYNC B0 ;  /* 0x0000000000007941 */ /* 0x000fea0003800000 */
.L_x_2236:
        /* <DEDUP_REMOVED lines=43> */
.L_x_2243:
[----:B------:R-:W-:Y:S05]  /*2310*/  BSYNC B1 ;  /* 0x0000000000017941 */ /* 0x000fea0003800000 */
.L_x_2242:
[----:B------:R-:W-:-:S07]  /*2320*/  FMUL.FTZ R5, R23, R6 ;  /* 0x0000000617057220 */ /* 0x000fce0000410000 */
.L_x_2241:
[----:B------:R-:W-:Y:S05]  /*2330*/  BSYNC B0 ;  /* 0x0000000000007941 */ /* 0x000fea0003800000 */
.L_x_2240:
        /* <DEDUP_REMOVED lines=43> */
.L_x_2247:
[----:B------:R-:W-:Y:S05]  /*25f0*/  BSYNC B1 ;  /* 0x0000000000017941 */ /* 0x000fea0003800000 */
.L_x_2246:
[----:B------:R-:W-:-:S07]  /*2600*/  FMUL.FTZ R6, R22, R7 ;  /* 0x0000000716067220 */ /* 0x000fce0000410000 */
.L_x_2245:
[----:B------:R-:W-:Y:S05]  /*2610*/  BSYNC B0 ;  /* 0x0000000000007941 */ /* 0x000fea0003800000 */
.L_x_2244:
        /* <DEDUP_REMOVED lines=43> */
.L_x_2251:
[----:B------:R-:W-:Y:S05]  /*28d0*/  BSYNC B1 ;  /* 0x0000000000017941 */ /* 0x000fea0003800000 */
.L_x_2250:
[----:B------:R-:W-:-:S07]  /*28e0*/  FMUL.FTZ R7, R19, R8 ;  /* 0x0000000813077220 */ /* 0x000fce0000410000 */
.L_x_2249:
[----:B------:R-:W-:Y:S05]  /*28f0*/  BSYNC B0 ;  /* 0x0000000000007941 */ /* 0x000fea0003800000 */
.L_x_2248:
        /* <DEDUP_REMOVED lines=43> */
.L_x_2255:
[----:B------:R-:W-:Y:S05]  /*2bb0*/  BSYNC B1 ;  /* 0x0000000000017941 */ /* 0x000fea0003800000 */
.L_x_2254:
[----:B------:R-:W-:-:S07]  /*2bc0*/  FMUL.FTZ R8, R14, R9 ;  /* 0x000000090e087220 */ /* 0x000fce0000410000 */
.L_x_2253:
[----:B------:R-:W-:Y:S05]  /*2bd0*/  BSYNC B0 ;  /* 0x0000000000007941 */ /* 0x000fea0003800000 */
.L_x_2252:
        /* <DEDUP_REMOVED lines=43> */
.L_x_2259:
[----:B------:R-:W-:Y:S05]  /*2e90*/  BSYNC B1 ;  /* 0x0000000000017941 */ /* 0x000fea0003800000 */
.L_x_2258:
[----:B------:R-:W-:-:S07]  /*2ea0*/  FMUL.FTZ R9, R11, R10 ;  /* 0x0000000a0b097220 */ /* 0x000fce0000410000 */
.L_x_2257:
[----:B------:R-:W-:Y:S05]  /*2eb0*/  BSYNC B0 ;  /* 0x0000000000007941 */ /* 0x000fea0003800000 */
.L_x_2256:
        /* <DEDUP_REMOVED lines=16> */
.L_x_2262:
[----:B------:R-:W-:-:S13]  /*2fc0*/  ISETP.GE.AND P0, PT, R17, R16, PT ;  /* 0x000000101100720c */ /* 0x000fda0003f06270 */
[----:B------:R-:W-:Y:S05]  /*2fd0*/  @P0 BRA `(.L_x_2264) ;  /* 0x0000000000300947 */ /* 0x000fea0003800000 */
[----:B0-----:R-:W0:Y:S01]  /*2fe0*/  LDC.64 R2, c[0x0][0x218] ;  /* 0x00008600ff027b82 */ /* 0x001e220000000a00 */
[----:B------:R-:W-:Y:S02]  /*2ff0*/  IADD3 R11, R21, R17, RZ ;  /* 0x00000011150b7210 */ /* 0x000fe40007ffe0ff */
[----:B------:R-:W-:-:S03]  /*3000*/  IADD3 R17, R17, 0x80, RZ ;  /* 0x0000008011117810 */ /* 0x000fc60007ffe0ff */
[----:B0-----:R-:W-:-:S05]  /*3010*/  IMAD.WIDE.U32 R2, R11, 0x4, R2 ;  /* 0x000000040b027825 */ /* 0x001fca00078e0002 */
[----:B------:R0:W-:Y:S02]  /*3020*/  STG.E desc[UR4][R2.64], R4 ;  /* 0x0000000402007986 */ /* 0x0001e4000c101904 */
.L_x_2263:
[----:B------:R-:W-:-:S13]  /*3030*/  ISETP.GE.AND P0, PT, R17, R16, PT ;  /* 0x000000101100720c */ /* 0x000fda0003f06270 */
[----:B------:R-:W-:Y:S05]  /*3040*/  @P0 BRA `(.L_x_2265) ;  /* 0x0000000000300947 */ /* 0x000fea0003800000 */
[----:B0-----:R-:W0:Y:S01]  /*3050*/  LDC.64 R2, c[0x0][0x218] ;  /* 0x00008600ff027b82 */ /* 0x001e220000000a00 */
[----:B------:R-:W-:Y:S02]  /*3060*/  IADD3 R11, R21, R17, RZ ;  /* 0x00000011150b7210 */ /* 0x000fe40007ffe0ff */
[----:B------:R-:W-:-:S03]  /*3070*/  IADD3 R17, R17, 0x80, RZ ;  /* 0x0000008011117810 */ /* 0x000fc60007ffe0ff */
[----:B0-----:R-:W-:-:S05]  /*3080*/  IMAD.WIDE.U32 R2, R11, 0x4, R2 ;  /* 0x000000040b027825 */ /* 0x001fca00078e0002 */
[----:B------:R1:W-:Y:S02]  /*3090*/  STG.E desc[UR4][R2.64], R5 ;  /* 0x0000000502007986 */ /* 0x0003e4000c101904 */
.L_x_2264:
[----:B------:R-:W-:-:S13]  /*30a0*/  ISETP.GE.AND P0, PT, R17, R16, PT ;  /* 0x000000101100720c */ /* 0x000fda0003f06270 */
[----:B------:R-:W-:Y:S05]  /*30b0*/  @P0 BRA `(.L_x_2266) ;  /* 0x0000000000340947 */ /* 0x000fea0003800000 */
[----:B01----:R-:W0:Y:S01]  /*30c0*/  LDC.64 R2, c[0x0][0x218] ;  /* 0x00008600ff027b82 */ /* 0x003e220000000a00 */
[----:B------:R-:W-:Y:S02]  /*30d0*/  IADD3 R5, R21, R17, RZ ;  /* 0x0000001115057210 */ /* 0x000fe40007ffe0ff */
[----:B------:R-:W-:-:S03]  /*30e0*/  IADD3 R17, R17, 0x80, RZ ;  /* 0x0000008011117810 */ /* 0x000fc60007ffe0ff */
[----:B0-----:R-:W-:-:S05]  /*30f0*/  IMAD.WIDE.U32 R2, R5, 0x4, R2 ;  /* 0x0000000405027825 */ /* 0x001fca00078e0002 */
[----:B------:R1:W-:Y:S02]  /*3100*/  STG.E desc[UR4][R2.64], R6 ;  /* 0x0000000602007986 */ /* 0x0003e4000c101904 */
.L_x_2265:
        /* <DEDUP_REMOVED lines=8> */
.L_x_2266:
[----:B------:R-:W-:Y:S05]  /*3190*/  BSYNC B1 ;  /* 0x0000000000017941 */ /* 0x000fea0003800000 */
.L_x_2261:
[----:B------:R-:W-:-:S13]  /*31a0*/  ISETP.GE.AND P0, PT, R17, R16, PT ;  /* 0x000000101100720c */ /* 0x000fda0003f06270 */
[----:B012---:R-:W0:Y:S01]  /*31b0*/  @!P0 LDC.64 R2, c[0x0][0x218] ;  /* 0x00008600ff028b82 */ /* 0x007e220000000a00 */
[----:B------:R-:W-:Y:S02]  /*31c0*/  @!P0 IADD3 R5, R21, R17, RZ ;  /* 0x0000001115058210 */ /* 0x000fe40007ffe0ff */
[----:B------:R-:W-:-:S03]  /*31d0*/  @!P0 IADD3 R17, R17, 0x80, RZ ;  /* 0x0000008011118810 */ /* 0x000fc60007ffe0ff */
[----:B0-----:R-:W-:-:S05]  /*31e0*/  @!P0 IMAD.WIDE.U32 R2, R5, 0x4, R2 ;  /* 0x0000000405028825 */ /* 0x001fca00078e0002 */
[----:B------:R2:W-:Y:S02]  /*31f0*/  @!P0 STG.E desc[UR4][R2.64], R8 ;  /* 0x0000000802008986 */ /* 0x0005e4000c101904 */
.L_x_2267:
[----:B------:R-:W-:Y:S05]  /*3200*/  BSYNC B0 ;  /* 0x0000000000007941 */ /* 0x000fea0003800000 */
.L_x_2260:
        /* <DEDUP_REMOVED lines=8> */
.L_x_2268:
        /* <DEDUP_REMOVED lines=15> */
.L_x_3479:


//--------------------- .text._ZN2at6native29vectorized_elementwise_kernelILi8EZZZNS0_17atanh_kernel_cudaERNS_18TensorIteratorBaseEENKUlvE0_clEvENKUlvE0_clEvEUlfE_St5arrayIPcLm2EEEEviT0_T1_ --------------------------
	.section	.text._ZN2at6native29vectorized_elementwise_kernelILi8EZZZNS0_17atanh_kernel_cudaERNS_18TensorIteratorBaseEENKUlvE0_clEvENKUlvE0_clEvEUlfE_St5arrayIPcLm2EEEEviT0_T1_,"ax",@progbits
	.align	128
        .global         _ZN2at6native29vectorized_elementwise_kernelILi8EZZZNS0_17atanh_kernel_cudaERNS_18TensorIteratorBaseEENKUlvE0_clEvENKUlvE0_clEvEUlfE_St5arrayIPcLm2EEEEviT0_T1_
        .type           _ZN2at6native29vectorized_elementwise_kernelILi8EZZZNS0_17atanh_kernel_cudaERNS_18TensorIteratorBaseEENKUlvE0_clEvENKUlvE0_clEvEUlfE_St5arrayIPcLm2EEEEviT0_T1_,@function
        .size           _ZN2at6native29vectorized_elementwise_kernelILi8EZZZNS0_17atanh_kernel_cudaERNS_18TensorIteratorBaseEENKUlvE0_clEvENKUlvE0_clEvEUlfE_St5arrayIPcLm2EEEEviT0_T1_,(.L_x_3480 - _ZN2at6native29vectorized_elementwise_kernelILi8EZZZNS0_17atanh_kernel_cudaERNS_18TensorIteratorBaseEENKUlvE0_clEvENKUlvE0_clEvEUlfE_St5arrayIPcLm2EEEEviT0_T1_)
        .other          _ZN2at6native29vectorized_elementwise_kernelILi8EZZZNS0_17atanh_kernel_cudaERNS_18TensorIteratorBaseEENKUlvE0_clEvENKUlvE0_clEvEUlfE_St5arrayIPcLm2EEEEviT0_T1_,@"STO_CUDA_ENTRY STV_DEFAULT"
_ZN2at6native29vectorized_elementwise_kernelILi8EZZZNS0_17atanh_kernel_cudaERNS_18TensorIteratorBaseEENKUlvE0_clEvENKUlvE0_clEvEUlfE_St5arrayIPcLm2EEEEviT0_T1_:
.text._ZN2at6native29vectorized_elementwise_kernelILi8EZZZNS0_17atanh_kernel_cudaERNS_18TensorIteratorBaseEENKUlvE0_clEvENKUlvE0_clEvEUlfE_St5arrayIPcLm2EEEEviT0_T1_:
        /* <DEDUP_REMOVED lines=147> */
.L_x_2271:
[----:B------:R-:W-:Y:S05]  /*0930*/  BSYNC B0 ;  /* 0x0000000000007941 */ /* 0x000fea0003800000 */
.L_x_2270:
        /* <DEDUP_REMOVED lines=16> */
.L_x_2273:
[----:B------:R-:W-:Y:S05]  /*0a40*/  BSYNC B0 ;  /* 0x0000000000007941 */ /* 0x000fea0003800000 */
.L_x_2272:
        /* <DEDUP_REMOVED lines=17> */
.L_x_2275:
[----:B------:R-:W-:Y:S05]  /*0b60*/  BSYNC B0 ;  /* 0x0000000000007941 */ /* 0x000fea0003800000 */
.L_x_2274:
        /* <DEDUP_REMOVED lines=9> */
.L_x_2277:
[----:B------:R-:W-:Y:S05]  /*0c00*/  BSYNC B0 ;  /* 0x0000000000007941 */ /* 0x000fea0003800000 */
.L_x_2276:
        /* <DEDUP_REMOVED lines=97> */
.L_x_2279:
[----:B------:R-:W-:Y:S05]  /*1220*/  BSYNC B0 ;  /* 0x0000000000007941 */ /* 0x000fea0003800000 */
.L_x_2278:
[----:B------:R-:W-:Y:S04]  /*1230*/  BSSY B0, `(.L_x_2280) ;  /* 0x0000007000007945 */ /* 0x000fe80003800000 */
[----:B------:R-:W-:Y:S05]  /*1240*/  @!P4 BRA `(.L_x_2281) ;  /* 0x000000000014c947 */ /* 0x000fea0003800000 */
[C---:B------:R-:W-:Y:S02]  /*1250*/  ISETP.GE.AND P2, PT, R16.reuse, -0x407fffff, PT ;  /* 0xbf8000011000780c */ /* 0x040fe40003f46270 */
[----:B------:R-:W-:-:S11]  /*1260*/  FSETP.NEU.FTZ.AND P3, PT, R16, RZ, PT ;  /* 0x000000ff1000720b */ /* 0x000fd60003f7d000 */
[----:B------:R-:W-:-:S05]  /*1270*/  @P2 MOV R9, 0x7f800000 ;  /* 0x7f80000000092802 */ /* 0x000fca0000000f00 */
[----:B------:R-:W-:-:S05]  /*1280*/  @P2 FFMA.FTZ R2, R16, R9, +INF ;  /* 0x7f80000010022423 */ /* 0x000fca0000010009 */
[----:B------:R-:W-:-:S07]  /*1290*/  FSEL R2, R2, -RZ, P3 ;  /* 0x800000ff02027208 */ /* 0x000fce0001800000 */
.L_x_2281:
[----:B------:R-:W-:Y:S05]  /*12a0*/  BSYNC B0 ;  /* 0x0000000000007941 */ /* 0x000fea0003800000 */
.L_x_2280:
[----:B------:R-:W-:Y:S04]  /*12b0*/  BSSY B0, `(.L_x_2282) ;  /* 0x0000007000007945 */ /* 0x000fe80003800000 */
[----:B------:R-:W-:Y:S05]  /*12c0*/  @!P0 BRA `(.L_x_2283) ;  /* 0x0000000000148947 */ /* 0x000fea0003800000 */
[C---:B------:R-:W-:Y:S02]  /*12d0*/  ISETP.GE.AND P0, PT, R7.reuse, -0x407fffff, PT ;  /* 0xbf8000010700780c */ /* 0x040fe40003f06270 */
[----:B------:R-:W-:-:S11]  /*12e0*/  FSETP.NEU.FTZ.AND P2, PT, R7, RZ, PT ;  /* 0x000000ff0700720b */ /* 0x000fd60003f5d000 */
[----:B------:R-:W-:-:S05]  /*12f0*/  @P0 MOV R8, 0x7f800000 ;  /* 0x7f80000000080802 */ /* 0x000fca0000000f00 */
[----:B------:R-:W-:-:S05]  /*1300*/  @P0 FFMA.FTZ R0, R7, R8, +INF ;  /* 0x7f80000007000423 */ /* 0x000fca0000010008 */
[----:B------:R-:W-:-:S07]  /*1310*/  FSEL R0, R0, -RZ, P2 ;  /* 0x800000ff00007208 */ /* 0x000fce0001000000 */
.L_x_2283:
[----:B------:R-:W-:Y:S05]  /*1320*/  BSYNC B0 ;  /* 0x0000000000007941 */ /* 0x000fea0003800000 */
.L_x_2282:
[----:B------:R-:W-:Y:S04]  /*1330*/  BSSY B0, `(.L_x_2284) ;  /* 0x0000007000007945 */ /* 0x000fe80003800000 */
[----:B------:R-:W-:Y:S05]  /*1340*/  @!P1 BRA `(.L_x_2285) ;  /* 0x0000000000149947 */ /* 0x000fea0003800000 */
[C---:B------:R-:W-:Y:S02]  /*1350*/  ISETP.GE.AND P0, PT, R6.reuse, -0x407fffff, PT ;  /* 0xbf8000010600780c */ /* 0x040fe40003f06270 */
[----:B------:R-:W-:-:S11]  /*1360*/  FSETP.NEU.FTZ.AND P1, PT, R6, RZ, PT ;  /* 0x000000ff0600720b */ /* 0x000fd60003f3d000 */
[----:B------:R-:W-:-:S05]  /*1370*/  @P0 MOV R7, 0x7f800000 ;  /* 0x7f80000000070802 */ /* 0x000fca0000000f00 */
[----:B------:R-:W-:-:S05]  /*1380*/  @P0 FFMA.FTZ R23, R6, R7, +INF ;  /* 0x7f80000006170423 */ /* 0x000fca0000010007 */
[----:B------:R-:W-:-:S07]  /*1390*/  FSEL R23, R23, -RZ, P1 ;  /* 0x800000ff17177208 */ /* 0x000fce0000800000 */
.L_x_2285:
[----:B------:R-:W-:Y:S05]  /*13a0*/  BSYNC B0 ;  /* 0x0000000000007941 */ /* 0x000fea0003800000 */
.L_x_2284:
        /* <DEDUP_REMOVED lines=12> */
.L_x_2269:
        /* <DEDUP_REMOVED lines=96> */
.L_x_2289:
[----:B------:R-:W-:Y:S05]  /*1a70*/  BSYNC B1 ;  /* 0x0000000000017941 */ /* 0x000fea0003800000 */
.L_x_2288:
[----:B------:R-:W-:-:S07]  /*1a80*/  FMUL.FTZ R2, R3, R4 ;  /* 0x0000000403027220 */ /* 0x000fce0000410000 */
.L_x_2287:
[----:B------:R-:W-:Y:S05]  /*1a90*/  BSYNC B0 ;  /* 0x0000000000007941 */ /* 0x000fea0003800000 */
.L_x_2286:
        /* <DEDUP_REMOVED lines=43> */
.L_x_2293:
[----:B------:R-:W-:Y:S05]  /*1d50*/  BSYNC B1 ;  /* 0x0000000000017941 */ /* 0x000fea0003800000 */
.L_x_2292:
[----:B------:R-:W-:-:S07]  /*1d60*/  FMUL.FTZ R0, R7, R0 ;  /* 0x0000000007007220 */ /* 0x000fce0000410000 */
.L_x_2291:
[----:B------:R-:W-:Y:S05]  /*1d70*/  BSYNC B0 ;  /* 0x0000000000007941 */ /* 0x000fea0003800000 */
.L_x_2290:
        /* <DEDUP_REMOVED lines=43> */
.L_x_2297:
[----:B------:R-:W-:Y:S05]  /*2030*/  BSYNC B1 ;  /* 0x0000000000017941 */ /* 0x000fea0003800000 */
.L_x_2296:
[----:B------:R-:W-:-:S07]  /*2040*/  FMUL.FTZ R4, R20, R5 ;  /* 0x0000000514047220 */ /* 0x000fce0000410000 */
.L_x_2295:
[----:B------:R-:W-:Y:S05]  /*2050*/  BSYNC B0 ;  /* 0x0000000000007941 */ /* 0x000fea0003800000 */
.L_x_2294:
        /* <DEDUP_REMOVED lines=43> */
.L_x_2301:
[----:B------:R-:W-:Y:S05]  /*2310*/  BSYNC B1 ;  /* 0x0000000000017941 */ /* 0x000fea0003800000 */
.L_x_2300:
[----:B------:R-:W-:-:S07]  /*2320*/  FMUL.FTZ R5, R23, R6 ;  /* 0x0000000617057220 */ /* 0x000fce0000410000 */
.L_x_2299:
[----:B------:R-:W-:Y:S05]  /*2330*/  BSYNC B0 ;  /* 0x0000000000007941 */ /* 0x000fea0003800000 */
.L_x_2298:
        /* <DEDUP_REMOVED lines=43> */
.L_x_2305:
[----:B------:R-:W-:Y:S05]  /*25f0*/  BSYNC B1 ;  /* 0x0000000000017941 */ /* 0x000fea0003800000 */
.L_x_2304:
[----:B------:R-:W-:-:S07]  /*2600*/  FMUL.FTZ R6, R22, R7 ;  /* 0x0000000716067220 */ /* 0x000fce0000410000 */
.L_x_2303:
[----:B------:R-:W-:Y:S05]  /*2610*/  BSYNC B0 ;  /* 0x0000000000007941 */ /* 0x000fea0003800000 */
.L_x_2302:
        /* <DEDUP_REMOVED lines=43> */
.L_x_2309:
[----:B------:R-:W-:Y:S05]  /*28d0*/  BSYNC B1 ;  /* 0x0000000000017941 */ /* 0x000fea0003800000 */
.L_x_2308:
[----:B------:R-:W-:-:S07]  /*28e0*/  FMUL.FTZ R7, R19, R8 ;  /* 0x0000000813077220 */ /* 0x000fce0000410000 */
.L_x_2307:
[----:B------:R-:W-:Y:S05]  /*28f0*/  BSYNC B0 ;  /* 0x0000000000007941 */ /* 0x000fea0003800000 */
.L_x_2306:
        /* <DEDUP_REMOVED lines=43> */
.L_x_2313:
[----:B------:R-:W-:Y:S05]  /*2bb0*/  BSYNC B1 ;  /* 0x0000000000017941 */ /* 0x000fea0003800000 */
.L_x_2312:
[----:B------:R-:W-:-:S07]  /*2bc0*/  FMUL.FTZ R8, R14, R9 ;  /* 0x000000090e087220 */ /* 0x000fce0000410000 */
.L_x_2311:
[----:B------:R-:W-:Y:S05]  /*2bd0*/  BSYNC B0 ;  /* 0x0000000000007941 */ /* 0x000fea0003800000 */
.L_x_2310:
        /* <DEDUP_REMOVED lines=43> */
.L_x_2317:
[----:B------:R-:W-:Y:S05]  /*2e90*/  BSYNC B1 ;  /* 0x0000000000017941 */ /* 0x000fea0003800000 */
.L_x_2316:
[----:B------:R-:W-:-:S07]  /*2ea0*/  FMUL.FTZ R9, R11, R10 ;  /* 0x0000000a0b097220 */ /* 0x000fce0000410000 */
.L_x_2315:
[----:B------:R-:W-:Y:S05]  /*2eb0*/  BSYNC B0 ;  /* 0x0000000000007941 */ /* 0x000fea0003800000 */
.L_x_2314:
        /* <DEDUP_REMOVED lines=16> */
.L_x_2320:
[----:B------:R-:W-:-:S13]  /*2fc0*/  ISETP.GE.AND P0, PT, R17, R16, PT ;  /* 0x000000101100720c */ /* 0x000fda0003f06270 */
[----:B------:R-:W-:Y:S05]  /*2fd0*/  @P0 BRA `(.L_x_2322) ;  /* 0x0000000000300947 */ /* 0x000fea0003800000 */
[----:B0-----:R-:W0:Y:S01]  /*2fe0*/  LDC.64 R2, c[0x0][0x218] ;  /* 0x00008600ff027b82 */ /* 0x001e220000000a00 */
[----:B------:R-:W-:Y:S02]  /*2ff0*/  IADD3 R11, R21, R17, RZ ;  /* 0x00000011150b7210 */ /* 0x000fe40007ffe0ff */
[----:B------:R-:W-:-:S03]  /*3000*/  IADD3 R17, R17, 0x80, RZ ;  /* 0x0000008011117810 */ /* 0x000fc60007ffe0ff */
[----:B0-----:R-:W-:-:S05]  /*3010*/  IMAD.WIDE.U32 R2, R11, 0x4, R2 ;  /* 0x000000040b027825 */ /* 0x001fca00078e0002 */
[----:B------:R0:W-:Y:S02]  /*3020*/  STG.E desc[UR4][R2.64], R4 ;  /* 0x0000000402007986 */ /* 0x0001e4000c101904 */
.L_x_2321:
[----:B------:R-:W-:-:S13]  /*3030*/  ISETP.GE.AND P0, PT, R17, R16, PT ;  /* 0x000000101100720c */ /* 0x000fda0003f06270 */
[----:B------:R-:W-:Y:S05]  /*3040*/  @P0 BRA `(.L_x_2323) ;  /* 0x0000000000300947 */ /* 0x000fea0003800000 */
[----:B0-----:R-:W0:Y:S01]  /*3050*/  LDC.64 R2, c[0x0][0x218] ;  /* 0x00008600ff027b82 */ /* 0x001e220000000a00 */
[----:B------:R-:W-:Y:S02]  /*3060*/  IADD3 R11, R21, R17, RZ ;  /* 0x00000011150b7210 */ /* 0x000fe40007ffe0ff */
[----:B------:R-:W-:-:S03]  /*3070*/  IADD3 R17, R17, 0x80, RZ ;  /* 0x0000008011117810 */ /* 0x000fc60007ffe0ff */
[----:B0-----:R-:W-:-:S05]  /*3080*/  IMAD.WIDE.U32 R2, R11, 0x4, R2 ;  /* 0x000000040b027825 */ /* 0x001fca00078e0002 */
[----:B------:R1:W-:Y:S02]  /*3090*/  STG.E desc[UR4][R2.64], R5 ;  /* 0x0000000502007986 */ /* 0x0003e4000c101904 */
.L_x_2322:
[----:B------:R-:W-:-:S13]  /*30a0*/  ISETP.GE.AND P0, PT, R17, R16, PT ;  /* 0x000000101100720c */ /* 0x000fda0003f06270 */
[----:B------:R-:W-:Y:S05]  /*30b0*/  @P0 BRA `(.L_x_2324) ;  /* 0x0000000000340947 */ /* 0x000fea0003800000 */
[----:B01----:R-:W0:Y:S01]  /*30c0*/  LDC.64 R2, c[0x0][0x218] ;  /* 0x00008600ff027b82 */ /* 0x003e220000000a00 */
[----:B------:R-:W-:Y:S02]  /*30d0*/  IADD3 R5, R21, R17, RZ ;  /* 0x0000001115057210 */ /* 0x000fe40007ffe0ff */
[----:B------:R-:W-:-:S03]  /*30e0*/  IADD3 R17, R17, 0x80, RZ ;  /* 0x0000008011117810 */ /* 0x000fc60007ffe0ff */
[----:B0-----:R-:W-:-:S05]  /*30f0*/  IMAD.WIDE.U32 R2, R5, 0x4, R2 ;  /* 0x0000000405027825 */ /* 0x001fca00078e0002 */
[----:B------:R1:W-:Y:S02]  /*3100*/  STG.E desc[UR4][R2.64], R6 ;  /* 0x0000000602007986 */ /* 0x0003e4000c101904 */
.L_x_2323:
        /* <DEDUP_REMOVED lines=8> */
.L_x_2324:
[----:B------:R-:W-:Y:S05]  /*3190*/  BSYNC B1 ;  /* 0x0000000000017941 */ /* 0x000fea0003800000 */
.L_x_2319:
[----:B------:R-:W-:-:S13]  /*31a0*/  ISETP.GE.AND P0, PT, R17, R16, PT ;  /* 0x000000101100720c */ /* 0x000fda0003f06270 */
[----:B012---:R-:W0:Y:S01]  /*31b0*/  @!P0 LDC.64 R2, c[0x0][0x218] ;  /* 0x00008600ff028b82 */ /* 0x007e220000000a00 */
[----:B------:R-:W-:Y:S02]  /*31c0*/  @!P0 IADD3 R5, R21, R17, RZ ;  /* 0x0000001115058210 */ /* 0x000fe40007ffe0ff */
[----:B------:R-:W-:-:S03]  /*31d0*/  @!P0 IADD3 R17, R17, 0x80, RZ ;  /* 0x0000008011118810 */ /* 0x000fc60007ffe0ff */
[----:B0-----:R-:W-:-:S05]  /*31e0*/  @!P0 IMAD.WIDE.U32 R2, R5, 0x4, R2 ;  /* 0x0000000405028825 */ /* 0x001fca00078e0002 */
[----:B------:R2:W-:Y:S02]  /*31f0*/  @!P0 STG.E desc[UR4][R2.64], R8 ;  /* 0x0000000802008986 */ /* 0x0005e4000c101904 */
.L_x_2325:
[----:B------:R-:W-:Y:S05]  /*3200*/  BSYNC B0 ;  /* 0x0000000000007941 */ /* 0x000fea0003800000 */
.L_x_2318:
        /* <DEDUP_REMOVED lines=8> */
.L_x_2326:
        /* <DEDUP_REMOVED lines=15> */
.L_x_3480:


//--------------------- .text._ZN2at6native18elementwise_kernelILi128ELi4EZNS0_15gpu_kernel_implIZZZNS0_17atanh_kernel_cudaERNS_18TensorIteratorBaseEENKUlvE0_clEvENKUlvE_clEvEUldE_EEvS4_RKT_EUliE_EEviT1_ --------------------------
	.section	.text._ZN2at6native18elementwise_kernelILi128ELi4EZNS0_15gpu_kernel_implIZZZNS0_17atanh_kernel_cudaERNS_18TensorIteratorBaseEENKUlvE0_clEvENKUlvE_clEvEUldE_EEvS4_RKT_EUliE_EEviT1_,"ax",@progbits
	.align	128
        .global         _ZN2at6native18elementwise_kernelILi128ELi4EZNS0_15gpu_kernel_implIZZZNS0_17atanh_kernel_cudaERNS_18TensorIteratorBaseEENKUlvE0_clEvENKUlvE_clEvEUldE_EEvS4_RKT_EUliE_EEviT1_
        .type           _ZN2at6native18elementwise_kernelILi128ELi4EZNS0_15gpu_kernel_implIZZZNS0_17atanh_kernel_cudaERNS_18TensorIteratorBaseEENKUlvE0_clEvENKUlvE_clEvEUldE_EEvS4_RKT_EUliE_EEviT1_,@function
        .size           _ZN2at6native18elementwise_kernelILi128ELi4EZNS0_15gpu_kernel_implIZZZNS0_17atanh_kernel_cudaERNS_18TensorIteratorBaseEENKUlvE0_clEvENKUlvE_clEvEUldE_EEvS4_RKT_EUliE_EEviT1_,(.L_x_3453 - _ZN2at6native18elementwise_kernelILi128ELi4EZNS0_15gpu_kernel_implIZZZNS0_17atanh_kernel_cudaERNS_18TensorIteratorBaseEENKUlvE0_clEvENKUlvE_clEvEUldE_EEvS4_RKT_EUliE_EEviT1_)
        .other          _ZN2at6native18elementwise_kernelILi128ELi4EZNS0_15gpu_kernel_implIZZZNS0_17atanh_kernel_cudaERNS_18TensorIteratorBaseEENKUlvE0_clEvENKUlvE_clEvEUldE_EEvS4_RKT_EUliE_EEviT1_,@"STO_CUDA_ENTRY STV_DEFAULT"
_ZN2at6native18elementwise_kernelILi128ELi4EZNS0_15gpu_kernel_implIZZZNS0_17atanh_kernel_cudaERNS_18TensorIteratorBaseEENKUlvE0_clEvENKUlvE_clEvEUldE_EEvS4_RKT_EUliE_EEviT1_:
.text._ZN2at6native18elementwise_kernelILi128ELi4EZNS0_15gpu_kernel_implIZZZNS0_17atanh_kernel_cudaERNS_18TensorIteratorBaseEENKUlvE0_clEvENKUlvE_clEvEUldE_EEvS4_RKT_EUliE_EEviT1_:
        /* <DEDUP_REMOVED lines=314> */
.L_x_2329:
        /* <DEDUP_REMOVED lines=19> */
[----:B--2---:R0:W1:Y:S01]  /*14d0*/  I2F.F64.S16 R22, R2 ;  /* 0x0000000200167312 */ /* 0x0040620000101c00 */
[----:B------:R-:W-:Y:S05]  /*14e0*/  BRA `(.L_x_2335) ;  /* 0x0000000c007c7947 */ /* 0x000fea0003800000 */
.L_x_2333:
[----:B------:R-:W2:Y:S02]  /*14f0*/  LDG.E.U8 R2, desc[UR36][R2.64] ;  /* 0x0000002402027981 */ /* 0x000ea4000c1e1100 */
[----:B--2---:R0:W1:Y:S01]  /*1500*/  I2F.F64.U16 R22, R2 ;  /* 0x0000000200167312 */ /* 0x0040620000101800 */
[----:B------:R-:W-:Y:S05]  /*1510*/  BRA `(.L_x_2335) ;  /* 0x0000000c00707947 */ /* 0x000fea0003800000 */
.L_x_2332:
[----:B------:R-:W-:-:S13]  /*1520*/  ISETP.NE.AND P0, PT, R4, 0x2, PT ;  /* 0x000000020400780c */ /* 0x000fda0003f05270 */
[----:B------:R-:W-:Y:S05]  /*1530*/  @!P0 BRA `(.L_x_2336) ;  /* 0x0000000000288947 */ /* 0x000fea0003800000 */
[----:B------:R-:W-:-:S13]  /*1540*/  ISETP.NE.AND P0, PT, R4, 0x3, PT ;  /* 0x000000030400780c */ /* 0x000fda0003f05270 */
[----:B------:R-:W-:Y:S05]  /*1550*/  @!P0 BRA `(.L_x_2337) ;  /* 0x0000000000148947 */ /* 0x000fea0003800000 */
[----:B------:R-:W-:-:S13]  /*1560*/  ISETP.NE.AND P0, PT, R4, 0x4, PT ;  /* 0x000000040400780c */ /* 0x000fda0003f05270 */
[----:B------:R-:W-:Y:S05]  /*1570*/  @P0 BRA `(.L_x_2334) ;  /* 0x0000000800fc0947 */ /* 0x000fea0003800000 */
[----:B------:R-:W2:Y:S02]  /*1580*/  LDG.E.64 R22, desc[UR36][R2.64] ;  /* 0x0000002402167981 */ /* 0x000ea4000c1e1b00 */
[----:B--2---:R-:W0:Y:S01]  /*1590*/  I2F.F64.S64 R22, R22 ;  /* 0x0000001600167312 */ /* 0x004e220000301c00 */
[----:B------:R-:W-:Y:S05]  /*15a0*/  BRA `(.L_x_2335) ;  /* 0x0000000c004c7947 */ /* 0x000fea0003800000 */
.L_x_2337:
[----:B------:R-:W2:Y:S02]  /*15b0*/  LDG.E R2, desc[UR36][R2.64] ;  /* 0x0000002402027981 */ /* 0x000ea4000c1e1900 */
[----:B--2---:R0:W1:Y:S01]  /*15c0*/  I2F.F64 R22, R2 ;  /* 0x0000000200167312 */ /* 0x0040620000201c00 */
[----:B------:R-:W-:Y:S05]  /*15d0*/  BRA `(.L_x_2335) ;  /* 0x0000000c00407947 */ /* 0x000fea0003800000 */
.L_x_2336:
[----:B------:R-:W2:Y:S02]  /*15e0*/  LDG.E.U16 R2, desc[UR36][R2.64] ;  /* 0x0000002402027981 */ /* 0x000ea4000c1e1500 */
[----:B--2---:R0:W1:Y:S01]  /*15f0*/  I2F.F64.S16 R22, R2 ;  /* 0x0000000200167312 */ /* 0x0040620000101c00 */
[----:B------:R-:W-:Y:S05]  /*1600*/  BRA `(.L_x_2335) ;  /* 0x0000000c00347947 */ /* 0x000fea0003800000 */
.L_x_2331:
[----:B------:R-:W-:-:S13]  /*1610*/  ISETP.GT.AND P0, PT, R4, 0x6, PT ;  /* 0x000000060400780c */ /* 0x000fda0003f04270 */
[----:B------:R-:W-:Y:S05]  /*1620*/  @P0 BRA `(.L_x_2338) ;  /* 0x0000000000340947 */ /* 0x000fea0003800000 */
[----:B------:R-:W-:-:S13]  /*1630*/  ISETP.NE.AND P0, PT, R4, 0x5, PT ;  /* 0x000000050400780c */ /* 0x000fda0003f05270 */
[----:B------:R-:W-:Y:S05]  /*1640*/  @!P0 BRA `(.L_x_2339) ;  /* 0x0000000000188947 */ /* 0x000fea0003800000 */
[----:B------:R-:W-:-:S13]  /*1650*/  ISETP.NE.AND P0, PT, R4, 0x6, PT ;  /* 0x000000060400780c */ /* 0x000fda0003f05270 */
[----:B------:R-:W-:Y:S05]  /*1660*/  @P0 BRA `(.L_x_2334) ;  /* 0x0000000800c00947 */ /* 0x000fea0003800000 */
[----:B------:R-:W2:Y:S02]  /*1670*/  LDG.E R22, desc[UR36][R2.64] ;  /* 0x0000002402167981 */ /* 0x000ea4000c1e1900 */
[----:B--2---:R-:W-:-:S06]  /*1680*/  FMUL.FTZ R22, R22, 1 ;  /* 0x3f80000016167820 */ /* 0x004fcc0000410000 */
[----:B------:R-:W0:Y:S01]  /*1690*/  F2F.F64.F32 R22, R22 ;  /* 0x0000001600167310 */ /* 0x000e220000201800 */
[----:B------:R-:W-:Y:S05]  /*16a0*/  BRA `(.L_x_2335) ;  /* 0x0000000c000c7947 */ /* 0x000fea0003800000 */
.L_x_2339:
[----:B------:R-:W2:Y:S02]  /*16b0*/  LDG.E.U16 R0, desc[UR36][R2.64] ;  /* 0x0000002402007981 */ /* 0x000ea4000c1e1500 */
[----:B--2---:R-:W-:-:S05]  /*16c0*/  HADD2.F32 R0, -RZ, R0.H0_H0 ;  /* 0x20000000ff007230 */ /* 0x004fca0000004100 */
[----:B------:R-:W-:-:S04]  /*16d0*/  FMUL.FTZ R0, R0, 1 ;  /* 0x3f80000000007820 */ /* 0x000fc80000410000 */
[----:B------:R0:W1:Y:S01]  /*16e0*/  F2F.F64.F32 R22, R0 ;  /* 0x0000000000167310 */ /* 0x0000620000201800 */
[----:B------:R-:W-:Y:S05]  /*16f0*/  BRA `(.L_x_2335) ;  /* 0x0000000800f87947 */ /* 0x000fea0003800000 */
.L_x_2338:
[----:B------:R-:W-:-:S13]  /*1700*/  ISETP.NE.AND P0, PT, R4, 0x7, PT ;  /* 0x000000070400780c */ /* 0x000fda0003f05270 */
[----:B------:R-:W-:Y:S05]  /*1710*/  @!P0 BRA `(.L_x_2340) ;  /* 0x0000000000348947 */ /* 0x000fea0003800000 */
        /* <DEDUP_REMOVED lines=8> */
.L_x_2341:
[----:B------:R-:W2:Y:S02]  /*17a0*/  LDG.E.U16 R2, desc[UR36][R2.64] ;  /* 0x0000002402027981 */ /* 0x000ea4000c1e1500 */
[----:B--2---:R-:W-:-:S05]  /*17b0*/  HADD2.F32 R0, -RZ, R2.H0_H0 ;  /* 0x20000002ff007230 */ /* 0x004fca0000004100 */
[----:B------:R-:W-:-:S04]  /*17c0*/  FMUL.FTZ R0, R0, 1 ;  /* 0x3f80000000007820 */ /* 0x000fc80000410000 */
[----:B------:R0:W1:Y:S01]  /*17d0*/  F2F.F64.F32 R22, R0 ;  /* 0x0000000000167310 */ /* 0x0000620000201800 */
[----:B------:R-:W-:Y:S05]  /*17e0*/  BRA `(.L_x_2335) ;  /* 0x0000000800bc7947 */ /* 0x000fea0003800000 */
.L_x_2340:
[----:B------:R0:W5:Y:S01]  /*17f0*/  LDG.E.64 R22, desc[UR36][R2.64] ;  /* 0x0000002402167981 */ /* 0x000162000c1e1b00 */
[----:B------:R-:W-:Y:S05]  /*1800*/  BRA `(.L_x_2335) ;  /* 0x0000000800b47947 */ /* 0x000fea0003800000 */
.L_x_2330:
        /* <DEDUP_REMOVED lines=8> */
[----:B------:R-:W2:Y:S01]  /*1890*/  LDG.E.U8 R2, desc[UR36][R2.64] ;  /* 0x0000002402027981 */ /* 0x000ea2000c1e1100 */
[----:B------:R-:W-:Y:S01]  /*18a0*/  HFMA2.MMA R22, -RZ, RZ, 0, 0 ;  /* 0x00000000ff167435 */ /* 0x000fe200000001ff */
[----:B--2---:R-:W-:-:S04]  /*18b0*/  ISETP.NE.AND P0, PT, R2, RZ, PT ;  /* 0x000000ff0200720c */ /* 0x004fc80003f05270 */
[----:B------:R-:W-:Y:S01]  /*18c0*/  FSEL R23, RZ, 1.875, !P0 ;  /* 0x3ff00000ff177808 */ /* 0x000fe20004000000 */
[----:B------:R-:W-:Y:S08]  /*18d0*/  BRA `(.L_x_2335) ;  /* 0x0000000800807947 */ /* 0x000ff00003800000 */
.L_x_2344:
[----:B------:R0:W5:Y:S01]  /*18e0*/  LDG.E.64 R22, desc[UR36][R2.64] ;  /* 0x0000002402167981 */ /* 0x000162000c1e1b00 */
[----:B------:R-:W-:Y:S05]  /*18f0*/  BRA `(.L_x_2335) ;  /* 0x0000000800787947 */ /* 0x000fea0003800000 */
.L_x_2343:
        /* <DEDUP_REMOVED lines=24> */
[----:B------:R-:W-:-:S05]  /*1a80*/  LOP3.LUT R5, R5, 0x80000000, R0, 0xf8, !PT ;  /* 0x8000000005057812 */ /* 0x000fca00078ef800 */
[----:B------:R-:W-:-:S04]  /*1a90*/  FMUL.FTZ R5, R5, 1 ;  /* 0x3f80000005057820 */ /* 0x000fc80000410000 */
[----:B------:R0:W1:Y:S01]  /*1aa0*/  F2F.F64.F32 R22, R5 ;  /* 0x0000000500167310 */ /* 0x0000620000201800 */
[----:B------:R-:W-:Y:S05]  /*1ab0*/  BRA `(.L_x_2335) ;  /* 0x0000000800087947 */ /* 0x000fea0003800000 */
.L_x_2346:
        /* <DEDUP_REMOVED lines=11> */
[----:B------:R-:W-:-:S05]  /*1b70*/  LOP3.LUT R4, R4, 0x80000000, R5, 0xf8, !PT ;  /* 0x8000000004047812 */ /* 0x000fca00078ef805 */
[----:B------:R-:W-:-:S04]  /*1b80*/  FMUL.FTZ R4, R4, 1 ;  /* 0x3f80000004047820 */ /* 0x000fc80000410000 */
[----:B------:R0:W1:Y:S01]  /*1b90*/  F2F.F64.F32 R22, R4 ;  /* 0x0000000400167310 */ /* 0x0000620000201800 */
[----:B------:R-:W-:Y:S05]  /*1ba0*/  BRA `(.L_x_2335) ;  /* 0x0000000400cc7947 */ /* 0x000fea0003800000 */
.L_x_2345:
[----:B------:R-:W2:Y:S02]  /*1bb0*/  LDG.E.U16 R0, desc[UR36][R2.64] ;  /* 0x0000002402007981 */ /* 0x000ea4000c1e1500 */
[----:B--2---:R-:W-:-:S04]  /*1bc0*/  IMAD.U32 R0, R0, 0x10000, RZ ;  /* 0x0001000000007824 */ /* 0x004fc800078e00ff */
[----:B------:R-:W-:-:S04]  /*1bd0*/  FMUL.FTZ R0, R0, 1 ;  /* 0x3f80000000007820 */ /* 0x000fc80000410000 */
[----:B------:R0:W1:Y:S01]  /*1be0*/  F2F.F64.F32 R22, R0 ;  /* 0x0000000000167310 */ /* 0x0000620000201800 */
[----:B------:R-:W-:Y:S05]  /*1bf0*/  BRA `(.L_x_2335) ;  /* 0x0000000400b87947 */ /* 0x000fea0003800000 */
.L_x_2342:
        /* <DEDUP_REMOVED lines=9> */
[----:B--2---:R0:W1:Y:S01]  /*1c90*/  I2F.F64.U16 R22, R2 ;  /* 0x0000000200167312 */ /* 0x0040620000101800 */
[----:B------:R-:W-:Y:S05]  /*1ca0*/  BRA `(.L_x_2335) ;  /* 0x00000004008c7947 */ /* 0x000fea0003800000 */
.L_x_2349:
        /* <DEDUP_REMOVED lines=21> */
.L_x_2353:
[----:B------:R-:W-:Y:S05]  /*1e00*/  BSYNC B1 ;  /* 0x0000000000017941 */ /* 0x000fea0003800000 */
.L_x_2352:
[----:B------:R-:W-:Y:S01]  /*1e10*/  LEA R3, R0, 0x3b800000, 0x17 ;  /* 0x3b80000000037811 */ /* 0x000fe200078eb8ff */
[----:B------:R-:W-:-:S05]  /*1e20*/  IMAD.SHL.U32 R0, R2, 0x100000, RZ ;  /* 0x0010000002007824 */ /* 0x000fca00078e00ff */
[----:B------:R-:W-:-:S07]  /*1e30*/  LOP3.LUT R0, R3, R0, R4, 0xfe, !PT ;  /* 0x0000000003007212 */ /* 0x000fce00078efe04 */
.L_x_2351:
[----:B------:R-:W-:Y:S05]  /*1e40*/  BSYNC B0 ;  /* 0x0000000000007941 */ /* 0x000fea0003800000 */
.L_x_2350:
[----:B------:R-:W-:-:S04]  /*1e50*/  FMUL.FTZ R0, R0, 1 ;  /* 0x3f80000000007820 */ /* 0x000fc80000410000 */
[----:B------:R2:W3:Y:S01]  /*1e60*/  F2F.F64.F32 R22, R0 ;  /* 0x0000000000167310 */ /* 0x0004e20000201800 */
[----:B------:R-:W-:Y:S05]  /*1e70*/  BRA `(.L_x_2335) ;  /* 0x0000000400187947 */ /* 0x000fea0003800000 */
.L_x_2348:
        /* <DEDUP_REMOVED lines=21> */
.L_x_2357:
[----:B------:R-:W-:Y:S05]  /*1fd0*/  BSYNC B1 ;  /* 0x0000000000017941 */ /* 0x000fea0003800000 */
.L_x_2356:
[----:B------:R-:W-:Y:S01]  /*1fe0*/  LEA R3, R0, 0x37800000, 0x17 ;  /* 0x3780000000037811 */ /* 0x000fe200078eb8ff */
[----:B------:R-:W-:-:S05]  /*1ff0*/  IMAD.SHL.U32 R0, R2, 0x200000, RZ ;  /* 0x0020000002007824 */ /* 0x000fca00078e00ff */
[----:B------:R-:W-:-:S07]  /*2000*/  LOP3.LUT R0, R3, R0, R4, 0xfe, !PT ;  /* 0x0000000003007212 */ /* 0x000fce00078efe04 */
.L_x_2355:
[----:B------:R-:W-:Y:S05]  /*2010*/  BSYNC B0 ;  /* 0x0000000000007941 */ /* 0x000fea0003800000 */
.L_x_2354:
[----:B------:R-:W-:-:S04]  /*2020*/  FMUL.FTZ R0, R0, 1 ;  /* 0x3f80000000007820 */ /* 0x000fc80000410000 */
[----:B------:R4:W0:Y:S01]  /*2030*/  F2F.F64.F32 R22, R0 ;  /* 0x0000000000167310 */ /* 0x0008220000201800 */
[----:B------:R-:W-:Y:S05]  /*2040*/  BRA `(.L_x_2335) ;  /* 0x0000000000a47947 */ /* 0x000fea0003800000 */
.L_x_2347:
        /* <DEDUP_REMOVED lines=12> */
[----:B------:R-:W-:Y:S01]  /*2110*/  @!P0 MOV R0, 0x7f800001 ;  /* 0x7f80000100008802 */ /* 0x000fe20000000f00 */
[----:B------:R-:W-:-:S07]  /*2120*/  @P0 IMAD.SHL.U32 R0, R2, 0x800000, RZ ;  /* 0x0080000002000824 */ /* 0x000fce00078e00ff */
.L_x_2361:
[----:B------:R-:W-:Y:S05]  /*2130*/  BSYNC B0 ;  /* 0x0000000000007941 */ /* 0x000fea0003800000 */
.L_x_2360:
[----:B------:R-:W-:-:S04]  /*2140*/  FMUL.FTZ R0, R0, 1 ;  /* 0x3f80000000007820 */ /* 0x000fc80000410000 */
[----:B------:R0:W1:Y:S01]  /*2150*/  F2F.F64.F32 R22, R0 ;  /* 0x0000000000167310 */ /* 0x0000620000201800 */
[----:B------:R-:W-:Y:S05]  /*2160*/  BRA `(.L_x_2335) ;  /* 0x00000000005c7947 */ /* 0x000fea0003800000 */
.L_x_2334:
        /* <DEDUP_REMOVED lines=16> */
.L_x_2362:
[----:B------:R-:W-:Y:S01]  /*2270*/  CS2R R22, SRZ ;  /* 0x0000000000167805 */ /* 0x000fe2000001ff00 */
[----:B------:R-:W-:Y:S06]  /*2280*/  BRA `(.L_x_2335) ;  /* 0x0000000000147947 */ /* 0x000fec0003800000 */
.L_x_2359:
[----:B------:R-:W2:Y:S02]  /*2290*/  LDG.E.64 R22, desc[UR36][R2.64] ;  /* 0x0000002402167981 */ /* 0x000ea4000c1e1b00 */
[----:B--2---:R-:W0:Y:S01]  /*22a0*/  I2F.F64.U64 R22, R22 ;  /* 0x0000001600167312 */ /* 0x004e220000301800 */
[----:B------:R-:W-:Y:S05]  /*22b0*/  BRA `(.L_x_2335) ;  /* 0x0000000000087947 */ /* 0x000fea0003800000 */
.L_x_2358:
[----:B------:R-:W2:Y:S02]  /*22c0*/  LDG.E R2, desc[UR36][R2.64] ;  /* 0x0000002402027981 */ /* 0x000ea4000c1e1900 */
[----:B--2---:R0:W1:Y:S02]  /*22d0*/  I2F.F64.U32 R22, R2 ;  /* 0x0000000200167312 */ /* 0x0040640000201800 */
.L_x_2335:
[C---:B01-3-5:R-:W-:Y:S01]  /*22e0*/  DADD R6, -|R22|.reuse, 1 ;  /* 0x3ff0000016067429 */ /* 0x06bfe20000000300 */
[----:B------:R-:W-:Y:S01]  /*22f0*/  MOV R2, 0x1 ;  /* 0x0000000100027802 */ /* 0x000fe20000000f00 */
[----:B------:R-:W-:Y:S01]  /*2300*/  DADD R10, |R22|, |R22| ;  /* 0x00000000160a7229 */ /* 0x000fe20000000616 */
[----:B------:R-:W-:Y:S03]  /*2310*/  BSSY B1, `(.L_x_2363) ;  /* 0x0000014000017945 */ /* 0x000fe60003800000 */
[----:B------:R-:W0:Y:S06]  /*2320*/  MUFU.RCP64H R3, R7 ;  /* 0x0000000700037308 */ /* 0x000e2c0000001800 */
[----:B------:R-:W-:Y:S01]  /*2330*/  FSETP.GEU.AND P1, PT, |R11|, 6.5827683646048100446e-37, PT ;  /* 0x036000000b00780b */ /* 0x000fe20003f2e200 */
[----:B0-----:R-:W-:-:S08]  /*2340*/  DFMA R4, -R6, R2, 1 ;  /* 0x3ff000000604742b */ /* 0x001fd00000000102 */
[----:B------:R-:W-:-:S08]  /*2350*/  DFMA R4, R4, R4, R4 ;  /* 0x000000040404722b */ /* 0x000fd00000000004 */
[----:B------:R-:W-:-:S08]  /*2360*/  DFMA R4, R2, R4, R2 ;  /* 0x000000040204722b */ /* 0x000fd00000000002 */
[----:B------:R-:W-:-:S08]  /*2370*/  DFMA R2, -R6, R4, 1 ;  /* 0x3ff000000602742b */ /* 0x000fd00000000104 */
[----:B------:R-:W-:-:S08]  /*2380*/  DFMA R2, R4, R2, R4 ;  /* 0x000000020402722b */ /* 0x000fd00000000004 */
[----:B------:R-:W-:-:S08]  /*2390*/  DMUL R4, R10, R2 ;  /* 0x000000020a047228 */ /* 0x000fd00000000000 */
[----:B------:R-:W-:-:S08]  /*23a0*/  DFMA R8, -R6, R4, R10 ;  /* 0x000000040608722b */ /* 0x000fd0000000010a */
[----:B------:R-:W-:-:S10]  /*23b0*/  DFMA R2, R2, R8, R4 ;  /* 0x000000080202722b */ /* 0x000fd40000000004 */
[----:B--2-4-:R-:W-:-:S05]  /*23c0*/  FFMA R0, RZ, R7, R3 ;  /* 0x00000007ff007223 */ /* 0x014fca0000000003 */
[----:B------:R-:W-:-:S13]  /*23d0*/  FSETP.GT.AND P0, PT, |R0|, 1.469367938527859385e-39, PT ;  /* 0x001000000000780b */ /* 0x000fda0003f04200 */
[----:B------:R-:W-:Y:S05]  /*23e0*/  @P0 BRA P1, `(.L_x_2364) ;  /* 0x0000000000180947 */ /* 0x000fea0000800000 */
[----:B------:R-:W-:Y:S01]  /*23f0*/  IMAD.MOV.U32 R4, RZ, RZ, R10 ;  /* 0x000000ffff047224 */ /* 0x000fe200078e000a */
[----:B------:R-:W-:Y:S01]  /*2400*/  MOV R0, 0x2430 ;  /* 0x0000243000007802 */ /* 0x000fe20000000f00 */
[----:B------:R-:W-:-:S07]  /*2410*/  IMAD.MOV.U32 R5, RZ, RZ, R11 ;  /* 0x000000ffff057224 */ /* 0x000fce00078e000b */
[----:B------:R-:W-:Y:S05]  /*2420*/  CALL.REL.NOINC `($__internal_0_$__cuda_sm20_div_rn_f64_full) ;  /* 0x000000d400307944 */ /* 0x000fea0003c00000 */
[----:B------:R-:W-:Y:S02]  /*2430*/  IMAD.MOV.U32 R2, RZ, RZ, R12 ;  /* 0x000000ffff027224 */ /* 0x000fe400078e000c */
[----:B------:R-:W-:-:S07]  /*2440*/  IMAD.MOV.U32 R3, RZ, RZ, R13 ;  /* 0x000000ffff037224 */ /* 0x000fce00078e000d */
.L_x_2364:
[----:B------:R-:W-:Y:S05]  /*2450*/  BSYNC B1 ;  /* 0x0000000000017941 */ /* 0x000fea0003800000 */
.L_x_2363:
[C---:B------:R-:W-:Y:S01]  /*2460*/  FSETP.GEU.FTZ.AND P1, PT, R3.reuse, 1.7916666269302368164, PT ;  /* 0x3fe555550300780b */ /* 0x040fe20003f3e000 */
[----:B------:R-:W-:Y:S01]  /*2470*/  BSSY B1, `(.L_x_2365) ;  /* 0x000008a000017945 */ /* 0x000fe20003800000 */
[----:B------:R-:W-:-:S13]  /*2480*/  FSETP.GT.FTZ.AND P0, PT, R3, -1.6999999284744262695, PT ;  /* 0xbfd999990300780b */ /* 0x000fda0003f14000 */
[----:B------:R-:W-:Y:S05]  /*2490*/  @P0 BRA !P1, `(.L_x_2366) ;  /* 0x0000000400440947 */ /* 0x000fea0004800000 */
[----:B------:R-:W-:-:S10]  /*24a0*/  DADD R2, R2, 1 ;  /* 0x3ff0000002027429 */ /* 0x000fd40000000000 */
[----:B------:R-:W-:Y:S01]  /*24b0*/  ISETP.GT.AND P0, PT, R3, 0xfffff, PT ;  /* 0x000fffff0300780c */ /* 0x000fe20003f04270 */
[----:B------:R-:W-:Y:S02]  /*24c0*/  IMAD.MOV.U32 R6, RZ, RZ, R2 ;  /* 0x000000ffff067224 */ /* 0x000fe400078e0002 */
[----:B------:R-:W-:-:S10]  /*24d0*/  IMAD.MOV.U32 R7, RZ, RZ, R3 ;  /* 0x000000ffff077224 */ /* 0x000fd400078e0003 */
[----:B------:R-:W-:-:S10]  /*24e0*/  @!P0 DMUL R6, R6, 1.80143985094819840000e+16 ;  /* 0x4350000006068828 */ /* 0x000fd40000000000 */
[----:B------:R-:W-:Y:S02]  /*24f0*/  @!P0 IMAD.MOV.U32 R3, RZ, RZ, R7 ;  /* 0x000000ffff038224 */ /* 0x000fe400078e0007 */
[----:B------:R-:W-:Y:S02]  /*2500*/  @!P0 IMAD.MOV.U32 R2, RZ, RZ, R6 ;  /* 0x000000ffff028224 */ /* 0x000fe400078e0006 */
[----:B------:R-:W-:-:S05]  /*2510*/  VIADD R0, R3, 0xffffffff ;  /* 0xffffffff03007836 */ /* 0x000fca0000000000 */
[----:B------:R-:W-:Y:S02]  /*2520*/  ISETP.GE.U32.AND P1, PT, R0, 0x7fefffff, PT ;  /* 0x7fefffff0000780c */ /* 0x000fe40003f26070 */
[----:B------:R-:W-:Y:S01]  /*2530*/  MOV R0, 0xfffffc01 ;  /* 0xfffffc0100007802 */ /* 0x000fe20000000f00 */
[----:B------:R-:W-:-:S10]  /*2540*/  @!P0 IMAD.MOV.U32 R0, RZ, RZ, -0x435 ;  /* 0xfffffbcbff008424 */ /* 0x000fd400078e00ff */
[----:B------:R-:W-:Y:S01]  /*2550*/  @P1 IMAD.MOV.U32 R4, RZ, RZ, 0x0 ;  /* 0x00000000ff041424 */ /* 0x000fe200078e00ff */
[----:B------:R-:W-:Y:S01]  /*2560*/  @P1 FSETP.NEU.FTZ.AND P2, PT, R7, RZ, PT ;  /* 0x000000ff0700120b */ /* 0x000fe20003f5d000 */
[----:B------:R-:W-:-:S06]  /*2570*/  @P1 IMAD.MOV.U32 R5, RZ, RZ, 0x7ff00000 ;  /* 0x7ff00000ff051424 */ /* 0x000fcc00078e00ff */
[----:B------:R-:W-:-:S10]  /*2580*/  @P1 DFMA R4, R6, R4, +INF ;  /* 0x7ff000000604142b */ /* 0x000fd40000000004 */
[----:B------:R-:W-:Y:S02]  /*2590*/  @P1 FSEL R4, R4, RZ, P2 ;  /* 0x000000ff04041208 */ /* 0x000fe40001000000 */
[----:B------:R-:W-:Y:S01]  /*25a0*/  @P1 FSEL R5, R5, -QNAN , P2 ;  /* 0xfff0000005051808 */ /* 0x000fe20001000000 */
[----:B------:R-:W-:Y:S06]  /*25b0*/  @P1 BRA `(.L_x_2367) ;  /* 0x0000000400d41947 */ /* 0x000fec0003800000 */
[----:B------:R-:W-:Y:S01]  /*25c0*/  LOP3.LUT R4, R3, 0x800fffff, RZ, 0xc0, !PT ;  /* 0x800fffff03047812 */ /* 0x000fe200078ec0ff */
[----:B------:R-:W-:Y:S01]  /*25d0*/  IMAD.MOV.U32 R6, RZ, RZ, RZ ;  /* 0x000000ffff067224 */ /* 0x000fe200078e00ff */
[----:B------:R-:W-:Y:S01]  /*25e0*/  UMOV UR4, 0x3ae80f1e ;  /* 0x3ae80f1e00047882 */ /* 0x000fe20000000000 */
[----:B------:R-:W-:Y:S01]  /*25f0*/  IMAD.MOV.U32 R14, RZ, RZ, -0x748574fc ;  /* 0x8b7a8b04ff0e7424 */ /* 0x000fe200078e00ff */
[----:B------:R-:W-:Y:S01]  /*2600*/  LOP3.LUT R5, R4, 0x3ff00000, RZ, 0xfc, !PT ;  /* 0x3ff0000004057812 */ /* 0x000fe200078efcff */
[----:B------:R-:W-:Y:S01]  /*2610*/  IMAD.MOV.U32 R4, RZ, RZ, R2 ;  /* 0x000000ffff047224 */ /* 0x000fe200078e0002 */
[----:B------:R-:W-:Y:S01]  /*2620*/  UMOV UR5, 0x3eb1380b ;  /* 0x3eb1380b00057882 */ /* 0x000fe20000000000 */
[----:B------:R-:W-:Y:S01]  /*2630*/  IMAD.MOV.U32 R15, RZ, RZ, 0x3ed0ee25 ;  /* 0x3ed0ee25ff0f7424 */ /* 0x000fe200078e00ff */
[----:B------:R-:W-:Y:S01]  /*2640*/  ISETP.GE.AND P0, PT, R5, 0x3ff6a09f, PT ;  /* 0x3ff6a09f0500780c */ /* 0x000fe20003f06270 */
[----:B------:R-:W-:Y:S01]  /*2650*/  IMAD.MOV.U32 R21, RZ, RZ, 0x43300000 ;  /* 0x43300000ff157424 */ /* 0x000fe200078e00ff */
[----:B------:R-:W-:Y:S01]  /*2660*/  LEA.HI R0, R3, R0, RZ, 0xc ;  /* 0x0000000003007211 */ /* 0x000fe200078f60ff */
[----:B------:R-:W-:Y:S01]  /*2670*/  UMOV UR6, 0x80000000 ;  /* 0x8000000000067882 */ /* 0x000fe20000000000 */
[----:B------:R-:W-:-:S09]  /*2680*/  UMOV UR7, 0x43300000 ;  /* 0x4330000000077882 */ /* 0x000fd20000000000 */
[----:B------:R-:W-:Y:S02]  /*2690*/  @P0 VIADD R7, R5, 0xfff00000 ;  /* 0xfff0000005070836 */ /* 0x000fe40000000000 */
[----:B------:R-:W-:Y:S02]  /*26a0*/  @P0 VIADD R0, R0, 0x1 ;  /* 0x0000000100000836 */ /* 0x000fe40000000000 */
[----:B------:R-:W-:-:S03]  /*26b0*/  @P0 IMAD.MOV.U32 R5, RZ, RZ, R7 ;  /* 0x000000ffff050224 */ /* 0x000fc600078e0007 */
[----:B------:R-:W-:-:S03]  /*26c0*/  LOP3.LUT R20, R0, 0x80000000, RZ, 0x3c, !PT ;  /* 0x8000000000147812 */ /* 0x000fc600078e3cff */
[C---:B------:R-:W-:Y:S02]  /*26d0*/  DADD R12, R4.reuse, 1 ;  /* 0x3ff00000040c7429 */ /* 0x040fe40000000000 */
[----:B------:R-:W-:-:S04]  /*26e0*/  DADD R4, R4, -1 ;  /* 0xbff0000004047429 */ /* 0x000fc80000000000 */
[----:B------:R-:W0:Y:S02]  /*26f0*/  MUFU.RCP64H R7, R13 ;  /* 0x0000000d00077308 */ /* 0x000e240000001800 */
[----:B0-----:R-:W-:-:S08]  /*2700*/  DFMA R8, -R12, R6, 1 ;  /* 0x3ff000000c08742b */ /* 0x001fd00000000106 */
[----:B------:R-:W-:-:S08]  /*2710*/  DFMA R8, R8, R8, R8 ;  /* 0x000000080808722b */ /* 0x000fd00000000008 */
[----:B------:R-:W-:-:S08]  /*2720*/  DFMA R6, R6, R8, R6 ;  /* 0x000000080606722b */ /* 0x000fd00000000006 */
[----:B------:R-:W-:-:S08]  /*2730*/  DMUL R8, R6, R4 ;  /* 0x0000000406087228 */ /* 0x000fd00000000000 */
[----:B------:R-:W-:-:S08]  /*2740*/  DFMA R8, R6, R4, R8 ;  /* 0x000000040608722b */ /* 0x000fd00000000008 */
[----:B------:R-:W-:Y:S02]  /*2750*/  DMUL R10, R8, R8 ;  /* 0x00000008080a7228 */ /* 0x000fe40000000000 */
[----:B------:R-:W-:-:S06]  /*2760*/  DADD R2, R4, -R8 ;  /* 0x0000000004027229 */ /* 0x000fcc0000000808 */
[----:B------:R-:W-:Y:S01]  /*2770*/  DFMA R12, R10, UR4, R14 ;  /* 0x000000040a0c7c2b */ /* 0x000fe2000800000e */
[----:B------:R-:W-:Y:S01]  /*2780*/  UMOV UR4, 0x9f02676f ;  /* 0x9f02676f00047882 */ /* 0x000fe20000000000 */
[----:B------:R-:W-:Y:S01]  /*2790*/  UMOV UR5, 0x3ef3b266 ;  /* 0x3ef3b26600057882 */ /* 0x000fe20000000000 */
[----:B------:R-:W-:Y:S02]  /*27a0*/  DADD R14, R2, R2 ;  /* 0x00000000020e7229 */ /* 0x000fe40000000002 */
[----:B------:R-:W-:Y:S01]  /*27b0*/  DADD R2, R20, -UR6 ;  /* 0x8000000614027e29 */ /* 0x000fe20008000000 */
[----:B------:R-:W-:Y:S01]  /*27c0*/  UMOV UR6, 0xfefa39ef ;  /* 0xfefa39ef00067882 */ /* 0x000fe20000000000 */
[----:B------:R-:W-:Y:S01]  /*27d0*/  UMOV UR7, 0x3fe62e42 ;  /* 0x3fe62e4200077882 */ /* 0x000fe20000000000 */
[----:B------:R-:W-:Y:S01]  /*27e0*/  DFMA R12, R10, R12, UR4 ;  /* 0x000000040a0c7e2b */ /* 0x000fe2000800000c */
[----:B------:R-:W-:Y:S01]  /*27f0*/  UMOV UR4, 0xa9ab0956 ;  /* 0xa9ab095600047882 */ /* 0x000fe20000000000 */
[----:B------:R-:W-:Y:S01]  /*2800*/  UMOV UR5, 0x3f1745cb ;  /* 0x3f1745cb00057882 */ /* 0x000fe20000000000 */
[----:B------:R-:W-:-:S02]  /*2810*/  DFMA R14, R4, -R8, R14 ;  /* 0x80000008040e722b */ /* 0x000fc4000000000e */
[----:B------:R-:W-:-:S03]  /*2820*/  DFMA R4, R2, UR6, R8 ;  /* 0x0000000602047c2b */ /* 0x000fc60008000008 */
[----:B------:R-:W-:Y:S01]  /*2830*/  DFMA R12, R10, R12, UR4 ;  /* 0x000000040a0c7e2b */ /* 0x000fe2000800000c */
[----:B------:R-:W-:Y:S01]  /*2840*/  UMOV UR4, 0x2d1b5154 ;  /* 0x2d1b515400047882 */ /* 0x000fe20000000000 */
[----:B------:R-:W-:Y:S01]  /*2850*/  UMOV UR5, 0x3f3c71c7 ;  /* 0x3f3c71c700057882 */ /* 0x000fe20000000000 */
[----:B------:R-:W-:Y:S02]  /*2860*/  DMUL R14, R6, R14 ;  /* 0x0000000e060e7228 */ /* 0x000fe40000000000 */
[----:B------:R-:W-:-:S03]  /*2870*/  DFMA R20, -R2, UR6, R4 ;  /* 0x0000000602147c2b */ /* 0x000fc60008000104 */
[----:B------:R-:W-:Y:S01]  /*2880*/  DFMA R12, R10, R12, UR4 ;  /* 0x000000040a0c7e2b */ /* 0x000fe2000800000c */
[----:B------:R-:W-:Y:S01]  /*2890*/  UMOV UR4, 0x923be72d ;  /* 0x923be72d00047882 */ /* 0x000fe20000000000 */
[----:B------:R-:W-:-:S03]  /*28a0*/  UMOV UR5, 0x3f624924 ;  /* 0x3f62492400057882 */ /* 0x000fc60000000000 */
[----:B------:R-:W-:-:S03]  /*28b0*/  DADD R20, -R8, R20 ;  /* 0x0000000008147229 */ /* 0x000fc60000000114 */
[----:B------:R-:W-:Y:S01]  /*28c0*/  DFMA R12, R10, R12, UR4 ;  /* 0x000000040a0c7e2b */ /* 0x000fe2000800000c */
[----:B------:R-:W-:Y:S01]  /*28d0*/  UMOV UR4, 0x9999a3c4 ;  /* 0x9999a3c400047882 */ /* 0x000fe20000000000 */
[----:B------:R-:W-:-:S06]  /*28e0*/  UMOV UR5, 0x3f899999 ;  /* 0x3f89999900057882 */ /* 0x000fcc0000000000 */
[----:B------:R-:W-:Y:S01]  /*28f0*/  DFMA R12, R10, R12, UR4 ;  /* 0x000000040a0c7e2b */ /* 0x000fe2000800000c */
[----:B------:R-:W-:Y:S01]  /*2900*/  UMOV UR4, 0x55555554 ;  /* 0x5555555400047882 */ /* 0x000fe20000000000 */
[----:B------:R-:W-:-:S06]  /*2910*/  UMOV UR5, 0x3fb55555 ;  /* 0x3fb5555500057882 */ /* 0x000fcc0000000000 */
[----:B------:R-:W-:Y:S01]  /*2920*/  DFMA R12, R10, R12, UR4 ;  /* 0x000000040a0c7e2b */ /* 0x000fe2000800000c */
[----:B------:R-:W-:Y:S01]  /*2930*/  UMOV UR4, 0x3b39803f ;  /* 0x3b39803f00047882 */ /* 0x000fe20000000000 */
[----:B------:R-:W-:-:S06]  /*2940*/  UMOV UR5, 0x3c7abc9e ;  /* 0x3c7abc9e00057882 */ /* 0x000fcc0000000000 */
[----:B------:R-:W-:-:S08]  /*2950*/  DMUL R12, R10, R12 ;  /* 0x0000000c0a0c7228 */ /* 0x000fd00000000000 */
[----:B------:R-:W-:-:S08]  /*2960*/  DFMA R12, R8, R12, R14 ;  /* 0x0000000c080c722b */ /* 0x000fd0000000000e */
[----:B------:R-:W-:-:S08]  /*2970*/  DADD R12, R12, -R20 ;  /* 0x000000000c0c7229 */ /* 0x000fd00000000814 */
[----:B------:R-:W-:-:S08]  /*2980*/  DFMA R12, R2, UR4, R12 ;  /* 0x00000004020c7c2b */ /* 0x000fd0000800000c */
[----:B------:R-:W-:Y:S01]  /*2990*/  DADD R4, R4, R12 ;  /* 0x0000000004047229 */ /* 0x000fe2000000000c */
[----:B------:R-:W-:Y:S10]  /*29a0*/  BRA `(.L_x_2367) ;  /* 0x0000000000d87947 */ /* 0x000ff40003800000 */
.L_x_2366:
[----:B------:R-:W-:Y:S01]  /*29b0*/  DADD R10, R2, 2 ;  /* 0x40000000020a7429 */ /* 0x000fe20000000000 */
[----:B------:R-:W-:Y:S01]  /*29c0*/  MOV R4, 0x1 ;  /* 0x0000000100047802 */ /* 0x000fe20000000f00 */
[----:B------:R-:W-:Y:S01]  /*29d0*/  BSSY B2, `(.L_x_2368) ;  /* 0x0000016000027945 */ /* 0x000fe20003800000 */
[----:B------:R-:W-:-:S03]  /*29e0*/  FSETP.GEU.AND P1, PT, |R3|, 6.5827683646048100446e-37, PT ;  /* 0x036000000300780b */ /* 0x000fc60003f2e200 */
[----:B------:R-:W0:Y:S02]  /*29f0*/  MUFU.RCP64H R5, R11 ;  /* 0x0000000b00057308 */ /* 0x000e240000001800 */
        /* <DEDUP_REMOVED lines=8> */
[----:B------:R-:W-:-:S05]  /*2a80*/  FFMA R0, RZ, R11, R5 ;  /* 0x0000000bff007223 */ /* 0x000fca0000000005 */
[----:B------:R-:W-:-:S13]  /*2a90*/  FSETP.GT.AND P0, PT, |R0|, 1.469367938527859385e-39, PT ;  /* 0x001000000000780b */ /* 0x000fda0003f04200 */
[----:B------:R-:W-:Y:S05]  /*2aa0*/  @P0 BRA P1, `(.L_x_2369) ;  /* 0x0000000000200947 */ /* 0x000fea0000800000 */
[----:B------:R-:W-:Y:S01]  /*2ab0*/  IMAD.MOV.U32 R6, RZ, RZ, R10 ;  /* 0x000000ffff067224 */ /* 0x000fe200078e000a */
[----:B------:R-:W-:Y:S01]  /*2ac0*/  MOV R0, 0x2b10 ;  /* 0x00002b1000007802 */ /* 0x000fe20000000f00 */
[----:B------:R-:W-:Y:S02]  /*2ad0*/  IMAD.MOV.U32 R7, RZ, RZ, R11 ;  /* 0x000000ffff077224 */ /* 0x000fe400078e000b */
[----:B------:R-:W-:Y:S02]  /*2ae0*/  IMAD.MOV.U32 R4, RZ, RZ, R2 ;  /* 0x000000ffff047224 */ /* 0x000fe400078e0002 */
[----:B------:R-:W-:-:S07]  /*2af0*/  IMAD.MOV.U32 R5, RZ, RZ, R3 ;  /* 0x000000ffff057224 */ /* 0x000fce00078e0003 */
[----:B------:R-:W-:Y:S05]  /*2b00*/  CALL.REL.NOINC `($__internal_0_$__cuda_sm20_div_rn_f64_full) ;  /* 0x000000cc00787944 */ /* 0x000fea0003c00000 */
[----:B------:R-:W-:Y:S02]  /*2b10*/  IMAD.MOV.U32 R4, RZ, RZ, R12 ;  /* 0x000000ffff047224 */ /* 0x000fe400078e000c */
[----:B------:R-:W-:-:S07]  /*2b20*/  IMAD.MOV.U32 R5, RZ, RZ, R13 ;  /* 0x000000ffff057224 */ /* 0x000fce00078e000d */
.L_x_2369:
[----:B------:R-:W-:Y:S05]  /*2b30*/  BSYNC B2 ;  /* 0x0000000000027941 */ /* 0x000fea0003800000 */
.L_x_2368:
[----:B------:R-:W-:Y:S01]  /*2b40*/  DMUL R4, R4, R2 ;  /* 0x0000000204047228 */ /* 0x000fe20000000000 */
[----:B------:R-:W-:Y:S01]  /*2b50*/  IMAD.MOV.U32 R10, RZ, RZ, -0x314d23bc ;  /* 0xceb2dc44ff0a7424 */ /* 0x000fe200078e00ff */
[----:B------:R-:W-:Y:S01]  /*2b60*/  UMOV UR4, 0x2fbe14b5 ;  /* 0x2fbe14b500047882 */ /* 0x000fe20000000000 */
[----:B------:R-:W-:Y:S01]  /*2b70*/  IMAD.MOV.U32 R11, RZ, RZ, 0x3ed087ff ;  /* 0x3ed087ffff0b7424 */ /* 0x000fe200078e00ff */
[----:B------:R-:W-:-:S04]  /*2b80*/  UMOV UR5, 0x3eb372fb ;  /* 0x3eb372fb00057882 */ /* 0x000fc80000000000 */
[----:B------:R-:W-:-:S08]  /*2b90*/  DADD R6, -R4, R2 ;  /* 0x0000000004067229 */ /* 0x000fd00000000102 */
[----:B------:R-:W-:-:S08]  /*2ba0*/  DMUL R8, R6, R6 ;  /* 0x0000000606087228 */ /* 0x000fd00000000000 */
[----:B------:R-:W-:Y:S01]  /*2bb0*/  DFMA R10, R8, UR4, R10 ;  /* 0x00000004080a7c2b */ /* 0x000fe2000800000a */
        /* <DEDUP_REMOVED lines=17> */
[----:B------:R-:W-:-:S08]  /*2cd0*/  DFMA R10, R8, R10, UR4 ;  /* 0x00000004080a7e2b */ /* 0x000fd0000800000a */
[----:B------:R-:W-:-:S08]  /*2ce0*/  DMUL R10, R8, R10 ;  /* 0x0000000a080a7228 */ /* 0x000fd00000000000 */
[----:B------:R-:W-:-:S08]  /*2cf0*/  DFMA R10, R6, R10, -R4 ;  /* 0x0000000a060a722b */ /* 0x000fd00000000804 */
[----:B------:R-:W-:-:S11]  /*2d00*/  DADD R4, R10, R2 ;  /* 0x000000000a047229 */ /* 0x000fd60000000002 */
.L_x_2367:
[----:B------:R-:W-:Y:S05]  /*2d10*/  BSYNC B1 ;  /* 0x0000000000017941 */ /* 0x000fea0003800000 */
.L_x_2365:
[----:B------:R-:W0:Y:S01]  /*2d20*/  LDC.U8 R2, c[0x0][0x421] ;  /* 0x00010840ff027b82 */ /* 0x000e220000000000 */
[----:B------:R-:W-:-:S10]  /*2d30*/  DMUL R4, R4, 0.5 ;  /* 0x3fe0000004047828 */ /* 0x000fd40000000000 */
[----:B------:R-:W-:Y:S02]  /*2d40*/  LOP3.LUT R5, R5, 0x80000000, R23, 0xb8, !PT ;  /* 0x8000000005057812 */ /* 0x000fe400078eb817 */
        /* <DEDUP_REMOVED lines=11> */
[----:B------:R-:W0:Y:S02]  /*2e00*/  F2I.F64.TRUNC R5, R4 ;  /* 0x0000000400057311 */ /* 0x000e24000030d100 */
[----:B0-----:R0:W-:Y:S01]  /*2e10*/  STG.E.U8 desc[UR36][R16.64], R5 ;  /* 0x0000000510007986 */ /* 0x0011e2000c101124 */
[----:B------:R-:W-:Y:S05]  /*2e20*/  BRA `(.L_x_2375) ;  /* 0x0000001000087947 */ /* 0x000fea0003800000 */
.L_x_2373:
[----:B------:R-:W0:Y:S02]  /*2e30*/  F2I.S64.F64.TRUNC R4, R4 ;  /* 0x0000000400047311 */ /* 0x000e24000030d900 */
[----:B0-----:R-:W-:-:S05]  /*2e40*/  IMAD.MOV.U32 R3, RZ, RZ, R4 ;  /* 0x000000ffff037224 */ /* 0x001fca00078e0004 */
[----:B------:R0:W-:Y:S01]  /*2e50*/  STG.E.U8 desc[UR36][R16.64], R3 ;  /* 0x0000000310007986 */ /* 0x0001e2000c101124 */
[----:B------:R-:W-:Y:S05]  /*2e60*/  BRA `(.L_x_2375) ;  /* 0x0000000c00f87947 */ /* 0x000fea0003800000 */
.L_x_2372:
[----:B------:R-:W-:-:S13]  /*2e70*/  ISETP.NE.AND P0, PT, R0, 0x2, PT ;  /* 0x000000020000780c */ /* 0x000fda0003f05270 */
[----:B------:R-:W-:Y:S05]  /*2e80*/  @!P0 BRA `(.L_x_2376) ;  /* 0x0000000000288947 */ /* 0x000fea0003800000 */
[----:B------:R-:W-:-:S13]  /*2e90*/  ISETP.NE.AND P0, PT, R0, 0x3, PT ;  /* 0x000000030000780c */ /* 0x000fda0003f05270 */
[----:B------:R-:W-:Y:S05]  /*2ea0*/  @!P0 BRA `(.L_x_2377) ;  /* 0x0000000000148947 */ /* 0x000fea0003800000 */
[----:B------:R-:W-:-:S13]  /*2eb0*/  ISETP.NE.AND P0, PT, R0, 0x4, PT ;  /* 0x000000040000780c */ /* 0x000fda0003f05270 */
[----:B------:R-:W-:Y:S05]  /*2ec0*/  @P0 BRA `(.L_x_2374) ;  /* 0x0000000c00880947 */ /* 0x000fea0003800000 */
[----:B------:R-:W0:Y:S02]  /*2ed0*/  F2I.S64.F64.TRUNC R4, R4 ;  /* 0x0000000400047311 */ /* 0x000e24000030d900 */
[----:B0-----:R0:W-:Y:S01]  /*2ee0*/  STG.E.64 desc[UR36][R16.64], R4 ;  /* 0x0000000410007986 */ /* 0x0011e2000c101b24 */
[----:B------:R-:W-:Y:S05]  /*2ef0*/  BRA `(.L_x_2375) ;  /* 0x0000000c00d47947 */ /* 0x000fea0003800000 */
.L_x_2377:
[----:B------:R-:W0:Y:S02]  /*2f00*/  F2I.F64.TRUNC R5, R4 ;  /* 0x0000000400057311 */ /* 0x000e24000030d100 */
[----:B0-----:R0:W-:Y:S01]  /*2f10*/  STG.E desc[UR36][R16.64], R5 ;  /* 0x0000000510007986 */ /* 0x0011e2000c101924 */
[----:B------:R-:W-:Y:S05]  /*2f20*/  BRA `(.L_x_2375) ;  /* 0x0000000c00c87947 */ /* 0x000fea0003800000 */
.L_x_2376:
[----:B------:R-:W0:Y:S02]  /*2f30*/  F2I.F64.TRUNC R5, R4 ;  /* 0x0000000400057311 */ /* 0x000e24000030d100 */
[----:B0-----:R0:W-:Y:S01]  /*2f40*/  STG.E.U16 desc[UR36][R16.64], R5 ;  /* 0x0000000510007986 */ /* 0x0011e2000c101524 */
[----:B------:R-:W-:Y:S05]  /*2f50*/  BRA `(.L_x_2375) ;  /* 0x0000000c00bc7947 */ /* 0x000fea0003800000 */
.L_x_2371:
[----:B------:R-:W-:-:S13]  /*2f60*/  ISETP.GT.AND P0, PT, R0, 0x6, PT ;  /* 0x000000060000780c */ /* 0x000fda0003f04270 */
[----:B------:R-:W-:Y:S05]  /*2f70*/  @P0 BRA `(.L_x_2378) ;  /* 0x00000000004c0947 */ /* 0x000fea0003800000 */
[----:B------:R-:W-:-:S13]  /*2f80*/  ISETP.NE.AND P0, PT, R0, 0x5, PT ;  /* 0x000000050000780c */ /* 0x000fda0003f05270 */
[----:B------:R-:W-:Y:S05]  /*2f90*/  @!P0 BRA `(.L_x_2379) ;  /* 0x0000000000248947 */ /* 0x000fea0003800000 */
[----:B------:R-:W-:-:S13]  /*2fa0*/  ISETP.NE.AND P0, PT, R0, 0x6, PT ;  /* 0x000000060000780c */ /* 0x000fda0003f05270 */
[----:B------:R-:W-:Y:S05]  /*2fb0*/  @P0 BRA `(.L_x_2374) ;  /* 0x0000000c004c0947 */ /* 0x000fea0003800000 */
[----:B------:R-:W-:Y:S01]  /*2fc0*/  UMOV UR4, 0xf0000000 ;  /* 0xf000000000047882 */ /* 0x000fe20000000000 */
[----:B------:R-:W-:Y:S01]  /*2fd0*/  UMOV UR5, 0x380fffff ;  /* 0x380fffff00057882 */ /* 0x000fe20000000000 */
[----:B------:R-:W0:Y:S01]  /*2fe0*/  F2F.F32.F64 R3, R4 ;  /* 0x0000000400037310 */ /* 0x000e220000301000 */
[----:B------:R-:W-:-:S14]  /*2ff0*/  DSETP.GEU.AND P0, PT, |R4|, UR4, PT ;  /* 0x0000000404007e2a */ /* 0x000fdc000bf0e200 */
[----:B0-----:R-:W-:-:S05]  /*3000*/  @!P0 FMUL R3, R3, 1.175494350822287508e-38 ;  /* 0x0080000003038820 */ /* 0x001fca0000400000 */
[----:B------:R0:W-:Y:S01]  /*3010*/  STG.E desc[UR36][R16.64], R3 ;  /* 0x0000000310007986 */ /* 0x0001e2000c101924 */
[----:B------:R-:W-:Y:S05]  /*3020*/  BRA `(.L_x_2375) ;  /* 0x0000000c00887947 */ /* 0x000fea0003800000 */
.L_x_2379:
[----:B------:R-:W-:Y:S01]  /*3030*/  UMOV UR4, 0xf0000000 ;  /* 0xf000000000047882 */ /* 0x000fe20000000000 */
[----:B------:R-:W-:Y:S01]  /*3040*/  UMOV UR5, 0x380fffff ;  /* 0x380fffff00057882 */ /* 0x000fe20000000000 */
[----:B------:R-:W0:Y:S01]  /*3050*/  F2F.F32.F64 R0, R4 ;  /* 0x0000000400007310 */ /* 0x000e220000301000 */
[----:B------:R-:W-:-:S14]  /*3060*/  DSETP.GEU.AND P0, PT, |R4|, UR4, PT ;  /* 0x0000000404007e2a */ /* 0x000fdc000bf0e200 */
[----:B0-----:R-:W-:-:S05]  /*3070*/  @!P0 FMUL R0, R0, 1.175494350822287508e-38 ;  /* 0x0080000000008820 */ /* 0x001fca0000400000 */
[----:B------:R-:W-:-:S05]  /*3080*/  F2FP.F16.F32.PACK_AB R0, RZ, R0 ;  /* 0x00000000ff00723e */ /* 0x000fca00000000ff */
[----:B------:R0:W-:Y:S01]  /*3090*/  STG.E.U16 desc[UR36][R16.64], R0 ;  /* 0x0000000010007986 */ /* 0x0001e2000c101524 */
[----:B------:R-:W-:Y:S05]  /*30a0*/  BRA `(.L_x_2375) ;  /* 0x0000000c00687947 */ /* 0x000fea0003800000 */
.L_x_2378:
[----:B------:R-:W-:-:S13]  /*30b0*/  ISETP.NE.AND P0, PT, R0, 0x7, PT ;  /* 0x000000070000780c */ /* 0x000fda0003f05270 */
[----:B------:R-:W-:Y:S05]  /*30c0*/  @!P0 BRA `(.L_x_2380) ;  /* 0x0000000000548947 */ /* 0x000fea0003800000 */
[----:B------:R-:W-:-:S13]  /*30d0*/  ISETP.NE.AND P0, PT, R0, 0x8, PT ;  /* 0x000000080000780c */ /* 0x000fda0003f05270 */
[----:B------:R-:W-:Y:S05]  /*30e0*/  @!P0 BRA `(.L_x_2381) ;  /* 0x0000000000288947 */ /* 0x000fea0003800000 */
[----:B------:R-:W-:-:S13]  /*30f0*/  ISETP.NE.AND P0, PT, R0, 0x9, PT ;  /* 0x000000090000780c */ /* 0x000fda0003f05270 */
[----:B------:R-:W-:Y:S05]  /*3100*/  @P0 BRA `(.L_x_2374) ;  /* 0x0000000800f80947 */ /* 0x000fea0003800000 */
[----:B------:R-:W-:Y:S01]  /*3110*/  UMOV UR4, 0xf0000000 ;  /* 0xf000000000047882 */ /* 0x000fe20000000000 */
[----:B------:R-:W-:Y:S01]  /*3120*/  UMOV UR5, 0x380fffff ;  /* 0x380fffff00057882 */ /* 0x000fe20000000000 */
[----:B------:R-:W0:Y:S01]  /*3130*/  F2F.F32.F64 R2, R4 ;  /* 0x0000000400027310 */ /* 0x000e220000301000 */
[----:B------:R-:W-:Y:S01]  /*3140*/  DSETP.GEU.AND P0, PT, |R4|, UR4, PT ;  /* 0x0000000404007e2a */ /* 0x000fe2000bf0e200 */
[----:B------:R-:W-:-:S13]  /*3150*/  IMAD.MOV.U32 R3, RZ, RZ, RZ ;  /* 0x000000ffff037224 */ /* 0x000fda00078e00ff */
[----:B0-----:R-:W-:-:S05]  /*3160*/  @!P0 FMUL R2, R2, 1.175494350822287508e-38 ;  /* 0x0080000002028820 */ /* 0x001fca0000400000 */
[----:B------:R0:W-:Y:S01]  /*3170*/  STG.E.64 desc[UR36][R16.64], R2 ;  /* 0x0000000210007986 */ /* 0x0001e2000c101b24 */
[----:B------:R-:W-:Y:S05]  /*3180*/  BRA `(.L_x_2375) ;  /* 0x0000000c00307947 */ /* 0x000fea0003800000 */
.L_x_2381:
[----:B------:R-:W-:Y:S01]  /*3190*/  UMOV UR4, 0xf0000000 ;  /* 0xf000000000047882 */ /* 0x000fe20000000000 */
[----:B------:R-:W-:Y:S01]  /*31a0*/  UMOV UR5, 0x380fffff ;  /* 0x380fffff00057882 */ /* 0x000fe20000000000 */
[----:B------:R-:W0:Y:S01]  /*31b0*/  F2F.F32.F64 R0, R4 ;  /* 0x0000000400007310 */ /* 0x000e220000301000 */
[----:B------:R-:W-:-:S14]  /*31c0*/  DSETP.GEU.AND P0, PT, |R4|, UR4, PT ;  /* 0x0000000404007e2a */ /* 0x000fdc000bf0e200 */
[----:B0-----:R-:W-:-:S05]  /*31d0*/  @!P0 FMUL R0, R0, 1.175494350822287508e-38 ;  /* 0x0080000000008820 */ /* 0x001fca0000400000 */
[----:B------:R-:W-:-:S04]  /*31e0*/  F2FP.F16.F32.PACK_AB R3, RZ, R0 ;  /* 0x00000000ff03723e */ /* 0x000fc800000000ff */
[----:B------:R-:W-:-:S05]  /*31f0*/  PRMT R3, R3, 0x5410, RZ ;  /* 0x0000541003037816 */ /* 0x000fca00000000ff */
[----:B------:R0:W-:Y:S01]  /*3200*/  STG.E desc[UR36][R16.64], R3 ;  /* 0x0000000310007986 */ /* 0x0001e2000c101924 */
[----:B------:R-:W-:Y:S05]  /*3210*/  BRA `(.L_x_2375) ;  /* 0x0000000c000c7947 */ /* 0x000fea0003800000 */
.L_x_2380:
[----:B------:R0:W-:Y:S01]  /*3220*/  STG.E.64 desc[UR36][R16.64], R4 ;  /* 0x0000000410007986 */ /* 0x0001e2000c101b24 */
[----:B------:R-:W-:Y:S05]  /*3230*/  BRA `(.L_x_2375) ;  /* 0x0000000c00047947 */ /* 0x000fea0003800000 */
.L_x_2370:
        /* <DEDUP_REMOVED lines=8> */
[----:B------:R-:W-:-:S06]  /*32c0*/  DSETP.NEU.AND P0, PT, R4, RZ, PT ;  /* 0x000000ff0400722a */ /* 0x000fcc0003f0d000 */
[----:B------:R-:W-:-:S05]  /*32d0*/  SEL R3, RZ, 0x1, !P0 ;  /* 0x00000001ff037807 */ /* 0x000fca0004000000 */
[----:B------:R0:W-:Y:S01]  /*32e0*/  STG.E.U8 desc[UR36][R16.64], R3 ;  /* 0x0000000310007986 */ /* 0x0001e2000c101124 */
[----:B------:R-:W-:Y:S05]  /*32f0*/  BRA `(.L_x_2375) ;  /* 0x0000000800d47947 */ /* 0x000fea0003800000 */
.L_x_2384:
[----:B------:R-:W-:-:S05]  /*3300*/  CS2R R6, SRZ ;  /* 0x0000000000067805 */ /* 0x000fca000001ff00 */
[----:B------:R0:W-:Y:S01]  /*3310*/  STG.E.128 desc[UR36][R16.64], R4 ;  /* 0x0000000410007986 */ /* 0x0001e2000c101d24 */
[----:B------:R-:W-:Y:S05]  /*3320*/  BRA `(.L_x_2375) ;  /* 0x0000000800c87947 */ /* 0x000fea0003800000 */
.L_x_2383:
        /* <DEDUP_REMOVED lines=10> */
[----:B------:R-:W-:-:S13]  /*33d0*/  BSSY B0, `(.L_x_2387) ;  /* 0x000000f000007945 */ /* 0x000fda0003800000 */
[----:B0-----:R-:W-:-:S05]  /*33e0*/  @!P0 FMUL R7, R7, 1.175494350822287508e-38 ;  /* 0x0080000007078820 */ /* 0x001fca0000400000 */
[C---:B------:R-:W-:Y:S02]  /*33f0*/  LOP3.LUT R2, R7.reuse, 0x7fffffff, RZ, 0xc0, !PT ;  /* 0x7fffffff07027812 */ /* 0x040fe400078ec0ff */
[----:B------:R-:W-:Y:S02]  /*3400*/  LOP3.LUT R0, R7, 0x80000000, RZ, 0xc0, !PT ;  /* 0x8000000007007812 */ /* 0x000fe400078ec0ff */
[----:B------:R-:W-:Y:S02]  /*3410*/  ISETP.GT.U32.AND P0, PT, R2, 0x43efffff, PT ;  /* 0x43efffff0200780c */ /* 0x000fe40003f04070 */
[----:B------:R-:W-:Y:S02]  /*3420*/  SHF.R.U32.HI R3, RZ, 0x18, R0 ;  /* 0x00000018ff037819 */ /* 0x000fe40000011600 */
[----:B------:R-:W-:-:S09]  /*3430*/  MOV R0, 0x7f ;  /* 0x0000007f00007802 */ /* 0x000fd20000000f00 */
        /* <DEDUP_REMOVED lines=8> */
.L_x_2388:
[----:B------:R-:W-:Y:S05]  /*34c0*/  BSYNC B0 ;  /* 0x0000000000007941 */ /* 0x000fea0003800000 */
.L_x_2387:
[----:B------:R-:W-:-:S05]  /*34d0*/  LOP3.LUT R3, R0, R3, RZ, 0xfc, !PT ;  /* 0x0000000300037212 */ /* 0x000fca00078efcff */
[----:B------:R0:W-:Y:S01]  /*34e0*/  STG.E.U8 desc[UR36][R16.64], R3 ;  /* 0x0000000310007986 */ /* 0x0001e2000c101124 */
[----:B------:R-:W-:Y:S05]  /*34f0*/  BRA `(.L_x_2375) ;  /* 0x0000000800547947 */ /* 0x000fea0003800000 */
.L_x_2386:
[----:B------:R-:W-:Y:S01]  /*3500*/  UMOV UR4, 0xf0000000 ;  /* 0xf000000000047882 */ /* 0x000fe20000000000 */
[----:B------:R-:W-:Y:S01]  /*3510*/  UMOV UR5, 0x380fffff ;  /* 0x380fffff00057882 */ /* 0x000fe20000000000 */
[----:B------:R-:W0:Y:S01]  /*3520*/  F2F.F32.F64 R3, R4 ;  /* 0x0000000400037310 */ /* 0x000e220000301000 */
[----:B------:R-:W-:Y:S01]  /*3530*/  DSETP.GEU.AND P0, PT, |R4|, UR4, PT ;  /* 0x0000000404007e2a */ /* 0x000fe2000bf0e200 */
[----:B------:R-:W-:-:S13]  /*3540*/  BSSY B0, `(.L_x_2389) ;  /* 0x0000010000007945 */ /* 0x000fda0003800000 */
[----:B0-----:R-:W-:-:S05]  /*3550*/  @!P0 FMUL R3, R3, 1.175494350822287508e-38 ;  /* 0x0080000003038820 */ /* 0x001fca0000400000 */
        /* <DEDUP_REMOVED lines=11> */
.L_x_2390:
[----:B------:R-:W-:Y:S01]  /*3610*/  IMAD.MOV.U32 R0, RZ, RZ, 0x7f ;  /* 0x0000007fff007424 */ /* 0x000fe200078e00ff */
[----:B------:R-:W-:-:S04]  /*3620*/  ISETP.GT.U32.AND P0, PT, R2, 0x7f800000, PT ;  /* 0x7f8000000200780c */ /* 0x000fc80003f04070 */
[----:B------:R-:W-:-:S09]  /*3630*/  SEL R0, R0, 0x7c, P0 ;  /* 0x0000007c00007807 */ /* 0x000fd20000000000 */
.L_x_2391:
[----:B------:R-:W-:Y:S05]  /*3640*/  BSYNC B0 ;  /* 0x0000000000007941 */ /* 0x000fea0003800000 */
.L_x_2389:
[----:B------:R-:W-:-:S04]  /*3650*/  LOP3.LUT R2, R3, 0x80000000, RZ, 0xc0, !PT ;  /* 0x8000000003027812 */ /* 0x000fc800078ec0ff */
[----:B------:R-:W-:-:S04]  /*3660*/  SHF.R.U32.HI R3, RZ, 0x18, R2 ;  /* 0x00000018ff037819 */ /* 0x000fc80000011602 */
[----:B------:R-:W-:-:S05]  /*3670*/  LOP3.LUT R3, R0, R3, RZ, 0xfc, !PT ;  /* 0x0000000300037212 */ /* 0x000fca00078efcff */
[----:B------:R0:W-:Y:S01]  /*3680*/  STG.E.U8 desc[UR36][R16.64], R3 ;  /* 0x0000000310007986 */ /* 0x0001e2000c101124 */
[----:B------:R-:W-:Y:S05]  /*3690*/  BRA `(.L_x_2375) ;  /* 0x0000000400ec7947 */ /* 0x000fea0003800000 */
.L_x_2385:
[----:B------:R-:W-:Y:S01]  /*36a0*/  UMOV UR4, 0xf0000000 ;  /* 0xf000000000047882 */ /* 0x000fe20000000000 */
[----:B------:R-:W-:Y:S01]  /*36b0*/  UMOV UR5, 0x380fffff ;  /* 0x380fffff00057882 */ /* 0x000fe20000000000 */
[----:B------:R-:W0:Y:S01]  /*36c0*/  F2F.F32.F64 R0, R4 ;  /* 0x0000000400007310 */ /* 0x000e220000301000 */
[----:B------:R-:W-:-:S14]  /*36d0*/  DSETP.GEU.AND P0, PT, |R4|, UR4, PT ;  /* 0x0000000404007e2a */ /* 0x000fdc000bf0e200 */
[----:B0-----:R-:W-:-:S05]  /*36e0*/  @!P0 FMUL R0, R0, 1.175494350822287508e-38 ;  /* 0x0080000000008820 */ /* 0x001fca0000400000 */
[----:B------:R-:W-:-:S05]  /*36f0*/  F2FP.BF16.F32.PACK_AB R0, RZ, R0 ;  /* 0x00000000ff00723e */ /* 0x000fca00000010ff */
[----:B------:R0:W-:Y:S01]  /*3700*/  STG.E.U16 desc[UR36][R16.64], R0 ;  /* 0x0000000010007986 */ /* 0x0001e2000c101524 */
[----:B------:R-:W-:Y:S05]  /*3710*/  BRA `(.L_x_2375) ;  /* 0x0000000400cc7947 */ /* 0x000fea0003800000 */
.L_x_2382:
        /* <DEDUP_REMOVED lines=8> */
[----:B------:R-:W0:Y:S02]  /*37a0*/  F2I.U32.F64.TRUNC R5, R4 ;  /* 0x0000000400057311 */ /* 0x000e24000030d000 */
[----:B0-----:R0:W-:Y:S01]  /*37b0*/  STG.E.U16 desc[UR36][R16.64], R5 ;  /* 0x0000000510007986 */ /* 0x0011e2000c101524 */
[----:B------:R-:W-:Y:S05]  /*37c0*/  BRA `(.L_x_2375) ;  /* 0x0000000400a07947 */ /* 0x000fea0003800000 */
.L_x_2394:
[----:B------:R-:W-:Y:S01]  /*37d0*/  UMOV UR4, 0xf0000000 ;  /* 0xf000000000047882 */ /* 0x000fe20000000000 */
[----:B------:R-:W-:Y:S01]  /*37e0*/  UMOV UR5, 0x380fffff ;  /* 0x380fffff00057882 */ /* 0x000fe20000000000 */
[----:B------:R-:W0:Y:S01]  /*37f0*/  F2F.F32.F64 R3, R4 ;  /* 0x0000000400037310 */ /* 0x000e220000301000 */
[----:B------:R-:W-:Y:S01]  /*3800*/  DSETP.GEU.AND P0, PT, |R4|, UR4, PT ;  /* 0x0000000404007e2a */ /* 0x000fe2000bf0e200 */
[----:B------:R-:W-:Y:S01]  /*3810*/  BSSY B0, `(.L_x_2395) ;  /* 0x0000015000007945 */ /* 0x000fe20003800000 */
[----:B------:R-:W-:-:S12]  /*3820*/  IMAD.MOV.U32 R8, RZ, RZ, 0x80 ;  /* 0x00000080ff087424 */ /* 0x000fd800078e00ff */
[----:B0-----:R-:W-:-:S05]  /*3830*/  @!P0 FMUL R3, R3, 1.175494350822287508e-38 ;  /* 0x0080000003038820 */ /* 0x001fca0000400000 */
        /* <DEDUP_REMOVED lines=14> */
.L_x_2397:
[----:B------:R-:W-:-:S04]  /*3920*/  LOP3.LUT R2, R3, 0x80000000, RZ, 0xc0, !PT ;  /* 0x8000000003027812 */ /* 0x000fc800078ec0ff */
[----:B------:R-:W-:-:S04]  /*3930*/  SHF.R.U32.HI R3, RZ, 0x18, R2 ;  /* 0x00000018ff037819 */ /* 0x000fc80000011602 */
[----:B------:R-:W-:-:S04]  /*3940*/  LOP3.LUT R0, R0, R3, RZ, 0xfc, !PT ;  /* 0x0000000300007212 */ /* 0x000fc800078efcff */
[----:B------:R-:W-:-:S07]  /*3950*/  PRMT R8, R0, 0x7610, R8 ;  /* 0x0000761000087816 */ /* 0x000fce0000000008 */
.L_x_2396:
[----:B------:R-:W-:Y:S05]  /*3960*/  BSYNC B0 ;  /* 0x0000000000007941 */ /* 0x000fea0003800000 */
.L_x_2395:
[----:B------:R4:W-:Y:S01]  /*3970*/  STG.E.U8 desc[UR36][R16.64], R8 ;  /* 0x0000000810007986 */ /* 0x0009e2000c101124 */
[----:B------:R-:W-:Y:S05]  /*3980*/  BRA `(.L_x_2375) ;  /* 0x0000000400307947 */ /* 0x000fea0003800000 */
.L_x_2393:
        /* <DEDUP_REMOVED lines=21> */
.L_x_2400:
[----:B------:R-:W-:-:S04]  /*3ae0*/  LOP3.LUT R2, R3, 0x80000000, RZ, 0xc0, !PT ;  /* 0x8000000003027812 */ /* 0x000fc800078ec0ff */
[----:B------:R-:W-:-:S04]  /*3af0*/  SHF.R.U32.HI R3, RZ, 0x18, R2 ;  /* 0x00000018ff037819 */ /* 0x000fc80000011602 */
[----:B------:R-:W-:-:S04]  /*3b00*/  LOP3.LUT R0, R0, R3, RZ, 0xfc, !PT ;  /* 0x0000000300007212 */ /* 0x000fc800078efcff */
[----:B------:R-:W-:-:S07]  /*3b10*/  PRMT R8, R0, 0x7610, R8 ;  /* 0x0000761000087816 */ /* 0x000fce0000000008 */
.L_x_2399:
[----:B------:R-:W-:Y:S05]  /*3b20*/  BSYNC B0 ;  /* 0x0000000000007941 */ /* 0x000fea0003800000 */
.L_x_2398:
[----:B------:R3:W-:Y:S01]  /*3b30*/  STG.E.U8 desc[UR36][R16.64], R8 ;  /* 0x0000000810007986 */ /* 0x0007e2000c101124 */
[----:B------:R-:W-:Y:S05]  /*3b40*/  BRA `(.L_x_2375) ;  /* 0x0000000000c07947 */ /* 0x000fea0003800000 */
.L_x_2392:
        /* <DEDUP_REMOVED lines=26> */
.L_x_2374:
[----:B------:R-:W-:Y:S01]  /*3cf0*/  MOV R0, 0x0 ;  /* 0x0000000000007802 */ /* 0x000fe20000000f00 */
[----:B------:R-:W-:Y:S01]  /*3d00*/  ULDC.64 UR4, c[0x4][0x128] ;  /* 0x01004a0000047ab9 */ /* 0x000fe20000000a00 */
[----:B------:R-:W-:Y:S01]  /*3d10*/  ULDC.64 UR6, c[0x4][0x130] ;  /* 0x01004c0000067ab9 */ /* 0x000fe20000000a00 */
[----:B------:R-:W-:Y:S01]  /*3d20*/  IMAD.U32 R4, RZ, RZ, UR4 ;  /* 0x00000004ff047e24 */ /* 0x000fe2000f8e00ff */
[----:B------:R0:W1:Y:S01]  /*3d30*/  LDC.64 R2, c[0x4][R0] ;  /* 0x0100000000027b82 */ /* 0x0000620000000a00 */
[----:B------:R-:W-:Y:S01]  /*3d40*/  MOV R5, UR5 ;  /* 0x0000000500057c02 */ /* 0x000fe20008000f00 */
        /* <DEDUP_REMOVED lines=10> */
.L_x_2403:
[----:B------:R-:W-:Y:S05]  /*3df0*/  BRA `(.L_x_2375) ;  /* 0x0000000000147947 */ /* 0x000fea0003800000 */
.L_x_2402:
[----:B------:R-:W0:Y:S02]  /*3e00*/  F2I.U64.F64.TRUNC R4, R4 ;  /* 0x0000000400047311 */ /* 0x000e24000030d800 */
[----:B0-----:R2:W-:Y:S01]  /*3e10*/  STG.E.64 desc[UR36][R16.64], R4 ;  /* 0x0000000410007986 */ /* 0x0015e2000c101b24 */
[----:B------:R-:W-:Y:S05]  /*3e20*/  BRA `(.L_x_2375) ;  /* 0x0000000000087947 */ /* 0x000fea0003800000 */
.L_x_2401:
[----:B------:R-:W0:Y:S02]  /*3e30*/  F2I.U32.F64.TRUNC R5, R4 ;  /* 0x0000000400057311 */ /* 0x000e24000030d000 */
[----:B0-----:R0:W-:Y:S02]  /*3e40*/  STG.E desc[UR36][R16.64], R5 ;  /* 0x0000000510007986 */ /* 0x0011e4000c101924 */
.L_x_2375:
[----:B------:R-:W-:-:S04]  /*3e50*/  IMAD R18, R18, 0x200, R19 ;  /* 0x0000020012127824 */ /* 0x000fc800078e0213 */
[----:B------:R-:W-:-:S07]  /*3e60*/  VIADD R23, R18, 0x80 ;  /* 0x0000008012177836 */ /* 0x000fce0000000000 */
.L_x_2328:
[----:B------:R-:W-:Y:S05]  /*3e70*/  BSYNC B6 ;  /* 0x0000000000067941 */ /* 0x000fea0003800000 */
.L_x_2327:
        /* <DEDUP_REMOVED lines=307> */
.L_x_2406:
        /* <DEDUP_REMOVED lines=21> */
.L_x_2410:
[----:B------:R-:W2:Y:S02]  /*5300*/  LDG.E.U8 R2, desc[UR36][R2.64] ;  /* 0x0000002402027981 */ /* 0x000ea4000c1e1100 */
[----:B--2---:R0:W1:Y:S01]  /*5310*/  I2F.F64.U16 R18, R2 ;  /* 0x0000000200127312 */ /* 0x0040620000101800 */
[----:B------:R-:W-:Y:S05]  /*5320*/  BRA `(.L_x_2412) ;  /* 0x0000000c00707947 */ /* 0x000fea0003800000 */
.L_x_2409:
        /* <DEDUP_REMOVED lines=9> */
.L_x_2414:
[----:B------:R-:W2:Y:S02]  /*53c0*/  LDG.E R2, desc[UR36][R2.64] ;  /* 0x0000002402027981 */ /* 0x000ea4000c1e1900 */
[----:B--2---:R0:W1:Y:S01]  /*53d0*/  I2F.F64 R18, R2 ;  /* 0x0000000200127312 */ /* 0x0040620000201c00 */
[----:B------:R-:W-:Y:S05]  /*53e0*/  BRA `(.L_x_2412) ;  /* 0x0000000c00407947 */ /* 0x000fea0003800000 */
.L_x_2413:
[----:B------:R-:W2:Y:S02]  /*53f0*/  LDG.E.U16 R2, desc[UR36][R2.64] ;  /* 0x0000002402027981 */ /* 0x000ea4000c1e1500 */
[----:B--2---:R0:W1:Y:S01]  /*5400*/  I2F.F64.S16 R18, R2 ;  /* 0x0000000200127312 */ /* 0x0040620000101c00 */
[----:B------:R-:W-:Y:S05]  /*5410*/  BRA `(.L_x_2412) ;  /* 0x0000000c00347947 */ /* 0x000fea0003800000 */
.L_x_2408:
        /* <DEDUP_REMOVED lines=10> */
.L_x_2416:
[----:B------:R-:W2:Y:S02]  /*54c0*/  LDG.E.U16 R0, desc[UR36][R2.64] ;  /* 0x0000002402007981 */ /* 0x000ea4000c1e1500 */
[----:B--2---:R-:W-:-:S05]  /*54d0*/  HADD2.F32 R0, -RZ, R0.H0_H0 ;  /* 0x20000000ff007230 */ /* 0x004fca0000004100 */
[----:B------:R-:W-:-:S04]  /*54e0*/  FMUL.FTZ R0, R0, 1 ;  /* 0x3f80000000007820 */ /* 0x000fc80000410000 */
[----:B------:R0:W1:Y:S01]  /*54f0*/  F2F.F64.F32 R18, R0 ;  /* 0x0000000000127310 */ /* 0x0000620000201800 */
[----:B------:R-:W-:Y:S05]  /*5500*/  BRA `(.L_x_2412) ;  /* 0x0000000800f87947 */ /* 0x000fea0003800000 */
.L_x_2415:
        /* <DEDUP_REMOVED lines=10> */
.L_x_2418:
[----:B------:R-:W2:Y:S02]  /*55b0*/  LDG.E.U16 R2, desc[UR36][R2.64] ;  /* 0x0000002402027981 */ /* 0x000ea4000c1e1500 */
[----:B--2---:R-:W-:-:S05]  /*55c0*/  HADD2.F32 R0, -RZ, R2.H0_H0 ;  /* 0x20000002ff007230 */ /* 0x004fca0000004100 */
[----:B------:R-:W-:-:S04]  /*55d0*/  FMUL.FTZ R0, R0, 1 ;  /* 0x3f80000000007820 */ /* 0x000fc80000410000 */
[----:B------:R0:W1:Y:S01]  /*55e0*/  F2F.F64.F32 R18, R0 ;  /* 0x0000000000127310 */ /* 0x0000620000201800 */
[----:B------:R-:W-:Y:S05]  /*55f0*/  BRA `(.L_x_2412) ;  /* 0x0000000800bc7947 */ /* 0x000fea0003800000 */
.L_x_2417:
[----:B------:R0:W5:Y:S01]  /*5600*/  LDG.E.64 R18, desc[UR36][R2.64] ;  /* 0x0000002402127981 */ /* 0x000162000c1e1b00 */
[----:B------:R-:W-:Y:S05]  /*5610*/  BRA `(.L_x_2412) ;  /* 0x0000000800b47947 */ /* 0x000fea0003800000 */
.L_x_2407:
        /* <DEDUP_REMOVED lines=9> */
[----:B------:R-:W-:Y:S01]  /*56b0*/  IMAD.MOV.U32 R18, RZ, RZ, RZ ;  /* 0x000000ffff127224 */ /* 0x000fe200078e00ff */
[----:B--2---:R-:W-:-:S04]  /*56c0*/  ISETP.NE.AND P0, PT, R2, RZ, PT ;  /* 0x000000ff0200720c */ /* 0x004fc80003f05270 */
[----:B------:R-:W-:Y:S01]  /*56d0*/  FSEL R19, RZ, 1.875, !P0 ;  /* 0x3ff00000ff137808 */ /* 0x000fe20004000000 */
[----:B------:R-:W-:Y:S08]  /*56e0*/  BRA `(.L_x_2412) ;  /* 0x0000000800807947 */ /* 0x000ff00003800000 */
.L_x_2421:
[----:B------:R0:W5:Y:S01]  /*56f0*/  LDG.E.64 R18, desc[UR36][R2.64] ;  /* 0x0000002402127981 */ /* 0x000162000c1e1b00 */
[----:B------:R-:W-:Y:S05]  /*5700*/  BRA `(.L_x_2412) ;  /* 0x0000000800787947 */ /* 0x000fea0003800000 */
.L_x_2420:
        /* <DEDUP_REMOVED lines=16> */
[C---:B------:R-:W-:Y:S02]  /*5810*/  ISETP.GT.U32.AND P0, PT, R5.reuse, 0x4, PT ;  /* 0x000000040500780c */ /* 0x040fe40003f04070 */
[----:B------:R-:W-:-:S04]  /*5820*/  IADD3 R5, R5, -0x4, RZ ;  /* 0xfffffffc05057810 */ /* 0x000fc80007ffe0ff */
        /* <DEDUP_REMOVED lines=10> */
.L_x_2423:
        /* <DEDUP_REMOVED lines=15> */
.L_x_2422:
[----:B------:R-:W2:Y:S02]  /*59c0*/  LDG.E.U16 R0, desc[UR36][R2.64] ;  /* 0x0000002402007981 */ /* 0x000ea4000c1e1500 */
[----:B--2---:R-:W-:-:S04]  /*59d0*/  IMAD.U32 R0, R0, 0x10000, RZ ;  /* 0x0001000000007824 */ /* 0x004fc800078e00ff */
[----:B------:R-:W-:-:S04]  /*59e0*/  FMUL.FTZ R0, R0, 1 ;  /* 0x3f80000000007820 */ /* 0x000fc80000410000 */
[----:B------:R0:W1:Y:S01]  /*59f0*/  F2F.F64.F32 R18, R0 ;  /* 0x0000000000127310 */ /* 0x0000620000201800 */
[----:B------:R-:W-:Y:S05]  /*5a00*/  BRA `(.L_x_2412) ;  /* 0x0000000400b87947 */ /* 0x000fea0003800000 */
.L_x_2419:
        /* <DEDUP_REMOVED lines=11> */
.L_x_2426:
        /* <DEDUP_REMOVED lines=21> */
.L_x_2430:
[----:B------:R-:W-:Y:S05]  /*5c10*/  BSYNC B1 ;  /* 0x0000000000017941 */ /* 0x000fea0003800000 */
.L_x_2429:
[----:B------:R-:W-:Y:S01]  /*5c20*/  LEA R3, R0, 0x3b800000, 0x17 ;  /* 0x3b80000000037811 */ /* 0x000fe200078eb8ff */
[----:B------:R-:W-:-:S05]  /*5c30*/  IMAD.SHL.U32 R0, R2, 0x100000, RZ ;  /* 0x0010000002007824 */ /* 0x000fca00078e00ff */
[----:B------:R-:W-:-:S07]  /*5c40*/  LOP3.LUT R0, R3, R0, R4, 0xfe, !PT ;  /* 0x0000000003007212 */ /* 0x000fce00078efe04 */
.L_x_2428:
[----:B------:R-:W-:Y:S05]  /*5c50*/  BSYNC B0 ;  /* 0x0000000000007941 */ /* 0x000fea0003800000 */
.L_x_2427:
[----:B------:R-:W-:-:S04]  /*5c60*/  FMUL.FTZ R0, R0, 1 ;  /* 0x3f80000000007820 */ /* 0x000fc80000410000 */
[----:B------:R0:W1:Y:S01]  /*5c70*/  F2F.F64.F32 R18, R0 ;  /* 0x0000000000127310 */ /* 0x0000620000201800 */
[----:B------:R-:W-:Y:S05]  /*5c80*/  BRA `(.L_x_2412) ;  /* 0x0000000400187947 */ /* 0x000fea0003800000 */
.L_x_2425:
        /* <DEDUP_REMOVED lines=21> */
.L_x_2434:
[----:B------:R-:W-:Y:S05]  /*5de0*/  BSYNC B1 ;  /* 0x0000000000017941 */ /* 0x000fea0003800000 */
.L_x_2433:
[----:B------:R-:W-:Y:S01]  /*5df0*/  LEA R3, R0, 0x37800000, 0x17 ;  /* 0x3780000000037811 */ /* 0x000fe200078eb8ff */
[----:B------:R-:W-:-:S05]  /*5e00*/  IMAD.SHL.U32 R0, R2, 0x200000, RZ ;  /* 0x0020000002007824 */ /* 0x000fca00078e00ff */
[----:B------:R-:W-:-:S07]  /*5e10*/  LOP3.LUT R0, R3, R0, R4, 0xfe, !PT ;  /* 0x0000000003007212 */ /* 0x000fce00078efe04 */
.L_x_2432:
[----:B------:R-:W-:Y:S05]  /*5e20*/  BSYNC B0 ;  /* 0x0000000000007941 */ /* 0x000fea0003800000 */
.L_x_2431:
[----:B------:R-:W-:-:S04]  /*5e30*/  FMUL.FTZ R0, R0, 1 ;  /* 0x3f80000000007820 */ /* 0x000fc80000410000 */
[----:B------:R0:W1:Y:S01]  /*5e40*/  F2F.F64.F32 R18, R0 ;  /* 0x0000000000127310 */ /* 0x0000620000201800 */
[----:B------:R-:W-:Y:S05]  /*5e50*/  BRA `(.L_x_2412) ;  /* 0x0000000000a47947 */ /* 0x000fea0003800000 */
.L_x_2424:
        /* <DEDUP_REMOVED lines=14> */
.L_x_2438:
[----:B------:R-:W-:Y:S05]  /*5f40*/  BSYNC B0 ;  /* 0x0000000000007941 */ /* 0x000fea0003800000 */
.L_x_2437:
[----:B------:R-:W-:-:S04]  /*5f50*/  FMUL.FTZ R0, R0, 1 ;  /* 0x3f80000000007820 */ /* 0x000fc80000410000 */
[----:B------:R1:W2:Y:S01]  /*5f60*/  F2F.F64.F32 R18, R0 ;  /* 0x0000000000127310 */ /* 0x0002a20000201800 */
[----:B------:R-:W-:Y:S05]  /*5f70*/  BRA `(.L_x_2412) ;  /* 0x00000000005c7947 */ /* 0x000fea0003800000 */
.L_x_2411:
        /* <DEDUP_REMOVED lines=16> */
.L_x_2439:
[----:B------:R-:W-:Y:S01]  /*6080*/  CS2R R18, SRZ ;  /* 0x0000000000127805 */ /* 0x000fe2000001ff00 */
[----:B------:R-:W-:Y:S06]  /*6090*/  BRA `(.L_x_2412) ;  /* 0x0000000000147947 */ /* 0x000fec0003800000 */
.L_x_2436:
[----:B------:R-:W2:Y:S02]  /*60a0*/  LDG.E.64 R18, desc[UR36][R2.64] ;  /* 0x0000002402127981 */ /* 0x000ea4000c1e1b00 */
[----:B--2---:R-:W0:Y:S01]  /*60b0*/  I2F.F64.U64 R18, R18 ;  /* 0x0000001200127312 */ /* 0x004e220000301800 */
[----:B------:R-:W-:Y:S05]  /*60c0*/  BRA `(.L_x_2412) ;  /* 0x0000000000087947 */ /* 0x000fea0003800000 */
.L_x_2435:
[----:B------:R-:W2:Y:S02]  /*60d0*/  LDG.E R2, desc[UR36][R2.64] ;  /* 0x0000002402027981 */ /* 0x000ea4000c1e1900 */
[----:B--2---:R3:W4:Y:S02]  /*60e0*/  I2F.F64.U32 R18, R2 ;  /* 0x0000000200127312 */ /* 0x0047240000201800 */
.L_x_2412:
[C---:B012-45:R-:W-:Y:S01]  /*60f0*/  DADD R10, -|R18|.reuse, 1 ;  /* 0x3ff00000120a7429 */ /* 0x077fe20000000300 */
[----:B---3--:R-:W-:Y:S01]  /*6100*/  IMAD.MOV.U32 R2, RZ, RZ, 0x1 ;  /* 0x00000001ff027424 */ /* 0x008fe200078e00ff */
        /* <DEDUP_REMOVED lines=16> */
[----:B------:R-:W-:Y:S01]  /*6210*/  MOV R5, R9 ;  /* 0x0000000900057202 */ /* 0x000fe20000000f00 */
[----:B------:R-:W-:Y:S01]  /*6220*/  IMAD.MOV.U32 R6, RZ, RZ, R10 ;  /* 0x000000ffff067224 */ /* 0x000fe200078e000a */
[----:B------:R-:W-:Y:S01]  /*6230*/  MOV R0, 0x6260 ;  /* 0x0000626000007802 */ /* 0x000fe20000000f00 */
[----:B------:R-:W-:-:S07]  /*6240*/  IMAD.MOV.U32 R7, RZ, RZ, R11 ;  /* 0x000000ffff077224 */ /* 0x000fce00078e000b */
[----:B------:R-:W-:Y:S05]  /*6250*/  CALL.REL.NOINC `($__internal_0_$__cuda_sm20_div_rn_f64_full) ;  /* 0x0000009400a47944 */ /* 0x000fea0003c00000 */
[----:B------:R-:W-:Y:S02]  /*6260*/  IMAD.MOV.U32 R2, RZ, RZ, R12 ;  /* 0x000000ffff027224 */ /* 0x000fe400078e000c */
[----:B------:R-:W-:-:S07]  /*6270*/  IMAD.MOV.U32 R3, RZ, RZ, R13 ;  /* 0x000000ffff037224 */ /* 0x000fce00078e000d */
.L_x_2441:
[----:B------:R-:W-:Y:S05]  /*6280*/  BSYNC B1 ;  /* 0x0000000000017941 */ /* 0x000fea0003800000 */
.L_x_2440:
        /* <DEDUP_REMOVED lines=85> */
.L_x_2443:
        /* <DEDUP_REMOVED lines=24> */
.L_x_2446:
[----:B------:R-:W-:Y:S05]  /*6960*/  BSYNC B2 ;  /* 0x0000000000027941 */ /* 0x000fea0003800000 */
.L_x_2445:
        /* <DEDUP_REMOVED lines=29> */
.L_x_2444:
[----:B------:R-:W-:Y:S05]  /*6b40*/  BSYNC B1 ;  /* 0x0000000000017941 */ /* 0x000fea0003800000 */
.L_x_2442:
[----:B------:R-:W0:Y:S01]  /*6b50*/  LDC.U8 R2, c[0x0][0x421] ;  /* 0x00010840ff027b82 */ /* 0x000e220000000000 */
[----:B------:R-:W-:-:S10]  /*6b60*/  DMUL R10, R10, 0.5 ;  /* 0x3fe000000a0a7828 */ /* 0x000fd40000000000 */
[----:B------:R-:W-:Y:S01]  /*6b70*/  LOP3.LUT R5, R11, 0x80000000, R19, 0xb8, !PT ;  /* 0x800000000b057812 */ /* 0x000fe200078eb813 */
[----:B------:R-:W-:Y:S01]  /*6b80*/  IMAD.MOV.U32 R4, RZ, RZ, R10 ;  /* 0x000000ffff047224 */ /* 0x000fe200078e000a */
        /* <DEDUP_REMOVED lines=14> */
.L_x_2450:
[----:B------:R-:W0:Y:S02]  /*6c70*/  F2I.S64.F64.TRUNC R4, R4 ;  /* 0x0000000400047311 */ /* 0x000e24000030d900 */
[----:B0-----:R-:W-:-:S05]  /*6c80*/  IMAD.MOV.U32 R3, RZ, RZ, R4 ;  /* 0x000000ffff037224 */ /* 0x001fca00078e0004 */
[----:B------:R4:W-:Y:S01]  /*6c90*/  STG.E.U8 desc[UR36][R16.64], R3 ;  /* 0x0000000310007986 */ /* 0x0009e2000c101124 */
[----:B------:R-:W-:Y:S05]  /*6ca0*/  BRA `(.L_x_2452) ;  /* 0x0000000c00f87947 */ /* 0x000fea0003800000 */
.L_x_2449:
        /* <DEDUP_REMOVED lines=9> */
.L_x_2454:
[----:B------:R-:W0:Y:S02]  /*6d40*/  F2I.F64.TRUNC R5, R4 ;  /* 0x0000000400057311 */ /* 0x000e24000030d100 */
[----:B0-----:R2:W-:Y:S01]  /*6d50*/  STG.E desc[UR36][R16.64], R5 ;  /* 0x0000000510007986 */ /* 0x0015e2000c101924 */
[----:B------:R-:W-:Y:S05]  /*6d60*/  BRA `(.L_x_2452) ;  /* 0x0000000c00c87947 */ /* 0x000fea0003800000 */
.L_x_2453:
[----:B------:R-:W0:Y:S02]  /*6d70*/  F2I.F64.TRUNC R5, R4 ;  /* 0x0000000400057311 */ /* 0x000e24000030d100 */
[----:B0-----:R0:W-:Y:S01]  /*6d80*/  STG.E.U16 desc[UR36][R16.64], R5 ;  /* 0x0000000510007986 */ /* 0x0011e2000c101524 */
[----:B------:R-:W-:Y:S05]  /*6d90*/  BRA `(.L_x_2452) ;  /* 0x0000000c00bc7947 */ /* 0x000fea0003800000 */
.L_x_2448:
        /* <DEDUP_REMOVED lines=13> */
.L_x_2456:
        /* <DEDUP_REMOVED lines=8> */
.L_x_2455:
        /* <DEDUP_REMOVED lines=10> */
[----:B------:R-:W-:-:S13]  /*6f90*/  MOV R3, RZ ;  /* 0x000000ff00037202 */ /* 0x000fda0000000f00 */
[----:B0-----:R-:W-:-:S05]  /*6fa0*/  @!P0 FMUL R2, R2, 1.175494350822287508e-38 ;  /* 0x0080000002028820 */ /* 0x001fca0000400000 */
[----:B------:R0:W-:Y:S01]  /*6fb0*/  STG.E.64 desc[UR36][R16.64], R2 ;  /* 0x0000000210007986 */ /* 0x0001e2000c101b24 */
[----:B------:R-:W-:Y:S05]  /*6fc0*/  BRA `(.L_x_2452) ;  /* 0x0000000c00307947 */ /* 0x000fea0003800000 */
.L_x_2458:
        /* <DEDUP_REMOVED lines=9> */
.L_x_2457:
[----:B------:R0:W-:Y:S01]  /*7060*/  STG.E.64 desc[UR36][R16.64], R4 ;  /* 0x0000000410007986 */ /* 0x0001e2000c101b24 */
[----:B------:R-:W-:Y:S05]  /*7070*/  BRA `(.L_x_2452) ;  /* 0x0000000c00047947 */ /* 0x000fea0003800000 */
.L_x_2447:
        /* <DEDUP_REMOVED lines=12> */
.L_x_2461:
[----:B------:R-:W-:-:S05]  /*7140*/  CS2R R6, SRZ ;  /* 0x0000000000067805 */ /* 0x000fca000001ff00 */
[----:B------:R0:W-:Y:S01]  /*7150*/  STG.E.128 desc[UR36][R16.64], R4 ;  /* 0x0000000410007986 */ /* 0x0001e2000c101d24 */
[----:B------:R-:W-:Y:S05]  /*7160*/  BRA `(.L_x_2452) ;  /* 0x0000000800c87947 */ /* 0x000fea0003800000 */
.L_x_2460:
        /* <DEDUP_REMOVED lines=25> */
.L_x_2465:
[----:B------:R-:W-:Y:S05]  /*7300*/  BSYNC B0 ;  /* 0x0000000000007941 */ /* 0x000fea0003800000 */
.L_x_2464:
[----:B------:R-:W-:-:S05]  /*7310*/  LOP3.LUT R3, R0, R3, RZ, 0xfc, !PT ;  /* 0x0000000300037212 */ /* 0x000fca00078efcff */
[----:B------:R0:W-:Y:S01]  /*7320*/  STG.E.U8 desc[UR36][R16.64], R3 ;  /* 0x0000000310007986 */ /* 0x0001e2000c101124 */
[----:B------:R-:W-:Y:S05]  /*7330*/  BRA `(.L_x_2452) ;  /* 0x0000000800547947 */ /* 0x000fea0003800000 */
.L_x_2463:
        /* <DEDUP_REMOVED lines=17> */
.L_x_2467:
[----:B------:R-:W-:Y:S01]  /*7450*/  IMAD.MOV.U32 R0, RZ, RZ, 0x7f ;  /* 0x0000007fff007424 */ /* 0x000fe200078e00ff */
[----:B------:R-:W-:-:S04]  /*7460*/  ISETP.GT.U32.AND P0, PT, R2, 0x7f800000, PT ;  /* 0x7f8000000200780c */ /* 0x000fc80003f04070 */
[----:B------:R-:W-:-:S09]  /*7470*/  SEL R0, R0, 0x7c, P0 ;  /* 0x0000007c00007807 */ /* 0x000fd20000000000 */
.L_x_2468:
[----:B------:R-:W-:Y:S05]  /*7480*/  BSYNC B0 ;  /* 0x0000000000007941 */ /* 0x000fea0003800000 */
.L_x_2466:
[----:B------:R-:W-:-:S04]  /*7490*/  LOP3.LUT R2, R3, 0x80000000, RZ, 0xc0, !PT ;  /* 0x8000000003027812 */ /* 0x000fc800078ec0ff */
[----:B------:R-:W-:-:S04]  /*74a0*/  SHF.R.U32.HI R3, RZ, 0x18, R2 ;  /* 0x00000018ff037819 */ /* 0x000fc80000011602 */
[----:B------:R-:W-:-:S05]  /*74b0*/  LOP3.LUT R3, R0, R3, RZ, 0xfc, !PT ;  /* 0x0000000300037212 */ /* 0x000fca00078efcff */
[----:B------:R0:W-:Y:S01]  /*74c0*/  STG.E.U8 desc[UR36][R16.64], R3 ;  /* 0x0000000310007986 */ /* 0x0001e2000c101124 */
[----:B------:R-:W-:Y:S05]  /*74d0*/  BRA `(.L_x_2452) ;  /* 0x0000000400ec7947 */ /* 0x000fea0003800000 */
.L_x_2462:
        /* <DEDUP_REMOVED lines=8> */
.L_x_2459:
        /* <DEDUP_REMOVED lines=11> */
.L_x_2471:
        /* <DEDUP_REMOVED lines=21> */
.L_x_2474:
[----:B------:R-:W-:-:S04]  /*7760*/  LOP3.LUT R2, R3, 0x80000000, RZ, 0xc0, !PT ;  /* 0x8000000003027812 */ /* 0x000fc800078ec0ff */
[----:B------:R-:W-:-:S04]  /*7770*/  SHF.R.U32.HI R3, RZ, 0x18, R2 ;  /* 0x00000018ff037819 */ /* 0x000fc80000011602 */
[----:B------:R-:W-:-:S04]  /*7780*/  LOP3.LUT R0, R0, R3, RZ, 0xfc, !PT ;  /* 0x0000000300007212 */ /* 0x000fc800078efcff */
[----:B------:R-:W-:-:S07]  /*7790*/  PRMT R8, R0, 0x7610, R8 ;  /* 0x0000761000087816 */ /* 0x000fce0000000008 */
.L_x_2473:
[----:B------:R-:W-:Y:S05]  /*77a0*/  BSYNC B0 ;  /* 0x0000000000007941 */ /* 0x000fea0003800000 */
.L_x_2472:
[----:B------:R0:W-:Y:S01]  /*77b0*/  STG.E.U8 desc[UR36][R16.64], R8 ;  /* 0x0000000810007986 */ /* 0x0001e2000c101124 */
[----:B------:R-:W-:Y:S05]  /*77c0*/  BRA `(.L_x_2452) ;  /* 0x0000000400307947 */ /* 0x000fea0003800000 */
.L_x_2470:
        /* <DEDUP_REMOVED lines=21> */
.L_x_2477:
[----:B------:R-:W-:-:S04]  /*7920*/  LOP3.LUT R2, R3, 0x80000000, RZ, 0xc0, !PT ;  /* 0x8000000003027812 */ /* 0x000fc800078ec0ff */
[----:B------:R-:W-:-:S04]  /*7930*/  SHF.R.U32.HI R3, RZ, 0x18, R2 ;  /* 0x00000018ff037819 */ /* 0x000fc80000011602 */
[----:B------:R-:W-:-:S04]  /*7940*/  LOP3.LUT R0, R0, R3, RZ, 0xfc, !PT ;  /* 0x0000000300007212 */ /* 0x000fc800078efcff */
[----:B------:R-:W-:-:S07]  /*7950*/  PRMT R8, R0, 0x7610, R8 ;  /* 0x0000761000087816 */ /* 0x000fce0000000008 */
.L_x_2476:
[----:B------:R-:W-:Y:S05]  /*7960*/  BSYNC B0 ;  /* 0x0000000000007941 */ /* 0x000fea0003800000 */
.L_x_2475:
[----:B------:R0:W-:Y:S01]  /*7970*/  STG.E.U8 desc[UR36][R16.64], R8 ;  /* 0x0000000810007986 */ /* 0x0001e2000c101124 */
[----:B------:R-:W-:Y:S05]  /*7980*/  BRA `(.L_x_2452) ;  /* 0x0000000000c07947 */ /* 0x000fea0003800000 */
.L_x_2469:
        /* <DEDUP_REMOVED lines=26> */
.L_x_2451:
        /* <DEDUP_REMOVED lines=16> */
.L_x_2480:
[----:B------:R-:W-:Y:S05]  /*7c30*/  BRA `(.L_x_2452) ;  /* 0x0000000000147947 */ /* 0x000fea0003800000 */
.L_x_2479:
[----:B------:R-:W0:Y:S02]  /*7c40*/  F2I.U64.F64.TRUNC R4, R4 ;  /* 0x0000000400047311 */ /* 0x000e24000030d800 */
[----:B0-----:R0:W-:Y:S01]  /*7c50*/  STG.E.64 desc[UR36][R16.64], R4 ;  /* 0x0000000410007986 */ /* 0x0011e2000c101b24 */
[----:B------:R-:W-:Y:S05]  /*7c60*/  BRA `(.L_x_2452) ;  /* 0x0000000000087947 */ /* 0x000fea0003800000 */
.L_x_2478:
[----:B------:R-:W0:Y:S02]  /*7c70*/  F2I.U32.F64.TRUNC R5, R4 ;  /* 0x0000000400057311 */ /* 0x000e24000030d000 */
[----:B0-----:R0:W-:Y:S02]  /*7c80*/  STG.E desc[UR36][R16.64], R5 ;  /* 0x0000000510007986 */ /* 0x0011e4000c101924 */
.L_x_2452:
[----:B------:R-:W-:-:S07]  /*7c90*/  VIADD R23, R23, 0x80 ;  /* 0x0000008017177836 */ /* 0x000fce0000000000 */
.L_x_2405:
[----:B------:R-:W-:Y:S05]  /*7ca0*/  BSYNC B6 ;  /* 0x0000000000067941 */ /* 0x000fea0003800000 */
.L_x_2404:
        /* <DEDUP_REMOVED lines=307> */
.L_x_2483:
        /* <DEDUP_REMOVED lines=21> */
.L_x_2487:
[----:B------:R-:W2:Y:S02]  /*9130*/  LDG.E.U8 R2, desc[UR36][R2.64] ;  /* 0x0000002402027981 */ /* 0x000ea4000c1e1100 */
[----:B--2---:R0:W1:Y:S01]  /*9140*/  I2F.F64.U16 R18, R2 ;  /* 0x0000000200127312 */ /* 0x0040620000101800 */
[----:B------:R-:W-:Y:S05]  /*9150*/  BRA `(.L_x_2489) ;  /* 0x0000000c00707947 */ /* 0x000fea0003800000 */
.L_x_2486:
[----:B------:R-:W-:-:S13]  /*9160*/  ISETP.NE.AND P0, PT, R4, 0x2, PT ;  /* 0x000000020400780c */ /* 0x000fda0003f05270 */
[----:B------:R-:W-:Y:S05]  /*9170*/  @!P0 BRA `(.L_x_2490) ;  /* 0x0000000000288947 */ /* 0x000fea0003800000 */
[----:B------:R-:W-:-:S13]  /*9180*/  ISETP.NE.AND P0, PT, R4, 0x3, PT ;  /* 0x000000030400780c */ /* 0x000fda0003f05270 */
[----:B------:R-:W-:Y:S05]  /*9190*/  @!P0 BRA `(.L_x_2491) ;  /* 0x0000000000148947 */ /* 0x000fea0003800000 */
[----:B------:R-:W-:-:S13]  /*91a0*/  ISETP.NE.AND P0, PT, R4, 0x4, PT ;  /* 0x000000040400780c */ /* 0x000fda0003f05270 */
[----:B------:R-:W-:Y:S05]  /*91b0*/  @P0 BRA `(.L_x_2488) ;  /* 0x0000000800fc0947 */ /* 0x000fea0003800000 */
[----:B------:R-:W2:Y:S02]  /*91c0*/  LDG.E.64 R18, desc[UR36][R2.64] ;  /* 0x0000002402127981 */ /* 0x000ea4000c1e1b00 */
[----:B--2---:R-:W2:Y:S01]  /*91d0*/  I2F.F64.S64 R18, R18 ;  /* 0x0000001200127312 */ /* 0x004ea20000301c00 */
[----:B------:R-:W-:Y:S05]  /*91e0*/  BRA `(.L_x_2489) ;  /* 0x0000000c004c7947 */ /* 0x000fea0003800000 */
.L_x_2491:
[----:B------:R-:W2:Y:S02]  /*91f0*/  LDG.E R2, desc[UR36][R2.64] ;  /* 0x0000002402027981 */ /* 0x000ea4000c1e1900 */
[----:B--2---:R3:W4:Y:S01]  /*9200*/  I2F.F64 R18, R2 ;  /* 0x0000000200127312 */ /* 0x0047220000201c00 */
[----:B------:R-:W-:Y:S05]  /*9210*/  BRA `(.L_x_2489) ;  /* 0x0000000c00407947 */ /* 0x000fea0003800000 */
.L_x_2490:
[----:B------:R-:W2:Y:S02]  /*9220*/  LDG.E.U16 R2, desc[UR36][R2.64] ;  /* 0x0000002402027981 */ /* 0x000ea4000c1e1500 */
[----:B--2---:R0:W1:Y:S01]  /*9230*/  I2F.F64.S16 R18, R2 ;  /* 0x0000000200127312 */ /* 0x0040620000101c00 */
[----:B------:R-:W-:Y:S05]  /*9240*/  BRA `(.L_x_2489) ;  /* 0x0000000c00347947 */ /* 0x000fea0003800000 */
.L_x_2485:
        /* <DEDUP_REMOVED lines=10> */
.L_x_2493:
[----:B------:R-:W2:Y:S02]  /*92f0*/  LDG.E.U16 R0, desc[UR36][R2.64] ;  /* 0x0000002402007981 */ /* 0x000ea4000c1e1500 */
[----:B--2---:R-:W-:-:S05]  /*9300*/  HADD2.F32 R0, -RZ, R0.H0_H0 ;  /* 0x20000000ff007230 */ /* 0x004fca0000004100 */
[----:B------:R-:W-:-:S04]  /*9310*/  FMUL.FTZ R0, R0, 1 ;  /* 0x3f80000000007820 */ /* 0x000fc80000410000 */
[----:B------:R0:W1:Y:S01]  /*9320*/  F2F.F64.F32 R18, R0 ;  /* 0x0000000000127310 */ /* 0x0000620000201800 */
[----:B------:R-:W-:Y:S05]  /*9330*/  BRA `(.L_x_2489) ;  /* 0x0000000800f87947 */ /* 0x000fea0003800000 */
.L_x_2492:
        /* <DEDUP_REMOVED lines=10> */
.L_x_2495:
[----:B------:R-:W2:Y:S02]  /*93e0*/  LDG.E.U16 R2, desc[UR36][R2.64] ;  /* 0x0000002402027981 */ /* 0x000ea4000c1e1500 */
[----:B--2---:R-:W-:-:S05]  /*93f0*/  HADD2.F32 R0, -RZ, R2.H0_H0 ;  /* 0x20000002ff007230 */ /* 0x004fca0000004100 */
[----:B------:R-:W-:-:S04]  /*9400*/  FMUL.FTZ R0, R0, 1 ;  /* 0x3f80000000007820 */ /* 0x000fc80000410000 */
[----:B------:R0:W1:Y:S01]  /*9410*/  F2F.F64.F32 R18, R0 ;  /* 0x0000000000127310 */ /* 0x0000620000201800 */
[----:B------:R-:W-:Y:S05]  /*9420*/  BRA `(.L_x_2489) ;  /* 0x0000000800bc7947 */ /* 0x000fea0003800000 */
.L_x_2494:
[----:B------:R0:W5:Y:S01]  /*9430*/  LDG.E.64 R18, desc[UR36][R2.64] ;  /* 0x0000002402127981 */ /* 0x000162000c1e1b00 */
[----:B------:R-:W-:Y:S05]  /*9440*/  BRA `(.L_x_2489) ;  /* 0x0000000800b47947 */ /* 0x000fea0003800000 */
.L_x_2484:
        /* <DEDUP_REMOVED lines=13> */
.L_x_2498:
[----:B------:R0:W5:Y:S01]  /*9520*/  LDG.E.64 R18, desc[UR36][R2.64] ;  /* 0x0000002402127981 */ /* 0x000162000c1e1b00 */
[----:B------:R-:W-:Y:S05]  /*9530*/  BRA `(.L_x_2489) ;  /* 0x0000000800787947 */ /* 0x000fea0003800000 */
.L_x_2497:
        /* <DEDUP_REMOVED lines=28> */
.L_x_2500:
        /* <DEDUP_REMOVED lines=15> */
.L_x_2499:
[----:B------:R-:W2:Y:S02]  /*97f0*/  LDG.E.U16 R0, desc[UR36][R2.64] ;  /* 0x0000002402007981 */ /* 0x000ea4000c1e1500 */
[----:B--2---:R-:W-:-:S04]  /*9800*/  IMAD.U32 R0, R0, 0x10000, RZ ;  /* 0x0001000000007824 */ /* 0x004fc800078e00ff */
[----:B------:R-:W-:-:S04]  /*9810*/  FMUL.FTZ R0, R0, 1 ;  /* 0x3f80000000007820 */ /* 0x000fc80000410000 */
[----:B------:R0:W1:Y:S01]  /*9820*/  F2F.F64.F32 R18, R0 ;  /* 0x0000000000127310 */ /* 0x0000620000201800 */
[----:B------:R-:W-:Y:S05]  /*9830*/  BRA `(.L_x_2489) ;  /* 0x0000000400b87947 */ /* 0x000fea0003800000 */
.L_x_2496:
        /* <DEDUP_REMOVED lines=11> */
.L_x_2503:
        /* <DEDUP_REMOVED lines=21> */
.L_x_2507:
[----:B------:R-:W-:Y:S05]  /*9a40*/  BSYNC B1 ;  /* 0x0000000000017941 */ /* 0x000fea0003800000 */
.L_x_2506:
[----:B------:R-:W-:Y:S01]  /*9a50*/  LEA R3, R0, 0x3b800000, 0x17 ;  /* 0x3b80000000037811 */ /* 0x000fe200078eb8ff */
[----:B------:R-:W-:-:S05]  /*9a60*/  IMAD.SHL.U32 R0, R2, 0x100000, RZ ;  /* 0x0010000002007824 */ /* 0x000fca00078e00ff */
[----:B------:R-:W-:-:S07]  /*9a70*/  LOP3.LUT R0, R3, R0, R4, 0xfe, !PT ;  /* 0x0000000003007212 */ /* 0x000fce00078efe04 */
.L_x_2505:
[----:B------:R-:W-:Y:S05]  /*9a80*/  BSYNC B0 ;  /* 0x0000000000007941 */ /* 0x000fea0003800000 */
.L_x_2504:
[----:B------:R-:W-:-:S04]  /*9a90*/  FMUL.FTZ R0, R0, 1 ;  /* 0x3f80000000007820 */ /* 0x000fc80000410000 */
[----:B------:R0:W1:Y:S01]  /*9aa0*/  F2F.F64.F32 R18, R0 ;  /* 0x0000000000127310 */ /* 0x0000620000201800 */
[----:B------:R-:W-:Y:S05]  /*9ab0*/  BRA `(.L_x_2489) ;  /* 0x0000000400187947 */ /* 0x000fea0003800000 */
.L_x_2502:
        /* <DEDUP_REMOVED lines=21> */
.L_x_2511:
[----:B------:R-:W-:Y:S05]  /*9c10*/  BSYNC B1 ;  /* 0x0000000000017941 */ /* 0x000fea0003800000 */
.L_x_2510:
[----:B------:R-:W-:Y:S01]  /*9c20*/  LEA R3, R0, 0x37800000, 0x17 ;  /* 0x3780000000037811 */ /* 0x000fe200078eb8ff */
[----:B------:R-:W-:-:S05]  /*9c30*/  IMAD.SHL.U32 R0, R2, 0x200000, RZ ;  /* 0x0020000002007824 */ /* 0x000fca00078e00ff */
[----:B------:R-:W-:-:S07]  /*9c40*/  LOP3.LUT R0, R3, R0, R4, 0xfe, !PT ;  /* 0x0000000003007212 */ /* 0x000fce00078efe04 */
.L_x_2509:
[----:B------:R-:W-:Y:S05]  /*9c50*/  BSYNC B0 ;  /* 0x0000000000007941 */ /* 0x000fea0003800000 */
.L_x_2508:
[----:B------:R-:W-:-:S04]  /*9c60*/  FMUL.FTZ R0, R0, 1 ;  /* 0x3f80000000007820 */ /* 0x000fc80000410000 */
[----:B------:R0:W1:Y:S01]  /*9c70*/  F2F.F64.F32 R18, R0 ;  /* 0x0000000000127310 */ /* 0x0000620000201800 */
[----:B------:R-:W-:Y:S05]  /*9c80*/  BRA `(.L_x_2489) ;  /* 0x0000000000a47947 */ /* 0x000fea0003800000 */
.L_x_2501:
        /* <DEDUP_REMOVED lines=14> */
.L_x_2515:
[----:B------:R-:W-:Y:S05]  /*9d70*/  BSYNC B0 ;  /* 0x0000000000007941 */ /* 0x000fea0003800000 */
.L_x_2514:
[----:B------:R-:W-:-:S04]  /*9d80*/  FMUL.FTZ R0, R0, 1 ;  /* 0x3f80000000007820 */ /* 0x000fc80000410000 */
[----:B------:R0:W1:Y:S01]  /*9d90*/  F2F.F64.F32 R18, R0 ;  /* 0x0000000000127310 */ /* 0x0000620000201800 */
[----:B------:R-:W-:Y:S05]  /*9da0*/  BRA `(.L_x_2489) ;  /* 0x00000000005c7947 */ /* 0x000fea0003800000 */
.L_x_2488:
        /* <DEDUP_REMOVED lines=16> */
.L_x_2516:
[----:B------:R-:W-:Y:S01]  /*9eb0*/  CS2R R18, SRZ ;  /* 0x0000000000127805 */ /* 0x000fe2000001ff00 */
[----:B------:R-:W-:Y:S06]  /*9ec0*/  BRA `(.L_x_2489) ;  /* 0x0000000000147947 */ /* 0x000fec0003800000 */
.L_x_2513:
[----:B------:R-:W2:Y:S02]  /*9ed0*/  LDG.E.64 R18, desc[UR36][R2.64] ;  /* 0x0000002402127981 */ /* 0x000ea4000c1e1b00 */
[----:B--2---:R-:W0:Y:S01]  /*9ee0*/  I2F.F64.U64 R18, R18 ;  /* 0x0000001200127312 */ /* 0x004e220000301800 */
[----:B------:R-:W-:Y:S05]  /*9ef0*/  BRA `(.L_x_2489) ;  /* 0x0000000000087947 */ /* 0x000fea0003800000 */
.L_x_2512:
[----:B------:R-:W2:Y:S02]  /*9f00*/  LDG.E R2, desc[UR36][R2.64] ;  /* 0x0000002402027981 */ /* 0x000ea4000c1e1900 */
[----:B--2---:R0:W1:Y:S02]  /*9f10*/  I2F.F64.U32 R18, R2 ;  /* 0x0000000200127312 */ /* 0x0040640000201800 */
.L_x_2489:
        /* <DEDUP_REMOVED lines=25> */
.L_x_2518:
[----:B------:R-:W-:Y:S05]  /*a0b0*/  BSYNC B1 ;  /* 0x0000000000017941 */ /* 0x000fea0003800000 */
.L_x_2517:
        /* <DEDUP_REMOVED lines=85> */
.L_x_2520:
        /* <DEDUP_REMOVED lines=24> */
.L_x_2523:
[----:B------:R-:W-:Y:S05]  /*a790*/  BSYNC B2 ;  /* 0x0000000000027941 */ /* 0x000fea0003800000 */
.L_x_2522:
        /* <DEDUP_REMOVED lines=29> */
.L_x_2521:
[----:B------:R-:W-:Y:S05]  /*a970*/  BSYNC B1 ;  /* 0x0000000000017941 */ /* 0x000fea0003800000 */
.L_x_2519:
        /* <DEDUP_REMOVED lines=18> */
.L_x_2527:
[----:B------:R-:W0:Y:S02]  /*aaa0*/  F2I.S64.F64.TRUNC R4, R4 ;  /* 0x0000000400047311 */ /* 0x000e24000030d900 */
[----:B0-----:R-:W-:-:S05]  /*aab0*/  IMAD.MOV.U32 R3, RZ, RZ, R4 ;  /* 0x000000ffff037224 */ /* 0x001fca00078e0004 */
[----:B------:R4:W-:Y:S01]  /*aac0*/  STG.E.U8 desc[UR36][R16.64], R3 ;  /* 0x0000000310007986 */ /* 0x0009e2000c101124 */
[----:B------:R-:W-:Y:S05]  /*aad0*/  BRA `(.L_x_2529) ;  /* 0x0000000c00f87947 */ /* 0x000fea0003800000 */
.L_x_2526:
        /* <DEDUP_REMOVED lines=9> */
.L_x_2531:
[----:B------:R-:W0:Y:S02]  /*ab70*/  F2I.F64.TRUNC R5, R4 ;  /* 0x0000000400057311 */ /* 0x000e24000030d100 */
[----:B0-----:R2:W-:Y:S01]  /*ab80*/  STG.E desc[UR36][R16.64], R5 ;  /* 0x0000000510007986 */ /* 0x0015e2000c101924 */
[----:B------:R-:W-:Y:S05]  /*ab90*/  BRA `(.L_x_2529) ;  /* 0x0000000c00c87947 */ /* 0x000fea0003800000 */
.L_x_2530:
[----:B------:R-:W0:Y:S02]  /*aba0*/  F2I.F64.TRUNC R5, R4 ;  /* 0x0000000400057311 */ /* 0x000e24000030d100 */
[----:B0-----:R0:W-:Y:S01]  /*abb0*/  STG.E.U16 desc[UR36][R16.64], R5 ;  /* 0x0000000510007986 */ /* 0x0011e2000c101524 */
[----:B------:R-:W-:Y:S05]  /*abc0*/  BRA `(.L_x_2529) ;  /* 0x0000000c00bc7947 */ /* 0x000fea0003800000 */
.L_x_2525:
        /* <DEDUP_REMOVED lines=13> */
.L_x_2533:
        /* <DEDUP_REMOVED lines=8> */
.L_x_2532:
        /* <DEDUP_REMOVED lines=14> */
.L_x_2535:
        /* <DEDUP_REMOVED lines=9> */
.L_x_2534:
[----:B------:R0:W-:Y:S01]  /*ae90*/  STG.E.64 desc[UR36][R16.64], R4 ;  /* 0x0000000410007986 */ /* 0x0001e2000c101b24 */
[----:B------:R-:W-:Y:S05]  /*aea0*/  BRA `(.L_x_2529) ;  /* 0x0000000c00047947 */ /* 0x000fea0003800000 */
.L_x_2524:
        /* <DEDUP_REMOVED lines=12> */
.L_x_2538:
[----:B------:R-:W-:-:S05]  /*af70*/  CS2R R6, SRZ ;  /* 0x0000000000067805 */ /* 0x000fca000001ff00 */
[----:B------:R0:W-:Y:S01]  /*af80*/  STG.E.128 desc[UR36][R16.64], R4 ;  /* 0x0000000410007986 */ /* 0x0001e2000c101d24 */
[----:B------:R-:W-:Y:S05]  /*af90*/  BRA `(.L_x_2529) ;  /* 0x0000000800c87947 */ /* 0x000fea0003800000 */
.L_x_2537:
        /* <DEDUP_REMOVED lines=25> */
.L_x_2542:
[----:B------:R-:W-:Y:S05]  /*b130*/  BSYNC B0 ;  /* 0x0000000000007941 */ /* 0x000fea0003800000 */
.L_x_2541:
[----:B------:R-:W-:-:S05]  /*b140*/  LOP3.LUT R3, R0, R3, RZ, 0xfc, !PT ;  /* 0x0000000300037212 */ /* 0x000fca00078efcff */
[----:B------:R0:W-:Y:S01]  /*b150*/  STG.E.U8 desc[UR36][R16.64], R3 ;  /* 0x0000000310007986 */ /* 0x0001e2000c101124 */
[----:B------:R-:W-:Y:S05]  /*b160*/  BRA `(.L_x_2529) ;  /* 0x0000000800547947 */ /* 0x000fea0003800000 */
.L_x_2540:
        /* <DEDUP_REMOVED lines=17> */
.L_x_2544:
[----:B------:R-:W-:Y:S01]  /*b280*/  IMAD.MOV.U32 R0, RZ, RZ, 0x7f ;  /* 0x0000007fff007424 */ /* 0x000fe200078e00ff */
[----:B------:R-:W-:-:S04]  /*b290*/  ISETP.GT.U32.AND P0, PT, R2, 0x7f800000, PT ;  /* 0x7f8000000200780c */ /* 0x000fc80003f04070 */
[----:B------:R-:W-:-:S09]  /*b2a0*/  SEL R0, R0, 0x7c, P0 ;  /* 0x0000007c00007807 */ /* 0x000fd20000000000 */
.L_x_2545:
[----:B------:R-:W-:Y:S05]  /*b2b0*/  BSYNC B0 ;  /* 0x0000000000007941 */ /* 0x000fea0003800000 */
.L_x_2543:
[----:B------:R-:W-:-:S04]  /*b2c0*/  LOP3.LUT R2, R3, 0x80000000, RZ, 0xc0, !PT ;  /* 0x8000000003027812 */ /* 0x000fc800078ec0ff */
[----:B------:R-:W-:-:S04]  /*b2d0*/  SHF.R.U32.HI R3, RZ, 0x18, R2 ;  /* 0x00000018ff037819 */ /* 0x000fc80000011602 */
[----:B------:R-:W-:-:S05]  /*b2e0*/  LOP3.LUT R3, R0, R3, RZ, 0xfc, !PT ;  /* 0x0000000300037212 */ /* 0x000fca00078efcff */
[----:B------:R0:W-:Y:S01]  /*b2f0*/  STG.E.U8 desc[UR36][R16.64], R3 ;  /* 0x0000000310007986 */ /* 0x0001e2000c101124 */
[----:B------:R-:W-:Y:S05]  /*b300*/  BRA `(.L_x_2529) ;  /* 0x0000000400ec7947 */ /* 0x000fea0003800000 */
.L_x_2539:
        /* <DEDUP_REMOVED lines=8> */
.L_x_2536:
        /* <DEDUP_REMOVED lines=11> */
.L_x_2548:
        /* <DEDUP_REMOVED lines=21> */
.L_x_2551:
[----:B------:R-:W-:-:S04]  /*b590*/  LOP3.LUT R2, R3, 0x80000000, RZ, 0xc0, !PT ;  /* 0x8000000003027812 */ /* 0x000fc800078ec0ff */
[----:B------:R-:W-:-:S04]  /*b5a0*/  SHF.R.U32.HI R3, RZ, 0x18, R2 ;  /* 0x00000018ff037819 */ /* 0x000fc80000011602 */
[----:B------:R-:W-:-:S04]  /*b5b0*/  LOP3.LUT R0, R0, R3, RZ, 0xfc, !PT ;  /* 0x0000000300007212 */ /* 0x000fc800078efcff */
[----:B------:R-:W-:-:S07]  /*b5c0*/  PRMT R8, R0, 0x7610, R8 ;  /* 0x0000761000087816 */ /* 0x000fce0000000008 */
.L_x_2550:
[----:B------:R-:W-:Y:S05]  /*b5d0*/  BSYNC B0 ;  /* 0x0000000000007941 */ /* 0x000fea0003800000 */
.L_x_2549:
[----:B------:R0:W-:Y:S01]  /*b5e0*/  STG.E.U8 desc[UR36][R16.64], R8 ;  /* 0x0000000810007986 */ /* 0x0001e2000c101124 */
[----:B------:R-:W-:Y:S05]  /*b5f0*/  BRA `(.L_x_2529) ;  /* 0x0000000400307947 */ /* 0x000fea0003800000 */
.L_x_2547:
        /* <DEDUP_REMOVED lines=21> */
.L_x_2554:
[----:B------:R-:W-:-:S04]  /*b750*/  LOP3.LUT R2, R3, 0x80000000, RZ, 0xc0, !PT ;  /* 0x8000000003027812 */ /* 0x000fc800078ec0ff */
[----:B------:R-:W-:-:S04]  /*b760*/  SHF.R.U32.HI R3, RZ, 0x18, R2 ;  /* 0x00000018ff037819 */ /* 0x000fc80000011602 */
[----:B------:R-:W-:-:S04]  /*b770*/  LOP3.LUT R0, R0, R3, RZ, 0xfc, !PT ;  /* 0x0000000300007212 */ /* 0x000fc800078efcff */
[----:B------:R-:W-:-:S07]  /*b780*/  PRMT R8, R0, 0x7610, R8 ;  /* 0x0000761000087816 */ /* 0x000fce0000000008 */
.L_x_2553:
[----:B------:R-:W-:Y:S05]  /*b790*/  BSYNC B0 ;  /* 0x0000000000007941 */ /* 0x000fea0003800000 */
.L_x_2552:
[----:B------:R0:W-:Y:S01]  /*b7a0*/  STG.E.U8 desc[UR36][R16.64], R8 ;  /* 0x0000000810007986 */ /* 0x0001e2000c101124 */
[----:B------:R-:W-:Y:S05]  /*b7b0*/  BRA `(.L_x_2529) ;  /* 0x0000000000c07947 */ /* 0x000fea0003800000 */
.L_x_2546:
        /* <DEDUP_REMOVED lines=26> */
.L_x_2528:
        /* <DEDUP_REMOVED lines=16> */
.L_x_2557:
[----:B------:R-:W-:Y:S05]  /*ba60*/  BRA `(.L_x_2529) ;  /* 0x0000000000147947 */ /* 0x000fea0003800000 */
.L_x_2556:
[----:B------:R-:W0:Y:S02]  /*ba70*/  F2I.U64.F64.TRUNC R4, R4 ;  /* 0x0000000400047311 */ /* 0x000e24000030d800 */
[----:B0-----:R0:W-:Y:S01]  /*ba80*/  STG.E.64 desc[UR36][R16.64], R4 ;  /* 0x0000000410007986 */ /* 0x0011e2000c101b24 */
[----:B------:R-:W-:Y:S05]  /*ba90*/  BRA `(.L_x_2529) ;  /* 0x0000000000087947 */ /* 0x000fea0003800000 */
.L_x_2555:
[----:B------:R-:W0:Y:S02]  /*baa0*/  F2I.U32.F64.TRUNC R5, R4 ;  /* 0x0000000400057311 */ /* 0x000e24000030d000 */
[----:B0-----:R0:W-:Y:S02]  /*bab0*/  STG.E desc[UR36][R16.64], R5 ;  /* 0x0000000510007986 */ /* 0x0011e4000c101924 */
.L_x_2529:
[----:B------:R-:W-:-:S07]  /*bac0*/  VIADD R23, R23, 0x80 ;  /* 0x0000008017177836 */ /* 0x000fce0000000000 */
.L_x_2482:
[----:B------:R-:W-:Y:S05]  /*bad0*/  BSYNC B6 ;  /* 0x0000000000067941 */ /* 0x000fea0003800000 */
.L_x_2481:
        /* <DEDUP_REMOVED lines=306> */
.L_x_2558:
        /* <DEDUP_REMOVED lines=21> */
.L_x_2562:
[----:B------:R-:W2:Y:S02]  /*cf50*/  LDG.E.U8 R2, desc[UR36][R2.64] ;  /* 0x0000002402027981 */ /* 0x000ea4000c1e1100 */
[----:B--2---:R0:W1:Y:S01]  /*cf60*/  I2F.F64.U16 R18, R2 ;  /* 0x0000000200127312 */ /* 0x0040620000101800 */
[----:B------:R-:W-:Y:S05]  /*cf70*/  BRA `(.L_x_2564) ;  /* 0x0000000c00707947 */ /* 0x000fea0003800000 */
.L_x_2561:
        /* <DEDUP_REMOVED lines=9> */
.L_x_2566:
[----:B------:R-:W2:Y:S02]  /*d010*/  LDG.E R2, desc[UR36][R2.64] ;  /* 0x0000002402027981 */ /* 0x000ea4000c1e1900 */
[----:B--2---:R0:W1:Y:S01]  /*d020*/  I2F.F64 R18, R2 ;  /* 0x0000000200127312 */ /* 0x0040620000201c00 */
[----:B------:R-:W-:Y:S05]  /*d030*/  BRA `(.L_x_2564) ;  /* 0x0000000c00407947 */ /* 0x000fea0003800000 */
.L_x_2565:
[----:B------:R-:W2:Y:S02]  /*d040*/  LDG.E.U16 R2, desc[UR36][R2.64] ;  /* 0x0000002402027981 */ /* 0x000ea4000c1e1500 */
[----:B--2---:R0:W1:Y:S01]  /*d050*/  I2F.F64.S16 R18, R2 ;  /* 0x0000000200127312 */ /* 0x0040620000101c00 */
[----:B------:R-:W-:Y:S05]  /*d060*/  BRA `(.L_x_2564) ;  /* 0x0000000c00347947 */ /* 0x000fea0003800000 */
.L_x_2560:
        /* <DEDUP_REMOVED lines=8> */
[----:B------:R-:W4:Y:S01]  /*d0f0*/  F2F.F64.F32 R18, R18 ;  /* 0x0000001200127310 */ /* 0x000f220000201800 */
[----:B------:R-:W-:Y:S05]  /*d100*/  BRA `(.L_x_2564) ;  /* 0x0000000c000c7947 */ /* 0x000fea0003800000 */
.L_x_2568:
[----:B------:R-:W2:Y:S02]  /*d110*/  LDG.E.U16 R0, desc[UR36][R2.64] ;  /* 0x0000002402007981 */ /* 0x000ea4000c1e1500 */
[----:B--2---:R-:W-:-:S05]  /*d120*/  HADD2.F32 R0, -RZ, R0.H0_H0 ;  /* 0x20000000ff007230 */ /* 0x004fca0000004100 */
[----:B------:R-:W-:-:S04]  /*d130*/  FMUL.FTZ R0, R0, 1 ;  /* 0x3f80000000007820 */ /* 0x000fc80000410000 */
[----:B------:R0:W1:Y:S01]  /*d140*/  F2F.F64.F32 R18, R0 ;  /* 0x0000000000127310 */ /* 0x0000620000201800 */
[----:B------:R-:W-:Y:S05]  /*d150*/  BRA `(.L_x_2564) ;  /* 0x0000000800f87947 */ /* 0x000fea0003800000 */
.L_x_2567:
        /* <DEDUP_REMOVED lines=8> */
[----:B------:R-:W1:Y:S01]  /*d1e0*/  F2F.F64.F32 R18, R18 ;  /* 0x0000001200127310 */ /* 0x000e620000201800 */
[----:B------:R-:W-:Y:S05]  /*d1f0*/  BRA `(.L_x_2564) ;  /* 0x0000000800d07947 */ /* 0x000fea0003800000 */
.L_x_2570:
[----:B------:R-:W2:Y:S02]  /*d200*/  LDG.E.U16 R2, desc[UR36][R2.64] ;  /* 0x0000002402027981 */ /* 0x000ea4000c1e1500 */
[----:B--2---:R-:W-:-:S05]  /*d210*/  HADD2.F32 R0, -RZ, R2.H0_H0 ;  /* 0x20000002ff007230 */ /* 0x004fca0000004100 */
[----:B------:R-:W-:-:S04]  /*d220*/  FMUL.FTZ R0, R0, 1 ;  /* 0x3f80000000007820 */ /* 0x000fc80000410000 */
[----:B------:R2:W3:Y:S01]  /*d230*/  F2F.F64.F32 R18, R0 ;  /* 0x0000000000127310 */ /* 0x0004e20000201800 */
[----:B------:R-:W-:Y:S05]  /*d240*/  BRA `(.L_x_2564) ;  /* 0x0000000800bc7947 */ /* 0x000fea0003800000 */
.L_x_2569:
[----:B------:R0:W5:Y:S01]  /*d250*/  LDG.E.64 R18, desc[UR36][R2.64] ;  /* 0x0000002402127981 */ /* 0x000162000c1e1b00 */
[----:B------:R-:W-:Y:S05]  /*d260*/  BRA `(.L_x_2564) ;  /* 0x0000000800b47947 */ /* 0x000fea0003800000 */
.L_x_2559:
        /* <DEDUP_REMOVED lines=13> */
.L_x_2573:
[----:B------:R0:W5:Y:S01]  /*d340*/  LDG.E.64 R18, desc[UR36][R2.64] ;  /* 0x0000002402127981 */ /* 0x000162000c1e1b00 */
[----:B------:R-:W-:Y:S05]  /*d350*/  BRA `(.L_x_2564) ;  /* 0x0000000800787947 */ /* 0x000fea0003800000 */
.L_x_2572:
        /* <DEDUP_REMOVED lines=28> */
.L_x_2575:
        /* <DEDUP_REMOVED lines=15> */
.L_x_2574:
[----:B------:R-:W2:Y:S02]  /*d610*/  LDG.E.U16 R0, desc[UR36][R2.64] ;  /* 0x0000002402007981 */ /* 0x000ea4000c1e1500 */
[----:B--2---:R-:W-:-:S04]  /*d620*/  IMAD.U32 R0, R0, 0x10000, RZ ;  /* 0x0001000000007824 */ /* 0x004fc800078e00ff */
[----:B------:R-:W-:-:S04]  /*d630*/  FMUL.FTZ R0, R0, 1 ;  /* 0x3f80000000007820 */ /* 0x000fc80000410000 */
[----:B------:R0:W1:Y:S01]  /*d640*/  F2F.F64.F32 R18, R0 ;  /* 0x0000000000127310 */ /* 0x0000620000201800 */
[----:B------:R-:W-:Y:S05]  /*d650*/  BRA `(.L_x_2564) ;  /* 0x0000000400b87947 */ /* 0x000fea0003800000 */
.L_x_2571:
        /* <DEDUP_REMOVED lines=11> */
.L_x_2578:
        /* <DEDUP_REMOVED lines=21> */
.L_x_2582:
[----:B------:R-:W-:Y:S05]  /*d860*/  BSYNC B1 ;  /* 0x0000000000017941 */ /* 0x000fea0003800000 */
.L_x_2581:
[----:B------:R-:W-:Y:S01]  /*d870*/  LEA R3, R0, 0x3b800000, 0x17 ;  /* 0x3b80000000037811 */ /* 0x000fe200078eb8ff */
[----:B------:R-:W-:-:S05]  /*d880*/  IMAD.SHL.U32 R0, R2, 0x100000, RZ ;  /* 0x0010000002007824 */ /* 0x000fca00078e00ff */
[----:B------:R-:W-:-:S07]  /*d890*/  LOP3.LUT R0, R3, R0, R4, 0xfe, !PT ;  /* 0x0000000003007212 */ /* 0x000fce00078efe04 */
.L_x_2580:
[----:B------:R-:W-:Y:S05]  /*d8a0*/  BSYNC B0 ;  /* 0x0000000000007941 */ /* 0x000fea0003800000 */
.L_x_2579:
[----:B------:R-:W-:-:S04]  /*d8b0*/  FMUL.FTZ R0, R0, 1 ;  /* 0x3f80000000007820 */ /* 0x000fc80000410000 */
[----:B------:R0:W1:Y:S01]  /*d8c0*/  F2F.F64.F32 R18, R0 ;  /* 0x0000000000127310 */ /* 0x0000620000201800 */
[----:B------:R-:W-:Y:S05]  /*d8d0*/  BRA `(.L_x_2564) ;  /* 0x0000000400187947 */ /* 0x000fea0003800000 */
.L_x_2577:
        /* <DEDUP_REMOVED lines=21> */
.L_x_2586:
[----:B------:R-:W-:Y:S05]  /*da30*/  BSYNC B1 ;  /* 0x0000000000017941 */ /* 0x000fea0003800000 */
.L_x_2585:
[----:B------:R-:W-:Y:S01]  /*da40*/  LEA R3, R0, 0x37800000, 0x17 ;  /* 0x3780000000037811 */ /* 0x000fe200078eb8ff */
[----:B------:R-:W-:-:S05]  /*da50*/  IMAD.SHL.U32 R0, R2, 0x200000, RZ ;  /* 0x0020000002007824 */ /* 0x000fca00078e00ff */
[----:B------:R-:W-:-:S07]  /*da60*/  LOP3.LUT R0, R3, R0, R4, 0xfe, !PT ;  /* 0x0000000003007212 */ /* 0x000fce00078efe04 */
.L_x_2584:
[----:B------:R-:W-:Y:S05]  /*da70*/  BSYNC B0 ;  /* 0x0000000000007941 */ /* 0x000fea0003800000 */
.L_x_2583:
[----:B------:R-:W-:-:S04]  /*da80*/  FMUL.FTZ R0, R0, 1 ;  /* 0x3f80000000007820 */ /* 0x000fc80000410000 */
[----:B------:R0:W1:Y:S01]  /*da90*/  F2F.F64.F32 R18, R0 ;  /* 0x0000000000127310 */ /* 0x0000620000201800 */
[----:B------:R-:W-:Y:S05]  /*daa0*/  BRA `(.L_x_2564) ;  /* 0x0000000000a47947 */ /* 0x000fea0003800000 */
.L_x_2576:
        /* <DEDUP_REMOVED lines=14> */
.L_x_2590:
[----:B------:R-:W-:Y:S05]  /*db90*/  BSYNC B0 ;  /* 0x0000000000007941 */ /* 0x000fea0003800000 */
.L_x_2589:
[----:B------:R-:W-:-:S04]  /*dba0*/  FMUL.FTZ R0, R0, 1 ;  /* 0x3f80000000007820 */ /* 0x000fc80000410000 */
[----:B------:R0:W1:Y:S01]  /*dbb0*/  F2F.F64.F32 R18, R0 ;  /* 0x0000000000127310 */ /* 0x0000620000201800 */
[----:B------:R-:W-:Y:S05]  /*dbc0*/  BRA `(.L_x_2564) ;  /* 0x00000000005c7947 */ /* 0x000fea0003800000 */
.L_x_2563:
        /* <DEDUP_REMOVED lines=16> */
.L_x_2591:
[----:B------:R-:W-:Y:S01]  /*dcd0*/  CS2R R18, SRZ ;  /* 0x0000000000127805 */ /* 0x000fe2000001ff00 */
[----:B------:R-:W-:Y:S06]  /*dce0*/  BRA `(.L_x_2564) ;  /* 0x0000000000147947 */ /* 0x000fec0003800000 */
.L_x_2588:
[----:B------:R-:W2:Y:S02]  /*dcf0*/  LDG.E.64 R18, desc[UR36][R2.64] ;  /* 0x0000002402127981 */ /* 0x000ea4000c1e1b00 */
[----:B--2---:R-:W0:Y:S01]  /*dd00*/  I2F.F64.U64 R18, R18 ;  /* 0x0000001200127312 */ /* 0x004e220000301800 */
[----:B------:R-:W-:Y:S05]  /*dd10*/  BRA `(.L_x_2564) ;  /* 0x0000000000087947 */ /* 0x000fea0003800000 */
.L_x_2587:
[----:B------:R-:W2:Y:S02]  /*dd20*/  LDG.E R2, desc[UR36][R2.64] ;  /* 0x0000002402027981 */ /* 0x000ea4000c1e1900 */
[----:B--2---:R0:W1:Y:S02]  /*dd30*/  I2F.F64.U32 R18, R2 ;  /* 0x0000000200127312 */ /* 0x0040640000201800 */
.L_x_2564:
[C---:B01-345:R-:W-:Y:S01]  /*dd40*/  DADD R10, -|R18|.reuse, 1 ;  /* 0x3ff00000120a7429 */ /* 0x07bfe20000000300 */
[----:B------:R-:W-:Y:S01]  /*dd50*/  IMAD.MOV.U32 R2, RZ, RZ, 0x1 ;  /* 0x00000001ff027424 */ /* 0x000fe200078e00ff */
        /* <DEDUP_REMOVED lines=12> */
[----:B--2---:R-:W-:-:S05]  /*de20*/  FFMA R0, RZ, R11, R3 ;  /* 0x0000000bff007223 */ /* 0x004fca0000000003 */
        /* <DEDUP_REMOVED lines=10> */
.L_x_2593:
[----:B------:R-:W-:Y:S05]  /*ded0*/  BSYNC B1 ;  /* 0x0000000000017941 */ /* 0x000fea0003800000 */
.L_x_2592:
        /* <DEDUP_REMOVED lines=85> */
.L_x_2595:
        /* <DEDUP_REMOVED lines=24> */
.L_x_2598:
[----:B------:R-:W-:Y:S05]  /*e5b0*/  BSYNC B2 ;  /* 0x0000000000027941 */ /* 0x000fea0003800000 */
.L_x_2597:
        /* <DEDUP_REMOVED lines=29> */
.L_x_2596:
[----:B------:R-:W-:Y:S05]  /*e790*/  BSYNC B1 ;  /* 0x0000000000017941 */ /* 0x000fea0003800000 */
.L_x_2594:
        /* <DEDUP_REMOVED lines=16> */
[----:B0-----:R-:W-:Y:S01]  /*e8a0*/  STG.E.U8 desc[UR36][R16.64], R5 ;  /* 0x0000000510007986 */ /* 0x001fe2000c101124 */
[----:B------:R-:W-:Y:S05]  /*e8b0*/  EXIT ;  /* 0x000000000000794d */ /* 0x000fea0003800000 */
.L_x_2602:
[----:B------:R-:W0:Y:S02]  /*e8c0*/  F2I.S64.F64.TRUNC R4, R4 ;  /* 0x0000000400047311 */ /* 0x000e24000030d900 */
[----:B0-----:R-:W-:-:S05]  /*e8d0*/  IMAD.MOV.U32 R3, RZ, RZ, R4 ;  /* 0x000000ffff037224 */ /* 0x001fca00078e0004 */
[----:B------:R-:W-:Y:S01]  /*e8e0*/  STG.E.U8 desc[UR36][R16.64], R3 ;  /* 0x0000000310007986 */ /* 0x000fe2000c101124 */
[----:B------:R-:W-:Y:S05]  /*e8f0*/  EXIT ;  /* 0x000000000000794d */ /* 0x000fea0003800000 */
.L_x_2601:
[----:B------:R-:W-:-:S13]  /*e900*/  ISETP.NE.AND P0, PT, R0, 0x2, PT ;  /* 0x000000020000780c */ /* 0x000fda0003f05270 */
[----:B------:R-:W-:Y:S05]  /*e910*/  @!P0 BRA `(.L_x_2604) ;  /* 0x0000000000288947 */ /* 0x000fea0003800000 */
[----:B------:R-:W-:-:S13]  /*e920*/  ISETP.NE.AND P0, PT, R0, 0x3, PT ;  /* 0x000000030000780c */ /* 0x000fda0003f05270 */
[----:B------:R-:W-:Y:S05]  /*e930*/  @!P0 BRA `(.L_x_2605) ;  /* 0x0000000000148947 */ /* 0x000fea0003800000 */
[----:B------:R-:W-:-:S13]  /*e940*/  ISETP.NE.AND P0, PT, R0, 0x4, PT ;  /* 0x000000040000780c */ /* 0x000fda0003f05270 */
[----:B------:R-:W-:Y:S05]  /*e950*/  @P0 BRA `(.L_x_2603) ;  /* 0x0000000c00880947 */ /* 0x000fea0003800000 */
[----:B------:R-:W0:Y:S02]  /*e960*/  F2I.S64.F64.TRUNC R4, R4 ;  /* 0x0000000400047311 */ /* 0x000e24000030d900 */
[----:B0-----:R-:W-:Y:S01]  /*e970*/  STG.E.64 desc[UR36][R16.64], R4 ;  /* 0x0000000410007986 */ /* 0x001fe2000c101b24 */
[----:B------:R-:W-:Y:S05]  /*e980*/  EXIT ;  /* 0x000000000000794d */ /* 0x000fea0003800000 */
.L_x_2605:
[----:B------:R-:W0:Y:S02]  /*e990*/  F2I.F64.TRUNC R5, R4 ;  /* 0x0000000400057311 */ /* 0x000e24000030d100 */
[----:B0-----:R-:W-:Y:S01]  /*e9a0*/  STG.E desc[UR36][R16.64], R5 ;  /* 0x0000000510007986 */ /* 0x001fe2000c101924 */
[----:B------:R-:W-:Y:S05]  /*e9b0*/  EXIT ;  /* 0x000000000000794d */ /* 0x000fea0003800000 */
.L_x_2604:
[----:B------:R-:W0:Y:S02]  /*e9c0*/  F2I.F64.TRUNC R5, R4 ;  /* 0x0000000400057311 */ /* 0x000e24000030d100 */
[----:B0-----:R-:W-:Y:S01]  /*e9d0*/  STG.E.U16 desc[UR36][R16.64], R5 ;  /* 0x0000000510007986 */ /* 0x001fe2000c101524 */
[----:B------:R-:W-:Y:S05]  /*e9e0*/  EXIT ;  /* 0x000000000000794d */ /* 0x000fea0003800000 */
.L_x_2600:
        /* <DEDUP_REMOVED lines=11> */
[----:B------:R-:W-:Y:S01]  /*eaa0*/  STG.E desc[UR36][R16.64], R3 ;  /* 0x0000000310007986 */ /* 0x000fe2000c101924 */
[----:B------:R-:W-:Y:S05]  /*eab0*/  EXIT ;  /* 0x000000000000794d */ /* 0x000fea0003800000 */
.L_x_2607:
[----:B------:R-:W-:Y:S01]  /*eac0*/  UMOV UR4, 0xf0000000 ;  /* 0xf000000000047882 */ /* 0x000fe20000000000 */
[----:B------:R-:W-:Y:S01]  /*ead0*/  UMOV UR5, 0x380fffff ;  /* 0x380fffff00057882 */ /* 0x000fe20000000000 */
[----:B------:R-:W0:Y:S01]  /*eae0*/  F2F.F32.F64 R0, R4 ;  /* 0x0000000400007310 */ /* 0x000e220000301000 */
[----:B------:R-:W-:-:S14]  /*eaf0*/  DSETP.GEU.AND P0, PT, |R4|, UR4, PT ;  /* 0x0000000404007e2a */ /* 0x000fdc000bf0e200 */
[----:B0-----:R-:W-:-:S05]  /*eb00*/  @!P0 FMUL R0, R0, 1.175494350822287508e-38 ;  /* 0x0080000000008820 */ /* 0x001fca0000400000 */
[----:B------:R-:W-:-:S05]  /*eb10*/  F2FP.F16.F32.PACK_AB R0, RZ, R0 ;  /* 0x00000000ff00723e */ /* 0x000fca00000000ff */
[----:B------:R-:W-:Y:S01]  /*eb20*/  STG.E.U16 desc[UR36][R16.64], R0 ;  /* 0x0000000010007986 */ /* 0x000fe2000c101524 */
[----:B------:R-:W-:Y:S05]  /*eb30*/  EXIT ;  /* 0x000000000000794d */ /* 0x000fea0003800000 */
.L_x_2606:
        /* <DEDUP_REMOVED lines=12> */
[----:B------:R-:W-:Y:S01]  /*ec00*/  STG.E.64 desc[UR36][R16.64], R2 ;  /* 0x0000000210007986 */ /* 0x000fe2000c101b24 */
[----:B------:R-:W-:Y:S05]  /*ec10*/  EXIT ;  /* 0x000000000000794d */ /* 0x000fea0003800000 */
.L_x_2609:
[----:B------:R-:W-:Y:S01]  /*ec20*/  UMOV UR4, 0xf0000000 ;  /* 0xf000000000047882 */ /* 0x000fe20000000000 */
[----:B------:R-:W-:Y:S01]  /*ec30*/  UMOV UR5, 0x380fffff ;  /* 0x380fffff00057882 */ /* 0x000fe20000000000 */
[----:B------:R-:W0:Y:S01]  /*ec40*/  F2F.F32.F64 R0, R4 ;  /* 0x0000000400007310 */ /* 0x000e220000301000 */
[----:B------:R-:W-:-:S14]  /*ec50*/  DSETP.GEU.AND P0, PT, |R4|, UR4, PT ;  /* 0x0000000404007e2a */ /* 0x000fdc000bf0e200 */
[----:B0-----:R-:W-:-:S05]  /*ec60*/  @!P0 FMUL R0, R0, 1.175494350822287508e-38 ;  /* 0x0080000000008820 */ /* 0x001fca0000400000 */
[----:B------:R-:W-:-:S04]  /*ec70*/  F2FP.F16.F32.PACK_AB R3, RZ, R0 ;  /* 0x00000000ff03723e */ /* 0x000fc800000000ff */
[----:B------:R-:W-:-:S05]  /*ec80*/  PRMT R3, R3, 0x5410, RZ ;  /* 0x0000541003037816 */ /* 0x000fca00000000ff */
[----:B------:R-:W-:Y:S01]  /*ec90*/  STG.E desc[UR36][R16.64], R3 ;  /* 0x0000000310007986 */ /* 0x000fe2000c101924 */
[----:B------:R-:W-:Y:S05]  /*eca0*/  EXIT ;  /* 0x000000000000794d */ /* 0x000fea0003800000 */
.L_x_2608:
[----:B------:R-:W-:Y:S01]  /*ecb0*/  STG.E.64 desc[UR36][R16.64], R4 ;  /* 0x0000000410007986 */ /* 0x000fe2000c101b24 */
[----:B------:R-:W-:Y:S05]  /*ecc0*/  EXIT ;  /* 0x000000000000794d */ /* 0x000fea0003800000 */
.L_x_2599:
        /* <DEDUP_REMOVED lines=10> */
[----:B------:R-:W-:Y:S01]  /*ed70*/  STG.E.U8 desc[UR36][R16.64], R3 ;  /* 0x0000000310007986 */ /* 0x000fe2000c101124 */
[----:B------:R-:W-:Y:S05]  /*ed80*/  EXIT ;  /* 0x000000000000794d */ /* 0x000fea0003800000 */
.L_x_2612:
[----:B------:R-:W-:-:S05]  /*ed90*/  CS2R R6, SRZ ;  /* 0x0000000000067805 */ /* 0x000fca000001ff00 */
[----:B------:R-:W-:Y:S01]  /*eda0*/  STG.E.128 desc[UR36][R16.64], R4 ;  /* 0x0000000410007986 */ /* 0x000fe2000c101d24 */
[----:B------:R-:W-:Y:S05]  /*edb0*/  EXIT ;  /* 0x000000000000794d */ /* 0x000fea0003800000 */
.L_x_2611:
        /* <DEDUP_REMOVED lines=25> */
.L_x_2616:
[----:B------:R-:W-:Y:S05]  /*ef50*/  BSYNC B0 ;  /* 0x0000000000007941 */ /* 0x000fea0003800000 */
.L_x_2615:
[----:B------:R-:W-:-:S05]  /*ef60*/  LOP3.LUT R3, R0, R3, RZ, 0xfc, !PT ;  /* 0x0000000300037212 */ /* 0x000fca00078efcff */
[----:B------:R-:W-:Y:S01]  /*ef70*/  STG.E.U8 desc[UR36][R16.64], R3 ;  /* 0x0000000310007986 */ /* 0x000fe2000c101124 */
[----:B------:R-:W-:Y:S05]  /*ef80*/  EXIT ;  /* 0x000000000000794d */ /* 0x000fea0003800000 */
.L_x_2614:
        /* <DEDUP_REMOVED lines=17> */
.L_x_2618:
[----:B------:R-:W-:Y:S01]  /*f0a0*/  IMAD.MOV.U32 R0, RZ, RZ, 0x7f ;  /* 0x0000007fff007424 */ /* 0x000fe200078e00ff */
[----:B------:R-:W-:-:S04]  /*f0b0*/  ISETP.GT.U32.AND P0, PT, R2, 0x7f800000, PT ;  /* 0x7f8000000200780c */ /* 0x000fc80003f04070 */
[----:B------:R-:W-:-:S09]  /*f0c0*/  SEL R0, R0, 0x7c, P0 ;  /* 0x0000007c00007807 */ /* 0x000fd20000000000 */
.L_x_2619:
[----:B------:R-:W-:Y:S05]  /*f0d0*/  BSYNC B0 ;  /* 0x0000000000007941 */ /* 0x000fea0003800000 */
.L_x_2617:
[----:B------:R-:W-:-:S04]  /*f0e0*/  LOP3.LUT R2, R3, 0x80000000, RZ, 0xc0, !PT ;  /* 0x8000000003027812 */ /* 0x000fc800078ec0ff */
[----:B------:R-:W-:-:S04]  /*f0f0*/  SHF.R.U32.HI R3, RZ, 0x18, R2 ;  /* 0x00000018ff037819 */ /* 0x000fc80000011602 */
[----:B------:R-:W-:-:S05]  /*f100*/  LOP3.LUT R3, R0, R3, RZ, 0xfc, !PT ;  /* 0x0000000300037212 */ /* 0x000fca00078efcff */
[----:B------:R-:W-:Y:S01]  /*f110*/  STG.E.U8 desc[UR36][R16.64], R3 ;  /* 0x0000000310007986 */ /* 0x000fe2000c101124 */
[----:B------:R-:W-:Y:S05]  /*f120*/  EXIT ;  /* 0x000000000000794d */ /* 0x000fea0003800000 */
.L_x_2613:
[----:B------:R-:W-:Y:S01]  /*f130*/  UMOV UR4, 0xf0000000 ;  /* 0xf000000000047882 */ /* 0x000fe20000000000 */
[----:B------:R-:W-:Y:S01]  /*f140*/  UMOV UR5, 0x380fffff ;  /* 0x380fffff00057882 */ /* 0x000fe20000000000 */
[----:B------:R-:W0:Y:S01]  /*f150*/  F2F.F32.F64 R0, R4 ;  /* 0x0000000400007310 */ /* 0x000e220000301000 */
[----:B------:R-:W-:-:S14]  /*f160*/  DSETP.GEU.AND P0, PT, |R4|, UR4, PT ;  /* 0x0000000404007e2a */ /* 0x000fdc000bf0e200 */
[----:B0-----:R-:W-:-:S05]  /*f170*/  @!P0 FMUL R0, R0, 1.175494350822287508e-38 ;  /* 0x0080000000008820 */ /* 0x001fca0000400000 */
[----:B------:R-:W-:-:S05]  /*f180*/  F2FP.BF16.F32.PACK_AB R0, RZ, R0 ;  /* 0x00000000ff00723e */ /* 0x000fca00000010ff */
[----:B------:R-:W-:Y:S01]  /*f190*/  STG.E.U16 desc[UR36][R16.64], R0 ;  /* 0x0000000010007986 */ /* 0x000fe2000c101524 */
[----:B------:R-:W-:Y:S05]  /*f1a0*/  EXIT ;  /* 0x000000000000794d */ /* 0x000fea0003800000 */
.L_x_2610:
        /* <DEDUP_REMOVED lines=9> */
[----:B0-----:R-:W-:Y:S01]  /*f240*/  STG.E.U16 desc[UR36][R16.64], R5 ;  /* 0x0000000510007986 */ /* 0x001fe2000c101524 */
[----:B------:R-:W-:Y:S05]  /*f250*/  EXIT ;  /* 0x000000000000794d */ /* 0x000fea0003800000 */
.L_x_2622:
        /* <DEDUP_REMOVED lines=21> */
.L_x_2625:
[----:B------:R-:W-:-:S04]  /*f3b0*/  LOP3.LUT R2, R3, 0x80000000, RZ, 0xc0, !PT ;  /* 0x8000000003027812 */ /* 0x000fc800078ec0ff */
[----:B------:R-:W-:-:S04]  /*f3c0*/  SHF.R.U32.HI R3, RZ, 0x18, R2 ;  /* 0x00000018ff037819 */ /* 0x000fc80000011602 */
[----:B------:R-:W-:-:S04]  /*f3d0*/  LOP3.LUT R0, R0, R3, RZ, 0xfc, !PT ;  /* 0x0000000300007212 */ /* 0x000fc800078efcff */
[----:B------:R-:W-:-:S07]  /*f3e0*/  PRMT R8, R0, 0x7610, R8 ;  /* 0x0000761000087816 */ /* 0x000fce0000000008 */
.L_x_2624:
[----:B------:R-:W-:Y:S05]  /*f3f0*/  BSYNC B0 ;  /* 0x0000000000007941 */ /* 0x000fea0003800000 */
.L_x_2623:
[----:B------:R-:W-:Y:S01]  /*f400*/  STG.E.U8 desc[UR36][R16.64], R8 ;  /* 0x0000000810007986 */ /* 0x000fe2000c101124 */
[----:B------:R-:W-:Y:S05]  /*f410*/  EXIT ;  /* 0x000000000000794d */ /* 0x000fea0003800000 */
.L_x_2621:
        /* <DEDUP_REMOVED lines=21> */
.L_x_2628:
[----:B------:R-:W-:-:S04]  /*f570*/  LOP3.LUT R2, R3, 0x80000000, RZ, 0xc0, !PT ;  /* 0x8000000003027812 */ /* 0x000fc800078ec0ff */
[----:B------:R-:W-:-:S04]  /*f580*/  SHF.R.U32.HI R3, RZ, 0x18, R2 ;  /* 0x00000018ff037819 */ /* 0x000fc80000011602 */
[----:B------:R-:W-:-:S04]  /*f590*/  LOP3.LUT R0, R0, R3, RZ, 0xfc, !PT ;  /* 0x0000000300007212 */ /* 0x000fc800078efcff */
[----:B------:R-:W-:-:S07]  /*f5a0*/  PRMT R8, R0, 0x7610, R8 ;  /* 0x0000761000087816 */ /* 0x000fce0000000008 */
.L_x_2627:
[----:B------:R-:W-:Y:S05]  /*f5b0*/  BSYNC B0 ;  /* 0x0000000000007941 */ /* 0x000fea0003800000 */
.L_x_2626:
[----:B------:R-:W-:Y:S01]  /*f5c0*/  STG.E.U8 desc[UR36][R16.64], R8 ;  /* 0x0000000810007986 */ /* 0x000fe2000c101124 */
[----:B------:R-:W-:Y:S05]  /*f5d0*/  EXIT ;  /* 0x000000000000794d */ /* 0x000fea0003800000 */
.L_x_2620:
        /* <DEDUP_REMOVED lines=26> */
.L_x_2603:
        /* <DEDUP_REMOVED lines=16> */
.L_x_2631:
[----:B------:R-:W-:Y:S05]  /*f880*/  EXIT ;  /* 0x000000000000794d */ /* 0x000fea0003800000 */
.L_x_2630:
[----:B------:R-:W0:Y:S02]  /*f890*/  F2I.U64.F64.TRUNC R4, R4 ;  /* 0x0000000400047311 */ /* 0x000e24000030d800 */
[----:B0-----:R-:W-:Y:S01]  /*f8a0*/  STG.E.64 desc[UR36][R16.64], R4 ;  /* 0x0000000410007986 */ /* 0x001fe2000c101b24 */
[----:B------:R-:W-:Y:S05]  /*f8b0*/  EXIT ;  /* 0x000000000000794d */ /* 0x000fea0003800000 */
.L_x_2629:
[----:B------:R-:W0:Y:S02]  /*f8c0*/  F2I.U32.F64.TRUNC R5, R4 ;  /* 0x0000000400057311 */ /* 0x000e24000030d000 */
[----:B0-----:R-:W-:Y:S01]  /*f8d0*/  STG.E desc[UR36][R16.64], R5 ;  /* 0x0000000510007986 */ /* 0x001fe2000c101924 */
[----:B------:R-:W-:Y:S05]  /*f8e0*/  EXIT ;  /* 0x000000000000794d */ /* 0x000fea0003800000 */
        .weak           $__internal_0_$__cuda_sm20_div_rn_f64_full
        .type           $__internal_0_$__cuda_sm20_div_rn_f64_full,@function
        .size           $__internal_0_$__cuda_sm20_div_rn_f64_full,(.L_x_3453 - $__internal_0_$__cuda_sm20_div_rn_f64_full)
$__internal_0_$__cuda_sm20_div_rn_f64_full:
[C---:B------:R-:W-:Y:S01]  /*f8f0*/  FSETP.GEU.AND P0, PT, |R7|.reuse, 1.469367938527859385e-39, PT ;  /* 0x001000000700780b */ /* 0x040fe20003f0e200 */
[----:B------:R-:W-:Y:S01]  /*f900*/  IMAD.MOV.U32 R14, RZ, RZ, 0x1 ;  /* 0x00000001ff0e7424 */ /* 0x000fe200078e00ff */
[----:B------:R-:W-:Y:S01]  /*f910*/  LOP3.LUT R8, R7, 0x800fffff, RZ, 0xc0, !PT ;  /* 0x800fffff07087812 */ /* 0x000fe200078ec0ff */
[----:B------:R-:W-:Y:S01]  /*f920*/  BSSY B0, `(.L_x_2632) ;  /* 0x0000054000007945 */ /* 0x000fe20003800000 */
[C---:B------:R-:W-:Y:S02]  /*f930*/  FSETP.GEU.AND P2, PT, |R5|.reuse, 1.469367938527859385e-39, PT ;  /* 0x001000000500780b */ /* 0x040fe40003f4e200 */
[----:B------:R-:W-:Y:S01]  /*f940*/  LOP3.LUT R9, R8, 0x3ff00000, RZ, 0xfc, !PT ;  /* 0x3ff0000008097812 */ /* 0x000fe200078efcff */
[----:B------:R-:W-:Y:S01]  /*f950*/  IMAD.MOV.U32 R8, RZ, RZ, R6 ;  /* 0x000000ffff087224 */ /* 0x000fe200078e0006 */
[----:B------:R-:W-:Y:S02]  /*f960*/  LOP3.LUT R24, R5, 0x7ff00000, RZ, 0xc0, !PT ;  /* 0x7ff0000005187812 */ /* 0x000fe400078ec0ff */
[----:B------:R-:W-:-:S02]  /*f970*/  MOV R25, 0x1ca00000 ;  /* 0x1ca0000000197802 */ /* 0x000fc40000000f00 */
[C---:B------:R-:W-:Y:S01]  /*f980*/  LOP3.LUT R27, R7.reuse, 0x7ff00000, RZ, 0xc0, !PT ;  /* 0x7ff00000071b7812 */ /* 0x040fe200078ec0ff */
[----:B------:R-:W-:Y:S01]  /*f990*/  @!P0 DMUL R8, R6, 8.98846567431157953865e+307 ;  /* 0x7fe0000006088828 */ /* 0x000fe20000000000 */
[----:B------:R-:W-:Y:S02]  /*f9a0*/  IMAD.MOV.U32 R26, RZ, RZ, R24 ;  /* 0x000000ffff1a7224 */ /* 0x000fe400078e0018 */
[C---:B------:R-:W-:Y:S01]  /*f9b0*/  ISETP.GE.U32.AND P1, PT, R24.reuse, R27, PT ;  /* 0x0000001b1800720c */ /* 0x040fe20003f26070 */
[----:B------:R-:W-:Y:S01]  /*f9c0*/  @!P2 IMAD.MOV.U32 R20, RZ, RZ, RZ ;  /* 0x000000ffff14a224 */ /* 0x000fe200078e00ff */
[----:B------:R-:W-:Y:S01]  /*f9d0*/  @!P2 LOP3.LUT R11, R7, 0x7ff00000, RZ, 0xc0, !PT ;  /* 0x7ff00000070ba812 */ /* 0x000fe200078ec0ff */
[----:B------:R-:W0:Y:S03]  /*f9e0*/  MUFU.RCP64H R15, R9 ;  /* 0x00000009000f7308 */ /* 0x000e260000001800 */
[----:B------:R-:W-:-:S02]  /*f9f0*/  @!P2 ISETP.GE.U32.AND P3, PT, R24, R11, PT ;  /* 0x0000000b1800a20c */ /* 0x000fc40003f66070 */
[----:B------:R-:W-:Y:S02]  /*fa00*/  SEL R11, R25, 0x63400000, !P1 ;  /* 0x63400000190b7807 */ /* 0x000fe40004800000 */
[----:B------:R-:W-:Y:S02]  /*fa10*/  @!P0 LOP3.LUT R27, R9, 0x7ff00000, RZ, 0xc0, !PT ;  /* 0x7ff00000091b8812 */ /* 0x000fe400078ec0ff */
[----:B------:R-:W-:-:S03]  /*fa20*/  LOP3.LUT R11, R11, 0x800fffff, R5, 0xf8, !PT ;  /* 0x800fffff0b0b7812 */ /* 0x000fc600078ef805 */
[----:B------:R-:W-:Y:S01]  /*fa30*/  VIADD R29, R27, 0xffffffff ;  /* 0xffffffff1b1d7836 */ /* 0x000fe20000000000 */
[----:B0-----:R-:W-:-:S08]  /*fa40*/  DFMA R12, R14, -R8, 1 ;  /* 0x3ff000000e0c742b */ /* 0x001fd00000000808 */
[----:B------:R-:W-:-:S08]  /*fa50*/  DFMA R12, R12, R12, R12 ;  /* 0x0000000c0c0c722b */ /* 0x000fd0000000000c */
[----:B------:R-:W-:Y:S01]  /*fa60*/  DFMA R12, R14, R12, R14 ;  /* 0x0000000c0e0c722b */ /* 0x000fe2000000000e */
[----:B------:R-:W-:-:S04]  /*fa70*/  @!P2 SEL R15, R25, 0x63400000, !P3 ;  /* 0x63400000190fa807 */ /* 0x000fc80005800000 */
[----:B------:R-:W-:-:S03]  /*fa80*/  @!P2 LOP3.LUT R10, R15, 0x80000000, R5, 0xf8, !PT ;  /* 0x800000000f0aa812 */ /* 0x000fc600078ef805 */
[----:B------:R-:W-:Y:S01]  /*fa90*/  DFMA R14, R12, -R8, 1 ;  /* 0x3ff000000c0e742b */ /* 0x000fe20000000808 */
[----:B------:R-:W-:Y:S01]  /*faa0*/  @!P2 LOP3.LUT R21, R10, 0x100000, RZ, 0xfc, !PT ;  /* 0x001000000a15a812 */ /* 0x000fe200078efcff */
[----:B------:R-:W-:-:S06]  /*fab0*/  IMAD.MOV.U32 R10, RZ, RZ, R4 ;  /* 0x000000ffff0a7224 */ /* 0x000fcc00078e0004 */
[----:B------:R-:W-:Y:S02]  /*fac0*/  DFMA R12, R12, R14, R12 ;  /* 0x0000000e0c0c722b */ /* 0x000fe4000000000c */
[----:B------:R-:W-:-:S08]  /*fad0*/  @!P2 DFMA R10, R10, 2, -R20 ;  /* 0x400000000a0aa82b */ /* 0x000fd00000000814 */
[----:B------:R-:W-:Y:S02]  /*fae0*/  DMUL R14, R12, R10 ;  /* 0x0000000a0c0e7228 */ /* 0x000fe40000000000 */
[----:B------:R-:W-:-:S05]  /*faf0*/  @!P2 LOP3.LUT R26, R11, 0x7ff00000, RZ, 0xc0, !PT ;  /* 0x7ff000000b1aa812 */ /* 0x000fca00078ec0ff */
[----:B------:R-:W-:Y:S01]  /*fb00*/  VIADD R28, R26, 0xffffffff ;  /* 0xffffffff1a1c7836 */ /* 0x000fe20000000000 */
[----:B------:R-:W-:-:S04]  /*fb10*/  DFMA R20, R14, -R8, R10 ;  /* 0x800000080e14722b */ /* 0x000fc8000000000a */
[----:B------:R-:W-:-:S04]  /*fb20*/  ISETP.GT.U32.AND P0, PT, R28, 0x7feffffe, PT ;  /* 0x7feffffe1c00780c */ /* 0x000fc80003f04070 */
[----:B------:R-:W-:Y:S01]  /*fb30*/  ISETP.GT.U32.OR P0, PT, R29, 0x7feffffe, P0 ;  /* 0x7feffffe1d00780c */ /* 0x000fe20000704470 */
[----:B------:R-:W-:-:S12]  /*fb40*/  DFMA R20, R12, R20, R14 ;  /* 0x000000140c14722b */ /* 0x000fd8000000000e */
[----:B------:R-:W-:Y:S05]  /*fb50*/  @P0 BRA `(.L_x_2633) ;  /* 0x00000000006c0947 */ /* 0x000fea0003800000 */
[----:B------:R-:W-:Y:S01]  /*fb60*/  LOP3.LUT R5, R7, 0x7ff00000, RZ, 0xc0, !PT ;  /* 0x7ff0000007057812 */ /* 0x000fe200078ec0ff */
[----:B------:R-:W-:-:S03]  /*fb70*/  IMAD.MOV.U32 R14, RZ, RZ, RZ ;  /* 0x000000ffff0e7224 */ /* 0x000fc600078e00ff */
[CC--:B------:R-:W-:Y:S02]  /*fb80*/  VIADDMNMX R4, R24.reuse, -R5.reuse, 0xb9600000, !PT ;  /* 0xb960000018047446 */ /* 0x0c0fe40007800905 */
[----:B------:R-:W-:Y:S02]  /*fb90*/  ISETP.GE.U32.AND P0, PT, R24, R5, PT ;  /* 0x000000051800720c */ /* 0x000fe40003f06070 */
[----:B------:R-:W-:Y:S02]  /*fba0*/  VIMNMX R4, R4, 0x46a00000, PT ;  /* 0x46a0000004047848 */ /* 0x000fe40003fe0100 */
[----:B------:R-:W-:-:S05]  /*fbb0*/  SEL R25, R25, 0x63400000, !P0 ;  /* 0x6340000019197807 */ /* 0x000fca0004000000 */
[----:B------:R-:W-:-:S04]  /*fbc0*/  IMAD.IADD R4, R4, 0x1, -R25 ;  /* 0x0000000104047824 */ /* 0x000fc800078e0a19 */
[----:B------:R-:W-:-:S06]  /*fbd0*/  VIADD R15, R4, 0x7fe00000 ;  /* 0x7fe00000040f7836 */ /* 0x000fcc0000000000 */
[----:B------:R-:W-:-:S10]  /*fbe0*/  DMUL R12, R20, R14 ;  /* 0x0000000e140c7228 */ /* 0x000fd40000000000 */
[----:B------:R-:W-:-:S13]  /*fbf0*/  FSETP.GTU.AND P0, PT, |R13|, 1.469367938527859385e-39, PT ;  /* 0x001000000d00780b */ /* 0x000fda0003f0c200 */
[----:B------:R-:W-:Y:S05]  /*fc00*/  @P0 BRA `(.L_x_2634) ;  /* 0x0000000000940947 */ /* 0x000fea0003800000 */
[----:B------:R-:W-:Y:S01]  /*fc10*/  DFMA R8, R20, -R8, R10 ;  /* 0x800000081408722b */ /* 0x000fe2000000000a */
[----:B------:R-:W-:-:S09]  /*fc20*/  IMAD.MOV.U32 R14, RZ, RZ, RZ ;  /* 0x000000ffff0e7224 */ /* 0x000fd200078e00ff */
[C---:B------:R-:W-:Y:S02]  /*fc30*/  FSETP.NEU.AND P0, PT, R9.reuse, RZ, PT ;  /* 0x000000ff0900720b */ /* 0x040fe40003f0d000 */
[----:B------:R-:W-:-:S04]  /*fc40*/  LOP3.LUT R7, R9, 0x80000000, R7, 0x48, !PT ;  /* 0x8000000009077812 */ /* 0x000fc800078e4807 */
[----:B------:R-:W-:-:S07]  /*fc50*/  LOP3.LUT R15, R7, R15, RZ, 0xfc, !PT ;  /* 0x0000000f070f7212 */ /* 0x000fce00078efcff */
[----:B------:R-:W-:Y:S05]  /*fc60*/  @!P0 BRA `(.L_x_2634) ;  /* 0x00000000007c8947 */ /* 0x000fea0003800000 */
[----:B------:R-:W-:Y:S01]  /*fc70*/  IMAD.MOV R9, RZ, RZ, -R4 ;  /* 0x000000ffff097224 */ /* 0x000fe200078e0a04 */
[----:B------:R-:W-:Y:S01]  /*fc80*/  MOV R8, RZ ;  /* 0x000000ff00087202 */ /* 0x000fe20000000f00 */
[----:B------:R-:W-:Y:S01]  /*fc90*/  DMUL.RP R14, R20, R14 ;  /* 0x0000000e140e7228 */ /* 0x000fe20000008000 */
[----:B------:R-:W-:-:S04]  /*fca0*/  IADD3 R5, -R4, -0x43300000, RZ ;  /* 0xbcd0000004057810 */ /* 0x000fc80007ffe1ff */
[----:B------:R-:W-:-:S05]  /*fcb0*/  DFMA R8, R12, -R8, R20 ;  /* 0x800000080c08722b */ /* 0x000fca0000000014 */
[----:B------:R-:W-:-:S05]  /*fcc0*/  LOP3.LUT R7, R15, R7, RZ, 0x3c, !PT ;  /* 0x000000070f077212 */ /* 0x000fca00078e3cff */
[----:B------:R-:W-:-:S04]  /*fcd0*/  FSETP.NEU.AND P0, PT, |R9|, R5, PT ;  /* 0x000000050900720b */ /* 0x000fc80003f0d200 */
[----:B------:R-:W-:Y:S02]  /*fce0*/  FSEL R12, R14, R12, !P0 ;  /* 0x0000000c0e0c7208 */ /* 0x000fe40004000000 */
[----:B------:R-:W-:Y:S01]  /*fcf0*/  FSEL R13, R7, R13, !P0 ;  /* 0x0000000d070d7208 */ /* 0x000fe20004000000 */
[----:B------:R-:W-:Y:S06]  /*fd00*/  BRA `(.L_x_2634) ;  /* 0x0000000000547947 */ /* 0x000fec0003800000 */
.L_x_2633:
[----:B------:R-:W-:-:S14]  /*fd10*/  DSETP.NAN.AND P0, PT, R4, R4, PT ;  /* 0x000000040400722a */ /* 0x000fdc0003f08000 */
[----:B------:R-:W-:Y:S05]  /*fd20*/  @P0 BRA `(.L_x_2635) ;  /* 0x0000000000440947 */ /* 0x000fea0003800000 */
[----:B------:R-:W-:-:S14]  /*fd30*/  DSETP.NAN.AND P0, PT, R6, R6, PT ;  /* 0x000000060600722a */ /* 0x000fdc0003f08000 */
[----:B------:R-:W-:Y:S05]  /*fd40*/  @P0 BRA `(.L_x_2636) ;  /* 0x0000000000300947 */ /* 0x000fea0003800000 */
[----:B------:R-:W-:Y:S01]  /*fd50*/  ISETP.NE.AND P0, PT, R26, R27, PT ;  /* 0x0000001b1a00720c */ /* 0x000fe20003f05270 */
[----:B------:R-:W-:Y:S02]  /*fd60*/  IMAD.MOV.U32 R12, RZ, RZ, 0x0 ;  /* 0x00000000ff0c7424 */ /* 0x000fe400078e00ff */
[----:B------:R-:W-:-:S10]  /*fd70*/  IMAD.MOV.U32 R13, RZ, RZ, -0x80000 ;  /* 0xfff80000ff0d7424 */ /* 0x000fd400078e00ff */
[----:B------:R-:W-:Y:S05]  /*fd80*/  @!P0 BRA `(.L_x_2634) ;  /* 0x0000000000348947 */ /* 0x000fea0003800000 */
[----:B------:R-:W-:Y:S02]  /*fd90*/  ISETP.NE.AND P0, PT, R26, 0x7ff00000, PT ;  /* 0x7ff000001a00780c */ /* 0x000fe40003f05270 */
[----:B------:R-:W-:Y:S02]  /*fda0*/  LOP3.LUT R13, R5, 0x80000000, R7, 0x48, !PT ;  /* 0x80000000050d7812 */ /* 0x000fe400078e4807 */
[----:B------:R-:W-:-:S13]  /*fdb0*/  ISETP.EQ.OR P0, PT, R27, RZ, !P0 ;  /* 0x000000ff1b00720c */ /* 0x000fda0004702670 */
[----:B------:R-:W-:Y:S01]  /*fdc0*/  @P0 LOP3.LUT R4, R13, 0x7ff00000, RZ, 0xfc, !PT ;  /* 0x7ff000000d040812 */ /* 0x000fe200078efcff */
[----:B------:R-:W-:Y:S02]  /*fdd0*/  @!P0 IMAD.MOV.U32 R12, RZ, RZ, RZ ;  /* 0x000000ffff0c8224 */ /* 0x000fe400078e00ff */
[----:B------:R-:W-:Y:S02]  /*fde0*/  @P0 IMAD.MOV.U32 R12, RZ, RZ, RZ ;  /* 0x000000ffff0c0224 */ /* 0x000fe400078e00ff */
[----:B------:R-:W-:Y:S01]  /*fdf0*/  @P0 IMAD.MOV.U32 R13, RZ, RZ, R4 ;  /* 0x000000ffff0d0224 */ /* 0x000fe200078e0004 */
[----:B------:R-:W-:Y:S06]  /*fe00*/  BRA `(.L_x_2634) ;  /* 0x0000000000147947 */ /* 0x000fec0003800000 */
.L_x_2636:
[----:B------:R-:W-:Y:S01]  /*fe10*/  LOP3.LUT R13, R7, 0x80000, RZ, 0xfc, !PT ;  /* 0x00080000070d7812 */ /* 0x000fe200078efcff */
[----:B------:R-:W-:Y:S01]  /*fe20*/  IMAD.MOV.U32 R12, RZ, RZ, R6 ;  /* 0x000000ffff0c7224 */ /* 0x000fe200078e0006 */
[----:B------:R-:W-:Y:S06]  /*fe30*/  BRA `(.L_x_2634) ;  /* 0x0000000000087947 */ /* 0x000fec0003800000 */
.L_x_2635:
[----:B------:R-:W-:Y:S01]  /*fe40*/  LOP3.LUT R13, R5, 0x80000, RZ, 0xfc, !PT ;  /* 0x00080000050d7812 */ /* 0x000fe200078efcff */
[----:B------:R-:W-:-:S07]  /*fe50*/  IMAD.MOV.U32 R12, RZ, RZ, R4 ;  /* 0x000000ffff0c7224 */ /* 0x000fce00078e0004 */
.L_x_2634:
[----:B------:R-:W-:Y:S05]  /*fe60*/  BSYNC B0 ;  /* 0x0000000000007941 */ /* 0x000fea0003800000 */
.L_x_2632:
[----:B------:R-:W-:Y:S02]  /*fe70*/  IMAD.MOV.U32 R4, RZ, RZ, R0 ;  /* 0x000000ffff047224 */ /* 0x000fe400078e0000 */
[----:B------:R-:W-:-:S04]  /*fe80*/  IMAD.MOV.U32 R5, RZ, RZ, 0x0 ;  /* 0x00000000ff057424 */ /* 0x000fc800078e00ff */
[----:B------:R-:W-:Y:S05]  /*fe90*/  RET.REL.NODEC R4 `(_ZN2at6native18elementwise_kernelILi128ELi4EZNS0_15gpu_kernel_implIZZZNS0_17atanh_kernel_cudaERNS_18TensorIteratorBaseEENKUlvE0_clEvENKUlvE_clEvEUldE_EEvS4_RKT_EUliE_EEviT1_) ;  /* 0xffffff0004587950 */ /* 0x000fea0003c3ffff */
.L_x_2637:
        /* <DEDUP_REMOVED lines=14> */
.L_x_3453:


//--------------------- .text._ZN2at6native27unrolled_elementwise_kernelIZZZNS0_17atanh_kernel_cudaERNS_18TensorIteratorBaseEENKUlvE0_clEvENKUlvE_clEvEUldE_St5arrayIPcLm2EELi4E23TrivialOffsetCalculatorILi1EjESB_NS0_6memory12LoadWithCastILi1EEENSC_13StoreWithCastILi1EEEEEviT_T0_T2_T3_T4_T5_ --------------------------
	.section	.text._ZN2at6native27unrolled_elementwise_kernelIZZZNS0_17atanh_kernel_cudaERNS_18TensorIteratorBaseEENKUlvE0_clEvENKUlvE_clEvEUldE_St5arrayIPcLm2EELi4E23TrivialOffsetCalculatorILi1EjESB_NS0_6memory12LoadWithCastILi1EEENSC_13StoreWithCastILi1EEEEEviT_T0_T2_T3_T4_T5_,"ax",@progbits
	.align	128
        .global         _ZN2at6native27unrolled_elementwise_kernelIZZZNS0_17atanh_kernel_cudaERNS_18TensorIteratorBaseEENKUlvE0_clEvENKUlvE_clEvEUldE_St5arrayIPcLm2EELi4E23TrivialOffsetCalculatorILi1EjESB_NS0_6memory12LoadWithCastILi1EEENSC_13StoreWithCastILi1EEEEEviT_T0_T2_T3_T4_T5_
        .type           _ZN2at6native27unrolled_elementwise_kernelIZZZNS0_17atanh_kernel_cudaERNS_18TensorIteratorBaseEENKUlvE0_clEvENKUlvE_clEvEUldE_St5arrayIPcLm2EELi4E23TrivialOffsetCalculatorILi1EjESB_NS0_6memory12LoadWithCastILi1EEENSC_13StoreWithCastILi1EEEEEviT_T0_T2_T3_T4_T5_,@function
        .size           _ZN2at6native27unrolled_elementwise_kernelIZZZNS0_17atanh_kernel_cudaERNS_18TensorIteratorBaseEENKUlvE0_clEvENKUlvE_clEvEUldE_St5arrayIPcLm2EELi4E23TrivialOffsetCalculatorILi1EjESB_NS0_6memory12LoadWithCastILi1EEENSC_13StoreWithCastILi1EEEEEviT_T0_T2_T3_T4_T5_,(.L_x_3454 - _ZN2at6native27unrolled_elementwise_kernelIZZZNS0_17atanh_kernel_cudaERNS_18TensorIteratorBaseEENKUlvE0_clEvENKUlvE_clEvEUldE_St5arrayIPcLm2EELi4E23TrivialOffsetCalculatorILi1EjESB_NS0_6memory12LoadWithCastILi1EEENSC_13StoreWithCastILi1EEEEEviT_T0_T2_T3_T4_T5_)
        .other          _ZN2at6native27unrolled_elementwise_kernelIZZZNS0_17atanh_kernel_cudaERNS_18TensorIteratorBaseEENKUlvE0_clEvENKUlvE_clEvEUldE_St5arrayIPcLm2EELi4E23TrivialOffsetCalculatorILi1EjESB_NS0_6memory12LoadWithCastILi1EEENSC_13StoreWithCastILi1EEEEEviT_T0_T2_T3_T4_T5_,@"STO_CUDA_ENTRY STV_DEFAULT"
_ZN2at6native27unrolled_elementwise_kernelIZZZNS0_17atanh_kernel_cudaERNS_18TensorIteratorBaseEENKUlvE0_clEvENKUlvE_clEvEUldE_St5arrayIPcLm2EELi4E23TrivialOffsetCalculatorILi1EjESB_NS0_6memory12LoadWithCastILi1EEENSC_13StoreWithCastILi1EEEEEviT_T0_T2_T3_T4_T5_:
.text._ZN2at6native27unrolled_elementwise_kernelIZZZNS0_17atanh_kernel_cudaERNS_18TensorIteratorBaseEENKUlvE0_clEvENKUlvE_clEvEUldE_St5arrayIPcLm2EELi4E23TrivialOffsetCalculatorILi1EjESB_NS0_6memory12LoadWithCastILi1EEENSC_13StoreWithCastILi1EEEEEviT_T0_T2_T3_T4_T5_:
[----:B------:R-:W0:Y:S01]  /*0000*/  LDC R1, c[0x0][0x28] ;  /* 0x00000a00ff017b82 */ /* 0x000e220000000800 */
[----:B------:R-:W1:Y:S07]  /*0010*/  S2R R22, SR_CTAID.X ;  /* 0x0000000000167919 */ /* 0x000e6e0000002500 */
[----:B------:R-:W1:Y:S01]  /*0020*/  LDC R3, c[0x0][0x210] ;  /* 0x00008400ff037b82 */ /* 0x000e620000000800 */
[----:B------:R-:W-:Y:S01]  /*0030*/  ULDC.64 UR36, c[0x0][0x208] ;  /* 0x0000820000247ab9 */ /* 0x000fe20000000a00 */
[----:B------:R-:W-:Y:S01]  /*0040*/  BSSY B6, `(.L_x_2638) ;  /* 0x00000fe000067945 */ /* 0x000fe20003800000 */
[----:B------:R-:W2:Y:S01]  /*0050*/  S2R R29, SR_TID.X ;  /* 0x00000000001d7919 */ /* 0x000ea20000002100 */
[----:B------:R-:W-:-:S02]  /*0060*/  CS2R R24, SRZ ;  /* 0x0000000000187805 */ /* 0x000fc4000001ff00 */
[----:B------:R-:W-:Y:S02]  /*0070*/  CS2R R26, SRZ ;  /* 0x00000000001a7805 */ /* 0x000fe4000001ff00 */
        /* <DEDUP_REMOVED lines=24> */
.L_x_2643:
[----:B------:R-:W2:Y:S02]  /*0200*/  LDG.E.U8 R4, desc[UR36][R4.64] ;  /* 0x0000002404047981 */ /* 0x000ea4000c1e1100 */
[----:B--2---:R0:W1:Y:S01]  /*0210*/  I2F.F64.U16 R26, R4 ;  /* 0x00000004001a7312 */ /* 0x0040620000101800 */
[----:B------:R-:W-:Y:S05]  /*0220*/  BRA `(.L_x_2645) ;  /* 0x0000000c00747947 */ /* 0x000fea0003800000 */
.L_x_2642:
        /* <DEDUP_REMOVED lines=9> */
.L_x_2647:
[----:B------:R-:W2:Y:S02]  /*02c0*/  LDG.E R4, desc[UR36][R4.64] ;  /* 0x0000002404047981 */ /* 0x000ea4000c1e1900 */
[----:B--2---:R1:W2:Y:S01]  /*02d0*/  I2F.F64 R26, R4 ;  /* 0x00000004001a7312 */ /* 0x0042a20000201c00 */
[----:B------:R-:W-:Y:S05]  /*02e0*/  BRA `(.L_x_2645) ;  /* 0x0000000c00447947 */ /* 0x000fea0003800000 */
.L_x_2646:
[----:B------:R-:W2:Y:S02]  /*02f0*/  LDG.E.U16 R4, desc[UR36][R4.64] ;  /* 0x0000002404047981 */ /* 0x000ea4000c1e1500 */
[----:B--2---:R3:W4:Y:S01]  /*0300*/  I2F.F64.S16 R26, R4 ;  /* 0x00000004001a7312 */ /* 0x0047220000101c00 */
[----:B------:R-:W-:Y:S05]  /*0310*/  BRA `(.L_x_2645) ;  /* 0x0000000c00387947 */ /* 0x000fea0003800000 */
.L_x_2641:
        /* <DEDUP_REMOVED lines=10> */
.L_x_2649:
[----:B------:R-:W2:Y:S02]  /*03c0*/  LDG.E.U16 R0, desc[UR36][R4.64] ;  /* 0x0000002404007981 */ /* 0x000ea4000c1e1500 */
[----:B--2---:R-:W-:-:S05]  /*03d0*/  HADD2.F32 R0, -RZ, R0.H0_H0 ;  /* 0x20000000ff007230 */ /* 0x004fca0000004100 */
[----:B------:R-:W-:-:S04]  /*03e0*/  FMUL.FTZ R0, R0, 1 ;  /* 0x3f80000000007820 */ /* 0x000fc80000410000 */
[----:B------:R0:W1:Y:S01]  /*03f0*/  F2F.F64.F32 R26, R0 ;  /* 0x00000000001a7310 */ /* 0x0000620000201800 */
[----:B------:R-:W-:Y:S05]  /*0400*/  BRA `(.L_x_2645) ;  /* 0x0000000800fc7947 */ /* 0x000fea0003800000 */
.L_x_2648:
        /* <DEDUP_REMOVED lines=10> */
.L_x_2651:
[----:B------:R-:W2:Y:S02]  /*04b0*/  LDG.E.U16 R4, desc[UR36][R4.64] ;  /* 0x0000002404047981 */ /* 0x000ea4000c1e1500 */
[----:B--2---:R-:W-:-:S05]  /*04c0*/  HADD2.F32 R0, -RZ, R4.H0_H0 ;  /* 0x20000004ff007230 */ /* 0x004fca0000004100 */
[----:B------:R-:W-:-:S04]  /*04d0*/  FMUL.FTZ R0, R0, 1 ;  /* 0x3f80000000007820 */ /* 0x000fc80000410000 */
[----:B------:R0:W1:Y:S01]  /*04e0*/  F2F.F64.F32 R26, R0 ;  /* 0x00000000001a7310 */ /* 0x0000620000201800 */
[----:B------:R-:W-:Y:S05]  /*04f0*/  BRA `(.L_x_2645) ;  /* 0x0000000800c07947 */ /* 0x000fea0003800000 */
.L_x_2650:
[----:B------:R0:W5:Y:S01]  /*0500*/  LDG.E.64 R26, desc[UR36][R4.64] ;  /* 0x00000024041a7981 */ /* 0x000162000c1e1b00 */
[----:B------:R-:W-:Y:S05]  /*0510*/  BRA `(.L_x_2645) ;  /* 0x0000000800b87947 */ /* 0x000fea0003800000 */
.L_x_2640:
        /* <DEDUP_REMOVED lines=13> */
.L_x_2654:
[----:B------:R0:W5:Y:S01]  /*05f0*/  LDG.E.64 R26, desc[UR36][R4.64] ;  /* 0x00000024041a7981 */ /* 0x000162000c1e1b00 */
[----:B------:R-:W-:Y:S05]  /*0600*/  BRA `(.L_x_2645) ;  /* 0x00000008007c7947 */ /* 0x000fea0003800000 */
.L_x_2653:
        /* <DEDUP_REMOVED lines=28> */
.L_x_2656:
        /* <DEDUP_REMOVED lines=12> */
[----:B------:R-:W-:-:S05]  /*0890*/  LOP3.LUT R0, R3, 0x80000000, R0, 0xf8, !PT ;  /* 0x8000000003007812 */ /* 0x000fca00078ef800 */
[----:B------:R-:W-:-:S04]  /*08a0*/  FMUL.FTZ R0, R0, 1 ;  /* 0x3f80000000007820 */ /* 0x000fc80000410000 */
[----:B------:R0:W1:Y:S01]  /*08b0*/  F2F.F64.F32 R26, R0 ;  /* 0x00000000001a7310 */ /* 0x0000620000201800 */
[----:B------:R-:W-:Y:S05]  /*08c0*/  BRA `(.L_x_2645) ;  /* 0x0000000400cc7947 */ /* 0x000fea0003800000 */
.L_x_2655:
[----:B------:R-:W2:Y:S02]  /*08d0*/  LDG.E.U16 R0, desc[UR36][R4.64] ;  /* 0x0000002404007981 */ /* 0x000ea4000c1e1500 */
[----:B--2---:R-:W-:-:S04]  /*08e0*/  IMAD.U32 R0, R0, 0x10000, RZ ;  /* 0x0001000000007824 */ /* 0x004fc800078e00ff */
[----:B------:R-:W-:-:S04]  /*08f0*/  FMUL.FTZ R0, R0, 1 ;  /* 0x3f80000000007820 */ /* 0x000fc80000410000 */
[----:B------:R0:W1:Y:S01]  /*0900*/  F2F.F64.F32 R26, R0 ;  /* 0x00000000001a7310 */ /* 0x0000620000201800 */
[----:B------:R-:W-:Y:S05]  /*0910*/  BRA `(.L_x_2645) ;  /* 0x0000000400b87947 */ /* 0x000fea0003800000 */
.L_x_2652:
        /* <DEDUP_REMOVED lines=11> */
.L_x_2659:
        /* <DEDUP_REMOVED lines=21> */
.L_x_2663:
[----:B------:R-:W-:Y:S05]  /*0b20*/  BSYNC B1 ;  /* 0x0000000000017941 */ /* 0x000fea0003800000 */
.L_x_2662:
[----:B------:R-:W-:Y:S01]  /*0b30*/  LEA R5, R0, 0x3b800000, 0x17 ;  /* 0x3b80000000057811 */ /* 0x000fe200078eb8ff */
[----:B------:R-:W-:-:S05]  /*0b40*/  IMAD.SHL.U32 R0, R3, 0x100000, RZ ;  /* 0x0010000003007824 */ /* 0x000fca00078e00ff */
[----:B------:R-:W-:-:S07]  /*0b50*/  LOP3.LUT R0, R5, R0, R6, 0xfe, !PT ;  /* 0x0000000005007212 */ /* 0x000fce00078efe06 */
.L_x_2661:
[----:B------:R-:W-:Y:S05]  /*0b60*/  BSYNC B0 ;  /* 0x0000000000007941 */ /* 0x000fea0003800000 */
.L_x_2660:
[----:B------:R-:W-:-:S04]  /*0b70*/  FMUL.FTZ R0, R0, 1 ;  /* 0x3f80000000007820 */ /* 0x000fc80000410000 */
[----:B------:R0:W1:Y:S01]  /*0b80*/  F2F.F64.F32 R26, R0 ;  /* 0x00000000001a7310 */ /* 0x0000620000201800 */
[----:B------:R-:W-:Y:S05]  /*0b90*/  BRA `(.L_x_2645) ;  /* 0x0000000400187947 */ /* 0x000fea0003800000 */
.L_x_2658:
        /* <DEDUP_REMOVED lines=21> */
.L_x_2667:
[----:B------:R-:W-:Y:S05]  /*0cf0*/  BSYNC B1 ;  /* 0x0000000000017941 */ /* 0x000fea0003800000 */
.L_x_2666:
[----:B------:R-:W-:Y:S01]  /*0d00*/  LEA R5, R0, 0x37800000, 0x17 ;  /* 0x3780000000057811 */ /* 0x000fe200078eb8ff */
[----:B------:R-:W-:-:S05]  /*0d10*/  IMAD.SHL.U32 R0, R3, 0x200000, RZ ;  /* 0x0020000003007824 */ /* 0x000fca00078e00ff */
[----:B------:R-:W-:-:S07]  /*0d20*/  LOP3.LUT R0, R5, R0, R6, 0xfe, !PT ;  /* 0x0000000005007212 */ /* 0x000fce00078efe06 */
.L_x_2665:
[----:B------:R-:W-:Y:S05]  /*0d30*/  BSYNC B0 ;  /* 0x0000000000007941 */ /* 0x000fea0003800000 */
.L_x_2664:
[----:B------:R-:W-:-:S04]  /*0d40*/  FMUL.FTZ R0, R0, 1 ;  /* 0x3f80000000007820 */ /* 0x000fc80000410000 */
[----:B------:R0:W1:Y:S01]  /*0d50*/  F2F.F64.F32 R26, R0 ;  /* 0x00000000001a7310 */ /* 0x0000620000201800 */
[----:B------:R-:W-:Y:S05]  /*0d60*/  BRA `(.L_x_2645) ;  /* 0x0000000000a47947 */ /* 0x000fea0003800000 */
.L_x_2657:
        /* <DEDUP_REMOVED lines=14> */
.L_x_2671:
[----:B------:R-:W-:Y:S05]  /*0e50*/  BSYNC B0 ;  /* 0x0000000000007941 */ /* 0x000fea0003800000 */
.L_x_2670:
[----:B------:R-:W-:-:S04]  /*0e60*/  FMUL.FTZ R0, R0, 1 ;  /* 0x3f80000000007820 */ /* 0x000fc80000410000 */
[----:B------:R0:W1:Y:S01]  /*0e70*/  F2F.F64.F32 R26, R0 ;  /* 0x00000000001a7310 */ /* 0x0000620000201800 */
[----:B------:R-:W-:Y:S05]  /*0e80*/  BRA `(.L_x_2645) ;  /* 0x00000000005c7947 */ /* 0x000fea0003800000 */
.L_x_2644:
        /* <DEDUP_REMOVED lines=16> */
.L_x_2672:
[----:B------:R-:W-:Y:S01]  /*0f90*/  CS2R R26, SRZ ;  /* 0x00000000001a7805 */ /* 0x000fe2000001ff00 */
[----:B------:R-:W-:Y:S06]  /*0fa0*/  BRA `(.L_x_2645) ;  /* 0x0000000000147947 */ /* 0x000fec0003800000 */
.L_x_2669:
[----:B------:R-:W2:Y:S02]  /*0fb0*/  LDG.E.64 R26, desc[UR36][R4.64] ;  /* 0x00000024041a7981 */ /* 0x000ea4000c1e1b00 */
[----:B--2---:R-:W0:Y:S01]  /*0fc0*/  I2F.F64.U64 R26, R26 ;  /* 0x0000001a001a7312 */ /* 0x004e220000301800 */
[----:B------:R-:W-:Y:S05]  /*0fd0*/  BRA `(.L_x_2645) ;  /* 0x0000000000087947 */ /* 0x000fea0003800000 */
.L_x_2668:
[----:B------:R-:W2:Y:S02]  /*0fe0*/  LDG.E R4, desc[UR36][R4.64] ;  /* 0x0000002404047981 */ /* 0x000ea4000c1e1900 */
[----:B--2---:R0:W1:Y:S02]  /*0ff0*/  I2F.F64.U32 R26, R4 ;  /* 0x00000004001a7312 */ /* 0x0040640000201800 */
.L_x_2645:
[----:B------:R-:W3:Y:S02]  /*1000*/  S2R R29, SR_TID.X ;  /* 0x00000000001d7919 */ /* 0x000ee40000002100 */
[----:B---3--:R-:W-:-:S07]  /*1010*/  VIADD R29, R29, 0x80 ;  /* 0x000000801d1d7836 */ /* 0x008fce0000000000 */
.L_x_2639:
[----:B------:R-:W-:Y:S05]  /*1020*/  BSYNC B6 ;  /* 0x0000000000067941 */ /* 0x000fea0003800000 */
.L_x_2638:
        /* <DEDUP_REMOVED lines=21> */
[----:B------:R-:W3:Y:S02]  /*1180*/  LDG.E.S8 R4, desc[UR36][R4.64] ;  /* 0x0000002404047981 */ /* 0x000ee4000c1e1300 */
[----:B---3--:R0:W1:Y:S01]  /*1190*/  I2F.F64.S16 R24, R4 ;  /* 0x0000000400187312 */ /* 0x0080620000101c00 */
[----:B------:R-:W-:Y:S05]  /*11a0*/  BRA `(.L_x_2680) ;  /* 0x0000000c007c7947 */ /* 0x000fea0003800000 */
.L_x_2678:
[----:B------:R-:W3:Y:S02]  /*11b0*/  LDG.E.U8 R4, desc[UR36][R4.64] ;  /* 0x0000002404047981 */ /* 0x000ee4000c1e1100 */
[----:B---3--:R0:W1:Y:S01]  /*11c0*/  I2F.F64.U16 R24, R4 ;  /* 0x0000000400187312 */ /* 0x0080620000101800 */
[----:B------:R-:W-:Y:S05]  /*11d0*/  BRA `(.L_x_2680) ;  /* 0x0000000c00707947 */ /* 0x000fea0003800000 */
.L_x_2677:
[----:B------:R-:W-:-:S13]  /*11e0*/  ISETP.NE.AND P0, PT, R0, 0x2, PT ;  /* 0x000000020000780c */ /* 0x000fda0003f05270 */
[----:B------:R-:W-:Y:S05]  /*11f0*/  @!P0 BRA `(.L_x_2681) ;  /* 0x0000000000288947 */ /* 0x000fea0003800000 */
[----:B------:R-:W-:-:S13]  /*1200*/  ISETP.NE.AND P0, PT, R0, 0x3, PT ;  /* 0x000000030000780c */ /* 0x000fda0003f05270 */
[----:B------:R-:W-:Y:S05]  /*1210*/  @!P0 BRA `(.L_x_2682) ;  /* 0x0000000000148947 */ /* 0x000fea0003800000 */
[----:B------:R-:W-:-:S13]  /*1220*/  ISETP.NE.AND P0, PT, R0, 0x4, PT ;  /* 0x000000040000780c */ /* 0x000fda0003f05270 */
[----:B------:R-:W-:Y:S05]  /*1230*/  @P0 BRA `(.L_x_2679) ;  /* 0x0000000800fc0947 */ /* 0x000fea0003800000 */
[----:B------:R-:W3:Y:S02]  /*1240*/  LDG.E.64 R24, desc[UR36][R4.64] ;  /* 0x0000002404187981 */ /* 0x000ee4000c1e1b00 */
[----:B---3--:R-:W0:Y:S01]  /*1250*/  I2F.F64.S64 R24, R24 ;  /* 0x0000001800187312 */ /* 0x008e220000301c00 */
[----:B------:R-:W-:Y:S05]  /*1260*/  BRA `(.L_x_2680) ;  /* 0x0000000c004c7947 */ /* 0x000fea0003800000 */
.L_x_2682:
[----:B------:R-:W3:Y:S02]  /*1270*/  LDG.E R4, desc[UR36][R4.64] ;  /* 0x0000002404047981 */ /* 0x000ee4000c1e1900 */
[----:B---3--:R0:W1:Y:S01]  /*1280*/  I2F.F64 R24, R4 ;  /* 0x0000000400187312 */ /* 0x0080620000201c00 */
[----:B------:R-:W-:Y:S05]  /*1290*/  BRA `(.L_x_2680) ;  /* 0x0000000c00407947 */ /* 0x000fea0003800000 */
.L_x_2681:
[----:B------:R-:W3:Y:S02]  /*12a0*/  LDG.E.U16 R4, desc[UR36][R4.64] ;  /* 0x0000002404047981 */ /* 0x000ee4000c1e1500 */
[----:B---3--:R0:W1:Y:S01]  /*12b0*/  I2F.F64.S16 R24, R4 ;  /* 0x0000000400187312 */ /* 0x0080620000101c00 */
[----:B------:R-:W-:Y:S05]  /*12c0*/  BRA `(.L_x_2680) ;  /* 0x0000000c00347947 */ /* 0x000fea0003800000 */
.L_x_2676:
[----:B------:R-:W-:-:S13]  /*12d0*/  ISETP.GT.AND P0, PT, R0, 0x6, PT ;  /* 0x000000060000780c */ /* 0x000fda0003f04270 */
[----:B------:R-:W-:Y:S05]  /*12e0*/  @P0 BRA `(.L_x_2683) ;  /* 0x0000000000340947 */ /* 0x000fea0003800000 */
[----:B------:R-:W-:-:S13]  /*12f0*/  ISETP.NE.AND P0, PT, R0, 0x5, PT ;  /* 0x000000050000780c */ /* 0x000fda0003f05270 */
[----:B------:R-:W-:Y:S05]  /*1300*/  @!P0 BRA `(.L_x_2684) ;  /* 0x0000000000188947 */ /* 0x000fea0003800000 */
[----:B------:R-:W-:-:S13]  /*1310*/  ISETP.NE.AND P0, PT, R0, 0x6, PT ;  /* 0x000000060000780c */ /* 0x000fda0003f05270 */
[----:B------:R-:W-:Y:S05]  /*1320*/  @P0 BRA `(.L_x_2679) ;  /* 0x0000000800c00947 */ /* 0x000fea0003800000 */
[----:B------:R-:W3:Y:S02]  /*1330*/  LDG.E R24, desc[UR36][R4.64] ;  /* 0x0000002404187981 */ /* 0x000ee4000c1e1900 */
[----:B---3--:R-:W-:-:S06]  /*1340*/  FMUL.FTZ R24, R24, 1 ;  /* 0x3f80000018187820 */ /* 0x008fcc0000410000 */
[----:B------:R-:W0:Y:S01]  /*1350*/  F2F.F64.F32 R24, R24 ;  /* 0x0000001800187310 */ /* 0x000e220000201800 */
[----:B------:R-:W-:Y:S05]  /*1360*/  BRA `(.L_x_2680) ;  /* 0x0000000c000c7947 */ /* 0x000fea0003800000 */
.L_x_2684:
[----:B------:R-:W3:Y:S02]  /*1370*/  LDG.E.U16 R0, desc[UR36][R4.64] ;  /* 0x0000002404007981 */ /* 0x000ee4000c1e1500 */
[----:B---3--:R-:W-:-:S05]  /*1380*/  HADD2.F32 R0, -RZ, R0.H0_H0 ;  /* 0x20000000ff007230 */ /* 0x008fca0000004100 */
[----:B------:R-:W-:-:S04]  /*1390*/  FMUL.FTZ R0, R0, 1 ;  /* 0x3f80000000007820 */ /* 0x000fc80000410000 */
[----:B------:R0:W1:Y:S01]  /*13a0*/  F2F.F64.F32 R24, R0 ;  /* 0x0000000000187310 */ /* 0x0000620000201800 */
[----:B------:R-:W-:Y:S05]  /*13b0*/  BRA `(.L_x_2680) ;  /* 0x0000000800f87947 */ /* 0x000fea0003800000 */
.L_x_2683:
[----:B------:R-:W-:-:S13]  /*13c0*/  ISETP.NE.AND P0, PT, R0, 0x7, PT ;  /* 0x000000070000780c */ /* 0x000fda0003f05270 */
[----:B------:R-:W-:Y:S05]  /*13d0*/  @!P0 BRA `(.L_x_2685) ;  /* 0x0000000000348947 */ /* 0x000fea0003800000 */
        /* <DEDUP_REMOVED lines=8> */
.L_x_2686:
[----:B------:R-:W3:Y:S02]  /*1460*/  LDG.E.U16 R4, desc[UR36][R4.64] ;  /* 0x0000002404047981 */ /* 0x000ee4000c1e1500 */
[----:B---3--:R-:W-:-:S05]  /*1470*/  HADD2.F32 R0, -RZ, R4.H0_H0 ;  /* 0x20000004ff007230 */ /* 0x008fca0000004100 */
[----:B------:R-:W-:-:S04]  /*1480*/  FMUL.FTZ R0, R0, 1 ;  /* 0x3f80000000007820 */ /* 0x000fc80000410000 */
[----:B------:R0:W1:Y:S01]  /*1490*/  F2F.F64.F32 R24, R0 ;  /* 0x0000000000187310 */ /* 0x0000620000201800 */
[----:B------:R-:W-:Y:S05]  /*14a0*/  BRA `(.L_x_2680) ;  /* 0x0000000800bc7947 */ /* 0x000fea0003800000 */
.L_x_2685:
[----:B------:R0:W5:Y:S01]  /*14b0*/  LDG.E.64 R24, desc[UR36][R4.64] ;  /* 0x0000002404187981 */ /* 0x000162000c1e1b00 */
[----:B------:R-:W-:Y:S05]  /*14c0*/  BRA `(.L_x_2680) ;  /* 0x0000000800b47947 */ /* 0x000fea0003800000 */
.L_x_2675:
        /* <DEDUP_REMOVED lines=8> */
[----:B------:R-:W3:Y:S01]  /*1550*/  LDG.E.U8 R4, desc[UR36][R4.64] ;  /* 0x0000002404047981 */ /* 0x000ee2000c1e1100 */
[----:B------:R-:W-:Y:S01]  /*1560*/  IMAD.MOV.U32 R24, RZ, RZ, RZ ;  /* 0x000000ffff187224 */ /* 0x000fe200078e00ff */
[----:B---3--:R-:W-:-:S04]  /*1570*/  ISETP.NE.AND P0, PT, R4, RZ, PT ;  /* 0x000000ff0400720c */ /* 0x008fc80003f05270 */
[----:B------:R-:W-:Y:S01]  /*1580*/  FSEL R25, RZ, 1.875, !P0 ;  /* 0x3ff00000ff197808 */ /* 0x000fe20004000000 */
[----:B------:R-:W-:Y:S08]  /*1590*/  BRA `(.L_x_2680) ;  /* 0x0000000800807947 */ /* 0x000ff00003800000 */
.L_x_2689:
[----:B------:R0:W5:Y:S01]  /*15a0*/  LDG.E.64 R24, desc[UR36][R4.64] ;  /* 0x0000002404187981 */ /* 0x000162000c1e1b00 */
[----:B------:R-:W-:Y:S05]  /*15b0*/  BRA `(.L_x_2680) ;  /* 0x0000000800787947 */ /* 0x000fea0003800000 */
.L_x_2688:
[----:B------:R-:W-:-:S13]  /*15c0*/  ISETP.NE.AND P0, PT, R0, 0xf, PT ;  /* 0x0000000f0000780c */ /* 0x000fda0003f05270 */
[----:B------:R-:W-:Y:S05]  /*15d0*/  @!P0 BRA `(.L_x_2690) ;  /* 0x0000000000a48947 */ /* 0x000fea0003800000 */
[----:B------:R-:W-:-:S13]  /*15e0*/  ISETP.NE.AND P0, PT, R0, 0x17, PT ;  /* 0x000000170000780c */ /* 0x000fda0003f05270 */
[----:B------:R-:W-:Y:S05]  /*15f0*/  @!P0 BRA `(.L_x_2691) ;  /* 0x0000000000608947 */ /* 0x000fea0003800000 */
[----:B------:R-:W-:-:S13]  /*1600*/  ISETP.NE.AND P0, PT, R0, 0x18, PT ;  /* 0x000000180000780c */ /* 0x000fda0003f05270 */
[----:B------:R-:W-:Y:S05]  /*1610*/  @P0 BRA `(.L_x_2679) ;  /* 0x0000000800040947 */ /* 0x000fea0003800000 */
[----:B------:R-:W3:Y:S01]  /*1620*/  LDG.E.U8 R0, desc[UR36][R4.64] ;  /* 0x0000002404007981 */ /* 0x000ee2000c1e1100 */
[----:B------:R-:W-:Y:S02]  /*1630*/  IMAD.MOV.U32 R9, RZ, RZ, -0x800000 ;  /* 0xff800000ff097424 */ /* 0x000fe400078e00ff */
[----:B---3--:R-:W-:-:S05]  /*1640*/  IMAD.SHL.U32 R0, R0, 0x1000000, RZ ;  /* 0x0100000000007824 */ /* 0x008fca00078e00ff */
        /* <DEDUP_REMOVED lines=19> */
.L_x_2691:
[----:B------:R-:W3:Y:S02]  /*1780*/  LDG.E.U8 R4, desc[UR36][R4.64] ;  /* 0x0000002404047981 */ /* 0x000ee4000c1e1100 */
[----:B---3--:R-:W-:-:S05]  /*1790*/  IMAD.SHL.U32 R0, R4, 0x2000000, RZ ;  /* 0x0200000004007824 */ /* 0x008fca00078e00ff */
        /* <DEDUP_REMOVED lines=11> */
[----:B------:R3:W0:Y:S01]  /*1850*/  F2F.F64.F32 R24, R0 ;  /* 0x0000000000187310 */ /* 0x0006220000201800 */
[----:B------:R-:W-:Y:S05]  /*1860*/  BRA `(.L_x_2680) ;  /* 0x0000000400cc7947 */ /* 0x000fea0003800000 */
.L_x_2690:
[----:B------:R-:W3:Y:S02]  /*1870*/  LDG.E.U16 R0, desc[UR36][R4.64] ;  /* 0x0000002404007981 */ /* 0x000ee4000c1e1500 */
[----:B---3--:R-:W-:-:S04]  /*1880*/  IMAD.U32 R0, R0, 0x10000, RZ ;  /* 0x0001000000007824 */ /* 0x008fc800078e00ff */
[----:B------:R-:W-:-:S04]  /*1890*/  FMUL.FTZ R0, R0, 1 ;  /* 0x3f80000000007820 */ /* 0x000fc80000410000 */
[----:B------:R0:W1:Y:S01]  /*18a0*/  F2F.F64.F32 R24, R0 ;  /* 0x0000000000187310 */ /* 0x0000620000201800 */
[----:B------:R-:W-:Y:S05]  /*18b0*/  BRA `(.L_x_2680) ;  /* 0x0000000400b87947 */ /* 0x000fea0003800000 */
.L_x_2687:
        /* <DEDUP_REMOVED lines=8> */
[----:B------:R-:W3:Y:S02]  /*1940*/  LDG.E.U16 R4, desc[UR36][R4.64] ;  /* 0x0000002404047981 */ /* 0x000ee4000c1e1500 */
[----:B---3--:R0:W1:Y:S01]  /*1950*/  I2F.F64.U16 R24, R4 ;  /* 0x0000000400187312 */ /* 0x0080620000101800 */
[----:B------:R-:W-:Y:S05]  /*1960*/  BRA `(.L_x_2680) ;  /* 0x00000004008c7947 */ /* 0x000fea0003800000 */
.L_x_2694:
[----:B------:R-:W3:Y:S01]  /*1970*/  LDG.E.U8 R3, desc[UR36][R4.64] ;  /* 0x0000002404037981 */ /* 0x000ee2000c1e1100 */
[----:B------:R-:W-:Y:S01]  /*1980*/  BSSY B0, `(.L_x_2695) ;  /* 0x0000018000007945 */ /* 0x000fe20003800000 */
[----:B------:R-:W-:Y:S01]  /*1990*/  IMAD.MOV.U32 R0, RZ, RZ, RZ ;  /* 0x000000ffff007224 */ /* 0x000fe200078e00ff */
[----:B---3--:R-:W-:-:S13]  /*19a0*/  ISETP.NE.AND P0, PT, R3, RZ, PT ;  /* 0x000000ff0300720c */ /* 0x008fda0003f05270 */
        /* <DEDUP_REMOVED lines=17> */
.L_x_2698:
[----:B------:R-:W-:Y:S05]  /*1ac0*/  BSYNC B1 ;  /* 0x0000000000017941 */ /* 0x000fea0003800000 */
.L_x_2697:
[----:B------:R-:W-:Y:S01]  /*1ad0*/  LEA R5, R0, 0x3b800000, 0x17 ;  /* 0x3b80000000057811 */ /* 0x000fe200078eb8ff */
[----:B------:R-:W-:-:S05]  /*1ae0*/  IMAD.SHL.U32 R0, R3, 0x100000, RZ ;  /* 0x0010000003007824 */ /* 0x000fca00078e00ff */
[----:B------:R-:W-:-:S07]  /*1af0*/  LOP3.LUT R0, R5, R0, R6, 0xfe, !PT ;  /* 0x0000000005007212 */ /* 0x000fce00078efe06 */
.L_x_2696:
[----:B------:R-:W-:Y:S05]  /*1b00*/  BSYNC B0 ;  /* 0x0000000000007941 */ /* 0x000fea0003800000 */
.L_x_2695:
[----:B------:R-:W-:-:S04]  /*1b10*/  FMUL.FTZ R0, R0, 1 ;  /* 0x3f80000000007820 */ /* 0x000fc80000410000 */
[----:B------:R0:W1:Y:S01]  /*1b20*/  F2F.F64.F32 R24, R0 ;  /* 0x0000000000187310 */ /* 0x0000620000201800 */
[----:B------:R-:W-:Y:S05]  /*1b30*/  BRA `(.L_x_2680) ;  /* 0x0000000400187947 */ /* 0x000fea0003800000 */
.L_x_2693:
        /* <DEDUP_REMOVED lines=21> */
.L_x_2702:
[----:B------:R-:W-:Y:S05]  /*1c90*/  BSYNC B1 ;  /* 0x0000000000017941 */ /* 0x000fea0003800000 */
.L_x_2701:
[----:B------:R-:W-:Y:S01]  /*1ca0*/  LEA R5, R0, 0x37800000, 0x17 ;  /* 0x3780000000057811 */ /* 0x000fe200078eb8ff */
[----:B------:R-:W-:-:S05]  /*1cb0*/  IMAD.SHL.U32 R0, R3, 0x200000, RZ ;  /* 0x0020000003007824 */ /* 0x000fca00078e00ff */
[----:B------:R-:W-:-:S07]  /*1cc0*/  LOP3.LUT R0, R5, R0, R6, 0xfe, !PT ;  /* 0x0000000005007212 */ /* 0x000fce00078efe06 */
.L_x_2700:
[----:B------:R-:W-:Y:S05]  /*1cd0*/  BSYNC B0 ;  /* 0x0000000000007941 */ /* 0x000fea0003800000 */
.L_x_2699:
[----:B------:R-:W-:-:S04]  /*1ce0*/  FMUL.FTZ R0, R0, 1 ;  /* 0x3f80000000007820 */ /* 0x000fc80000410000 */
[----:B------:R0:W1:Y:S01]  /*1cf0*/  F2F.F64.F32 R24, R0 ;  /* 0x0000000000187310 */ /* 0x0000620000201800 */
[----:B------:R-:W-:Y:S05]  /*1d00*/  BRA `(.L_x_2680) ;  /* 0x0000000000a47947 */ /* 0x000fea0003800000 */
.L_x_2692:
[----:B------:R-:W-:-:S13]  /*1d10*/  ISETP.NE.AND P0, PT, R0, 0x1c, PT ;  /* 0x0000001c0000780c */ /* 0x000fda0003f05270 */
[----:B------:R-:W-:Y:S05]  /*1d20*/  @!P0 BRA `(.L_x_2703) ;  /* 0x0000000000948947 */ /* 0x000fea0003800000 */
[----:B------:R-:W-:-:S13]  /*1d30*/  ISETP.NE.AND P0, PT, R0, 0x1d, PT ;  /* 0x0000001d0000780c */ /* 0x000fda0003f05270 */
[----:B------:R-:W-:Y:S05]  /*1d40*/  @!P0 BRA `(.L_x_2704) ;  /* 0x0000000000808947 */ /* 0x000fea0003800000 */
[----:B------:R-:W-:-:S13]  /*1d50*/  ISETP.NE.AND P0, PT, R0, 0x2c, PT ;  /* 0x0000002c0000780c */ /* 0x000fda0003f05270 */
[----:B------:R-:W-:Y:S05]  /*1d60*/  @P0 BRA `(.L_x_2679) ;  /* 0x0000000000300947 */ /* 0x000fea0003800000 */
[----:B------:R-:W3:Y:S01]  /*1d70*/  LDG.E.U8 R4, desc[UR36][R4.64] ;  /* 0x0000002404047981 */ /* 0x000ee2000c1e1100 */
[----:B------:R-:W-:Y:S01]  /*1d80*/  BSSY B0, `(.L_x_2705) ;  /* 0x0000007000007945 */ /* 0x000fe20003800000 */
[----:B------:R-:W-:Y:S01]  /*1d90*/  IMAD.MOV.U32 R0, RZ, RZ, 0x400000 ;  /* 0x00400000ff007424 */ /* 0x000fe200078e00ff */
[----:B---3--:R-:W-:-:S13]  /*1da0*/  ISETP.NE.AND P0, PT, R4, RZ, PT ;  /* 0x000000ff0400720c */ /* 0x008fda0003f05270 */
[----:B------:R-:W-:Y:S05]  /*1db0*/  @!P0 BRA `(.L_x_2706) ;  /* 0x00000000000c8947 */ /* 0x000fea0003800000 */
[----:B------:R-:W-:-:S13]  /*1dc0*/  ISETP.NE.AND P0, PT, R4, 0xff, PT ;  /* 0x000000ff0400780c */ /* 0x000fda0003f05270 */
[----:B------:R-:W-:Y:S02]  /*1dd0*/  @!P0 IMAD.MOV.U32 R0, RZ, RZ, 0x7f800001 ;  /* 0x7f800001ff008424 */ /* 0x000fe400078e00ff */
[----:B------:R-:W-:-:S07]  /*1de0*/  @P0 IMAD.SHL.U32 R0, R4, 0x800000, RZ ;  /* 0x0080000004000824 */ /* 0x000fce00078e00ff */
.L_x_2706:
[----:B------:R-:W-:Y:S05]  /*1df0*/  BSYNC B0 ;  /* 0x0000000000007941 */ /* 0x000fea0003800000 */
.L_x_2705:
[----:B------:R-:W-:-:S04]  /*1e00*/  FMUL.FTZ R0, R0, 1 ;  /* 0x3f80000000007820 */ /* 0x000fc80000410000 */
[----:B------:R0:W1:Y:S01]  /*1e10*/  F2F.F64.F32 R24, R0 ;  /* 0x0000000000187310 */ /* 0x0000620000201800 */
[----:B------:R-:W-:Y:S05]  /*1e20*/  BRA `(.L_x_2680) ;  /* 0x00000000005c7947 */ /* 0x000fea0003800000 */
.L_x_2679:
        /* <DEDUP_REMOVED lines=15> */
[----:B-12-45:R-:W-:Y:S05]  /*1f20*/  CALL.ABS.NOINC R14 ;  /* 0x000000000e007343 */ /* 0x036fea0003c00000 */
.L_x_2707:
[----:B------:R-:W-:Y:S01]  /*1f30*/  CS2R R24, SRZ ;  /* 0x0000000000187805 */ /* 0x000fe2000001ff00 */
[----:B------:R-:W-:Y:S06]  /*1f40*/  BRA `(.L_x_2680) ;  /* 0x0000000000147947 */ /* 0x000fec0003800000 */
.L_x_2704:
[----:B------:R-:W3:Y:S02]  /*1f50*/  LDG.E.64 R24, desc[UR36][R4.64] ;  /* 0x0000002404187981 */ /* 0x000ee4000c1e1b00 */
[----:B---3--:R-:W0:Y:S01]  /*1f60*/  I2F.F64.U64 R24, R24 ;  /* 0x0000001800187312 */ /* 0x008e220000301800 */
[----:B------:R-:W-:Y:S05]  /*1f70*/  BRA `(.L_x_2680) ;  /* 0x0000000000087947 */ /* 0x000fea0003800000 */
.L_x_2703:
[----:B------:R-:W3:Y:S02]  /*1f80*/  LDG.E R4, desc[UR36][R4.64] ;  /* 0x0000002404047981 */ /* 0x000ee4000c1e1900 */
[----:B---3--:R0:W1:Y:S02]  /*1f90*/  I2F.F64.U32 R24, R4 ;  /* 0x0000000400187312 */ /* 0x0080640000201800 */
.L_x_2680:
[----:B------:R-:W-:-:S07]  /*1fa0*/  VIADD R29, R29, 0x80 ;  /* 0x000000801d1d7836 */ /* 0x000fce0000000000 */
.L_x_2674:
[----:B------:R-:W-:Y:S05]  /*1fb0*/  BSYNC B6 ;  /* 0x0000000000067941 */ /* 0x000fea0003800000 */
.L_x_2673:
[----:B------:R-:W-:Y:S01]  /*1fc0*/  ISETP.GE.AND P0, PT, R29, R2, PT ;  /* 0x000000021d00720c */ /* 0x000fe20003f06270 */
[----:B------:R-:W-:Y:S01]  /*1fd0*/  BSSY B6, `(.L_x_2708) ;  /* 0x00000f9000067945 */ /* 0x000fe20003800000 */
[----:B------:R-:W-:Y:S02]  /*1fe0*/  CS2R R16, SRZ ;  /* 0x0000000000107805 */ /* 0x000fe4000001ff00 */
[----:B------:R-:W-:-:S09]  /*1ff0*/  CS2R R18, SRZ ;  /* 0x0000000000127805 */ /* 0x000fd2000001ff00 */
[----:B------:R-:W-:Y:S05]  /*2000*/  @P0 BRA `(.L_x_2709) ;  /* 0x0000000c00d40947 */ /* 0x000fea0003800000 */
[----:B01----:R-:W0:Y:S01]  /*2010*/  LDC.64 R4, c[0x0][0x220] ;  /* 0x00008800ff047b82 */ /* 0x003e220000000a00 */
[----:B---3--:R-:W-:Y:S01]  /*2020*/  IMAD R0, R22, 0x200, R29 ;  /* 0x0000020016007824 */ /* 0x008fe200078e021d */
        /* <DEDUP_REMOVED lines=19> */
.L_x_2713:
[----:B------:R-:W3:Y:S02]  /*2160*/  LDG.E.U8 R4, desc[UR36][R4.64] ;  /* 0x0000002404047981 */ /* 0x000ee4000c1e1100 */
[----:B---3--:R0:W1:Y:S01]  /*2170*/  I2F.F64.U16 R18, R4 ;  /* 0x0000000400127312 */ /* 0x0080620000101800 */
[----:B------:R-:W-:Y:S05]  /*2180*/  BRA `(.L_x_2715) ;  /* 0x0000000c00707947 */ /* 0x000fea0003800000 */
.L_x_2712:
        /* <DEDUP_REMOVED lines=9> */
.L_x_2717:
[----:B------:R-:W3:Y:S02]  /*2220*/  LDG.E R4, desc[UR36][R4.64] ;  /* 0x0000002404047981 */ /* 0x000ee4000c1e1900 */
[----:B---3--:R0:W1:Y:S01]  /*2230*/  I2F.F64 R18, R4 ;  /* 0x0000000400127312 */ /* 0x0080620000201c00 */
[----:B------:R-:W-:Y:S05]  /*2240*/  BRA `(.L_x_2715) ;  /* 0x0000000c00407947 */ /* 0x000fea0003800000 */
.L_x_2716:
[----:B------:R-:W3:Y:S02]  /*2250*/  LDG.E.U16 R4, desc[UR36][R4.64] ;  /* 0x0000002404047981 */ /* 0x000ee4000c1e1500 */
[----:B---3--:R0:W1:Y:S01]  /*2260*/  I2F.F64.S16 R18, R4 ;  /* 0x0000000400127312 */ /* 0x0080620000101c00 */
[----:B------:R-:W-:Y:S05]  /*2270*/  BRA `(.L_x_2715) ;  /* 0x0000000c00347947 */ /* 0x000fea0003800000 */
.L_x_2711:
        /* <DEDUP_REMOVED lines=10> */
.L_x_2719:
[----:B------:R-:W3:Y:S02]  /*2320*/  LDG.E.U16 R0, desc[UR36][R4.64] ;  /* 0x0000002404007981 */ /* 0x000ee4000c1e1500 */
[----:B---3--:R-:W-:-:S05]  /*2330*/  HADD2.F32 R0, -RZ, R0.H0_H0 ;  /* 0x20000000ff007230 */ /* 0x008fca0000004100 */
[----:B------:R-:W-:-:S04]  /*2340*/  FMUL.FTZ R0, R0, 1 ;  /* 0x3f80000000007820 */ /* 0x000fc80000410000 */
[----:B------:R0:W1:Y:S01]  /*2350*/  F2F.F64.F32 R18, R0 ;  /* 0x0000000000127310 */ /* 0x0000620000201800 */
[----:B------:R-:W-:Y:S05]  /*2360*/  BRA `(.L_x_2715) ;  /* 0x0000000800f87947 */ /* 0x000fea0003800000 */
.L_x_2718:
        /* <DEDUP_REMOVED lines=10> */
.L_x_2721:
[----:B------:R-:W3:Y:S02]  /*2410*/  LDG.E.U16 R4, desc[UR36][R4.64] ;  /* 0x0000002404047981 */ /* 0x000ee4000c1e1500 */
[----:B---3--:R-:W-:-:S05]  /*2420*/  HADD2.F32 R0, -RZ, R4.H0_H0 ;  /* 0x20000004ff007230 */ /* 0x008fca0000004100 */
[----:B------:R-:W-:-:S04]  /*2430*/  FMUL.FTZ R0, R0, 1 ;  /* 0x3f80000000007820 */ /* 0x000fc80000410000 */
[----:B------:R0:W1:Y:S01]  /*2440*/  F2F.F64.F32 R18, R0 ;  /* 0x0000000000127310 */ /* 0x0000620000201800 */
[----:B------:R-:W-:Y:S05]  /*2450*/  BRA `(.L_x_2715) ;  /* 0x0000000800bc7947 */ /* 0x000fea0003800000 */
.L_x_2720:
[----:B------:R0:W5:Y:S01]  /*2460*/  LDG.E.64 R18, desc[UR36][R4.64] ;  /* 0x0000002404127981 */ /* 0x000162000c1e1b00 */
[----:B------:R-:W-:Y:S05]  /*2470*/  BRA `(.L_x_2715) ;  /* 0x0000000800b47947 */ /* 0x000fea0003800000 */
.L_x_2710:
        /* <DEDUP_REMOVED lines=13> */
.L_x_2724:
[----:B------:R0:W5:Y:S01]  /*2550*/  LDG.E.64 R18, desc[UR36][R4.64] ;  /* 0x0000002404127981 */ /* 0x000162000c1e1b00 */
[----:B------:R-:W-:Y:S05]  /*2560*/  BRA `(.L_x_2715) ;  /* 0x0000000800787947 */ /* 0x000fea0003800000 */
.L_x_2723:
        /* <DEDUP_REMOVED lines=28> */
.L_x_2726:
        /* <DEDUP_REMOVED lines=15> */
.L_x_2725:
[----:B------:R-:W3:Y:S02]  /*2820*/  LDG.E.U16 R0, desc[UR36][R4.64] ;  /* 0x0000002404007981 */ /* 0x000ee4000c1e1500 */
[----:B---3--:R-:W-:-:S04]  /*2830*/  IMAD.U32 R0, R0, 0x10000, RZ ;  /* 0x0001000000007824 */ /* 0x008fc800078e00ff */
[----:B------:R-:W-:-:S04]  /*2840*/  FMUL.FTZ R0, R0, 1 ;  /* 0x3f80000000007820 */ /* 0x000fc80000410000 */
[----:B------:R0:W1:Y:S01]  /*2850*/  F2F.F64.F32 R18, R0 ;  /* 0x0000000000127310 */ /* 0x0000620000201800 */
[----:B------:R-:W-:Y:S05]  /*2860*/  BRA `(.L_x_2715) ;  /* 0x0000000400b87947 */ /* 0x000fea0003800000 */
.L_x_2722:
        /* <DEDUP_REMOVED lines=11> */
.L_x_2729:
        /* <DEDUP_REMOVED lines=21> */
.L_x_2733:
[----:B------:R-:W-:Y:S05]  /*2a70*/  BSYNC B1 ;  /* 0x0000000000017941 */ /* 0x000fea0003800000 */
.L_x_2732:
[----:B------:R-:W-:Y:S01]  /*2a80*/  LEA R5, R0, 0x3b800000, 0x17 ;  /* 0x3b80000000057811 */ /* 0x000fe200078eb8ff */
[----:B------:R-:W-:-:S05]  /*2a90*/  IMAD.SHL.U32 R0, R3, 0x100000, RZ ;  /* 0x0010000003007824 */ /* 0x000fca00078e00ff */
[----:B------:R-:W-:-:S07]  /*2aa0*/  LOP3.LUT R0, R5, R0, R6, 0xfe, !PT ;  /* 0x0000000005007212 */ /* 0x000fce00078efe06 */
.L_x_2731:
[----:B------:R-:W-:Y:S05]  /*2ab0*/  BSYNC B0 ;  /* 0x0000000000007941 */ /* 0x000fea0003800000 */
.L_x_2730:
[----:B------:R-:W-:-:S04]  /*2ac0*/  FMUL.FTZ R0, R0, 1 ;  /* 0x3f80000000007820 */ /* 0x000fc80000410000 */
[----:B------:R3:W0:Y:S01]  /*2ad0*/  F2F.F64.F32 R18, R0 ;  /* 0x0000000000127310 */ /* 0x0006220000201800 */
[----:B------:R-:W-:Y:S05]  /*2ae0*/  BRA `(.L_x_2715) ;  /* 0x0000000400187947 */ /* 0x000fea0003800000 */
.L_x_2728:
        /* <DEDUP_REMOVED lines=21> */
.L_x_2737:
[----:B------:R-:W-:Y:S05]  /*2c40*/  BSYNC B1 ;  /* 0x0000000000017941 */ /* 0x000fea0003800000 */
.L_x_2736:
[----:B------:R-:W-:Y:S01]  /*2c50*/  LEA R5, R0, 0x37800000, 0x17 ;  /* 0x3780000000057811 */ /* 0x000fe200078eb8ff */
[----:B------:R-:W-:-:S05]  /*2c60*/  IMAD.SHL.U32 R0, R3, 0x200000, RZ ;  /* 0x0020000003007824 */ /* 0x000fca00078e00ff */
[----:B------:R-:W-:-:S07]  /*2c70*/  LOP3.LUT R0, R5, R0, R6, 0xfe, !PT ;  /* 0x0000000005007212 */ /* 0x000fce00078efe06 */
.L_x_2735:
[----:B------:R-:W-:Y:S05]  /*2c80*/  BSYNC B0 ;  /* 0x0000000000007941 */ /* 0x000fea0003800000 */
.L_x_2734:
[----:B------:R-:W-:-:S04]  /*2c90*/  FMUL.FTZ R0, R0, 1 ;  /* 0x3f80000000007820 */ /* 0x000fc80000410000 */
[----:B------:R0:W1:Y:S01]  /*2ca0*/  F2F.F64.F32 R18, R0 ;  /* 0x0000000000127310 */ /* 0x0000620000201800 */
[----:B------:R-:W-:Y:S05]  /*2cb0*/  BRA `(.L_x_2715) ;  /* 0x0000000000a47947 */ /* 0x000fea0003800000 */
.L_x_2727:
        /* <DEDUP_REMOVED lines=14> */
.L_x_2741:
[----:B------:R-:W-:Y:S05]  /*2da0*/  BSYNC B0 ;  /* 0x0000000000007941 */ /* 0x000fea0003800000 */
.L_x_2740:
[----:B------:R-:W-:-:S04]  /*2db0*/  FMUL.FTZ R0, R0, 1 ;  /* 0x3f80000000007820 */ /* 0x000fc80000410000 */
[----:B------:R0:W1:Y:S01]  /*2dc0*/  F2F.F64.F32 R18, R0 ;  /* 0x0000000000127310 */ /* 0x0000620000201800 */
[----:B------:R-:W-:Y:S05]  /*2dd0*/  BRA `(.L_x_2715) ;  /* 0x00000000005c7947 */ /* 0x000fea0003800000 */
.L_x_2714:
        /* <DEDUP_REMOVED lines=16> */
.L_x_2742:
[----:B------:R-:W-:Y:S01]  /*2ee0*/  CS2R R18, SRZ ;  /* 0x0000000000127805 */ /* 0x000fe2000001ff00 */
[----:B------:R-:W-:Y:S06]  /*2ef0*/  BRA `(.L_x_2715) ;  /* 0x0000000000147947 */ /* 0x000fec0003800000 */
.L_x_2739:
[----:B------:R-:W3:Y:S02]  /*2f00*/  LDG.E.64 R18, desc[UR36][R4.64] ;  /* 0x0000002404127981 */ /* 0x000ee4000c1e1b00 */
[----:B---3--:R-:W0:Y:S01]  /*2f10*/  I2F.F64.U64 R18, R18 ;  /* 0x0000001200127312 */ /* 0x008e220000301800 */
[----:B------:R-:W-:Y:S05]  /*2f20*/  BRA `(.L_x_2715) ;  /* 0x0000000000087947 */ /* 0x000fea0003800000 */
.L_x_2738:
[----:B------:R-:W3:Y:S02]  /*2f30*/  LDG.E R4, desc[UR36][R4.64] ;  /* 0x0000002404047981 */ /* 0x000ee4000c1e1900 */
[----:B---3--:R0:W1:Y:S02]  /*2f40*/  I2F.F64.U32 R18, R4 ;  /* 0x0000000400127312 */ /* 0x0080640000201800 */
.L_x_2715:
[----:B------:R-:W-:-:S07]  /*2f50*/  VIADD R29, R29, 0x80 ;  /* 0x000000801d1d7836 */ /* 0x000fce0000000000 */
.L_x_2709:
[----:B------:R-:W-:Y:S05]  /*2f60*/  BSYNC B6 ;  /* 0x0000000000067941 */ /* 0x000fea0003800000 */
.L_x_2708:
[----:B------:R-:W-:Y:S01]  /*2f70*/  ISETP.GE.AND P0, PT, R29, R2, PT ;  /* 0x000000021d00720c */ /* 0x000fe20003f06270 */
[----:B------:R-:W-:-:S12]  /*2f80*/  BSSY B6, `(.L_x_2743) ;  /* 0x00000f4000067945 */ /* 0x000fd80003800000 */
[----:B------:R-:W-:Y:S05]  /*2f90*/  @P0 BRA `(.L_x_2744) ;  /* 0x0000000c00c80947 */ /* 0x000fea0003800000 */
[----:B01----:R-:W0:Y:S01]  /*2fa0*/  LDC.64 R4, c[0x0][0x220] ;  /* 0x00008800ff047b82 */ /* 0x003e220000000a00 */
[----:B---3--:R-:W-:Y:S01]  /*2fb0*/  PRMT R0, R23, 0x9910, RZ ;  /* 0x0000991017007816 */ /* 0x008fe200000000ff */
        /* <DEDUP_REMOVED lines=18> */
.L_x_2748:
[----:B------:R-:W3:Y:S02]  /*30e0*/  LDG.E.U8 R4, desc[UR36][R4.64] ;  /* 0x0000002404047981 */ /* 0x000ee4000c1e1100 */
[----:B---3--:R0:W1:Y:S01]  /*30f0*/  I2F.F64.U16 R16, R4 ;  /* 0x0000000400107312 */ /* 0x0080620000101800 */
[----:B------:R-:W-:Y:S05]  /*3100*/  BRA `(.L_x_2744) ;  /* 0x0000000c006c7947 */ /* 0x000fea0003800000 */
.L_x_2747:
        /* <DEDUP_REMOVED lines=9> */
.L_x_2751:
[----:B------:R-:W3:Y:S02]  /*31a0*/  LDG.E R4, desc[UR36][R4.64] ;  /* 0x0000002404047981 */ /* 0x000ee4000c1e1900 */
[----:B---3--:R0:W1:Y:S01]  /*31b0*/  I2F.F64 R16, R4 ;  /* 0x0000000400107312 */ /* 0x0080620000201c00 */
[----:B------:R-:W-:Y:S05]  /*31c0*/  BRA `(.L_x_2744) ;  /* 0x0000000c003c7947 */ /* 0x000fea0003800000 */
.L_x_2750:
[----:B------:R-:W3:Y:S02]  /*31d0*/  LDG.E.U16 R4, desc[UR36][R4.64] ;  /* 0x0000002404047981 */ /* 0x000ee4000c1e1500 */
[----:B---3--:R0:W1:Y:S01]  /*31e0*/  I2F.F64.S16 R16, R4 ;  /* 0x0000000400107312 */ /* 0x0080620000101c00 */
[----:B------:R-:W-:Y:S05]  /*31f0*/  BRA `(.L_x_2744) ;  /* 0x0000000c00307947 */ /* 0x000fea0003800000 */
.L_x_2746:
        /* <DEDUP_REMOVED lines=10> */
.L_x_2753:
[----:B------:R-:W3:Y:S02]  /*32a0*/  LDG.E.U16 R0, desc[UR36][R4.64] ;  /* 0x0000002404007981 */ /* 0x000ee4000c1e1500 */
[----:B---3--:R-:W-:-:S05]  /*32b0*/  HADD2.F32 R0, -RZ, R0.H0_H0 ;  /* 0x20000000ff007230 */ /* 0x008fca0000004100 */
[----:B------:R-:W-:-:S04]  /*32c0*/  FMUL.FTZ R0, R0, 1 ;  /* 0x3f80000000007820 */ /* 0x000fc80000410000 */
[----:B------:R0:W1:Y:S01]  /*32d0*/  F2F.F64.F32 R16, R0 ;  /* 0x0000000000107310 */ /* 0x0000620000201800 */
[----:B------:R-:W-:Y:S05]  /*32e0*/  BRA `(.L_x_2744) ;  /* 0x0000000800f47947 */ /* 0x000fea0003800000 */
.L_x_2752:
        /* <DEDUP_REMOVED lines=10> */
.L_x_2755:
[----:B------:R-:W3:Y:S02]  /*3390*/  LDG.E.U16 R4, desc[UR36][R4.64] ;  /* 0x0000002404047981 */ /* 0x000ee4000c1e1500 */
[----:B---3--:R-:W-:-:S05]  /*33a0*/  HADD2.F32 R0, -RZ, R4.H0_H0 ;  /* 0x20000004ff007230 */ /* 0x008fca0000004100 */
[----:B------:R-:W-:-:S04]  /*33b0*/  FMUL.FTZ R0, R0, 1 ;  /* 0x3f80000000007820 */ /* 0x000fc80000410000 */
[----:B------:R0:W1:Y:S01]  /*33c0*/  F2F.F64.F32 R16, R0 ;  /* 0x0000000000107310 */ /* 0x0000620000201800 */
[----:B------:R-:W-:Y:S05]  /*33d0*/  BRA `(.L_x_2744) ;  /* 0x0000000800b87947 */ /* 0x000fea0003800000 */
.L_x_2754:
[----:B------:R0:W5:Y:S01]  /*33e0*/  LDG.E.64 R16, desc[UR36][R4.64] ;  /* 0x0000002404107981 */ /* 0x000162000c1e1b00 */
[----:B------:R-:W-:Y:S05]  /*33f0*/  BRA `(.L_x_2744) ;  /* 0x0000000800b07947 */ /* 0x000fea0003800000 */
.L_x_2745:
        /* <DEDUP_REMOVED lines=13> */
.L_x_2758:
[----:B------:R0:W5:Y:S01]  /*34d0*/  LDG.E.64 R16, desc[UR36][R4.64] ;  /* 0x0000002404107981 */ /* 0x000162000c1e1b00 */
[----:B------:R-:W-:Y:S05]  /*34e0*/  BRA `(.L_x_2744) ;  /* 0x0000000800747947 */ /* 0x000fea0003800000 */
.L_x_2757:
        /* <DEDUP_REMOVED lines=28> */
.L_x_2760:
        /* <DEDUP_REMOVED lines=15> */
.L_x_2759:
[----:B------:R-:W3:Y:S02]  /*37a0*/  LDG.E.U16 R0, desc[UR36][R4.64] ;  /* 0x0000002404007981 */ /* 0x000ee4000c1e1500 */
[----:B---3--:R-:W-:-:S04]  /*37b0*/  IMAD.U32 R0, R0, 0x10000, RZ ;  /* 0x0001000000007824 */ /* 0x008fc800078e00ff */
[----:B------:R-:W-:-:S04]  /*37c0*/  FMUL.FTZ R0, R0, 1 ;  /* 0x3f80000000007820 */ /* 0x000fc80000410000 */
[----:B------:R0:W1:Y:S01]  /*37d0*/  F2F.F64.F32 R16, R0 ;  /* 0x0000000000107310 */ /* 0x0000620000201800 */
[----:B------:R-:W-:Y:S05]  /*37e0*/  BRA `(.L_x_2744) ;  /* 0x0000000400b47947 */ /* 0x000fea0003800000 */
.L_x_2756:
        /* <DEDUP_REMOVED lines=11> */
.L_x_2763:
        /* <DEDUP_REMOVED lines=21> */
.L_x_2767:
[----:B------:R-:W-:Y:S05]  /*39f0*/  BSYNC B1 ;  /* 0x0000000000017941 */ /* 0x000fea0003800000 */
.L_x_2766:
[----:B------:R-:W-:Y:S01]  /*3a00*/  LEA R5, R0, 0x3b800000, 0x17 ;  /* 0x3b80000000057811 */ /* 0x000fe200078eb8ff */
[----:B------:R-:W-:-:S05]  /*3a10*/  IMAD.SHL.U32 R0, R3, 0x100000, RZ ;  /* 0x0010000003007824 */ /* 0x000fca00078e00ff */
[----:B------:R-:W-:-:S07]  /*3a20*/  LOP3.LUT R0, R5, R0, R6, 0xfe, !PT ;  /* 0x0000000005007212 */ /* 0x000fce00078efe06 */
.L_x_2765:
[----:B------:R-:W-:Y:S05]  /*3a30*/  BSYNC B0 ;  /* 0x0000000000007941 */ /* 0x000fea0003800000 */
.L_x_2764:
[----:B------:R-:W-:-:S04]  /*3a40*/  FMUL.FTZ R0, R0, 1 ;  /* 0x3f80000000007820 */ /* 0x000fc80000410000 */
[----:B------:R0:W1:Y:S01]  /*3a50*/  F2F.F64.F32 R16, R0 ;  /* 0x0000000000107310 */ /* 0x0000620000201800 */
[----:B------:R-:W-:Y:S05]  /*3a60*/  BRA `(.L_x_2744) ;  /* 0x0000000400147947 */ /* 0x000fea0003800000 */
.L_x_2762:
        /* <DEDUP_REMOVED lines=21> */
.L_x_2771:
[----:B------:R-:W-:Y:S05]  /*3bc0*/  BSYNC B1 ;  /* 0x0000000000017941 */ /* 0x000fea0003800000 */
.L_x_2770:
[----:B------:R-:W-:Y:S01]  /*3bd0*/  LEA R5, R0, 0x37800000, 0x17 ;  /* 0x3780000000057811 */ /* 0x000fe200078eb8ff */
[----:B------:R-:W-:-:S05]  /*3be0*/  IMAD.SHL.U32 R0, R3, 0x200000, RZ ;  /* 0x0020000003007824 */ /* 0x000fca00078e00ff */
[----:B------:R-:W-:-:S07]  /*3bf0*/  LOP3.LUT R0, R5, R0, R6, 0xfe, !PT ;  /* 0x0000000005007212 */ /* 0x000fce00078efe06 */
.L_x_2769:
[----:B------:R-:W-:Y:S05]  /*3c00*/  BSYNC B0 ;  /* 0x0000000000007941 */ /* 0x000fea0003800000 */
.L_x_2768:
[----:B------:R-:W-:-:S04]  /*3c10*/  FMUL.FTZ R0, R0, 1 ;  /* 0x3f80000000007820 */ /* 0x000fc80000410000 */
[----:B------:R0:W1:Y:S01]  /*3c20*/  F2F.F64.F32 R16, R0 ;  /* 0x0000000000107310 */ /* 0x0000620000201800 */
[----:B------:R-:W-:Y:S05]  /*3c30*/  BRA `(.L_x_2744) ;  /* 0x0000000000a07947 */ /* 0x000fea0003800000 */
.L_x_2761:
        /* <DEDUP_REMOVED lines=14> */
.L_x_2775:
[----:B------:R-:W-:Y:S05]  /*3d20*/  BSYNC B0 ;  /* 0x0000000000007941 */ /* 0x000fea0003800000 */
.L_x_2774:
[----:B------:R-:W-:-:S04]  /*3d30*/  FMUL.FTZ R0, R0, 1 ;  /* 0x3f80000000007820 */ /* 0x000fc80000410000 */
[----:B------:R0:W1:Y:S01]  /*3d40*/  F2F.F64.F32 R16, R0 ;  /* 0x0000000000107310 */ /* 0x0000620000201800 */
[----:B------:R-:W-:Y:S05]  /*3d50*/  BRA `(.L_x_2744) ;  /* 0x0000000000587947 */ /* 0x000fea0003800000 */
.L_x_2749:
        /* <DEDUP_REMOVED lines=16> */
.L_x_2776:
[----:B------:R-:W-:Y:S05]  /*3e60*/  BRA `(.L_x_2744) ;  /* 0x0000000000147947 */ /* 0x000fea0003800000 */
.L_x_2773:
[----:B------:R-:W3:Y:S02]  /*3e70*/  LDG.E.64 R16, desc[UR36][R4.64] ;  /* 0x0000002404107981 */ /* 0x000ee4000c1e1b00 */
[----:B---3--:R-:W0:Y:S01]  /*3e80*/  I2F.F64.U64 R16, R16 ;  /* 0x0000001000107312 */ /* 0x008e220000301800 */
[----:B------:R-:W-:Y:S05]  /*3e90*/  BRA `(.L_x_2744) ;  /* 0x0000000000087947 */ /* 0x000fea0003800000 */
.L_x_2772:
[----:B------:R-:W3:Y:S02]  /*3ea0*/  LDG.E R4, desc[UR36][R4.64] ;  /* 0x0000002404047981 */ /* 0x000ee4000c1e1900 */
[----:B---3--:R0:W1:Y:S02]  /*3eb0*/  I2F.F64.U32 R16, R4 ;  /* 0x0000000400107312 */ /* 0x0080640000201800 */
.L_x_2744:
[----:B------:R-:W-:Y:S05]  /*3ec0*/  BSYNC B6 ;  /* 0x0000000000067941 */ /* 0x000fea0003800000 */
.L_x_2743:
[----:B------:R-:W2:Y:S01]  /*3ed0*/  S2R R23, SR_TID.X ;  /* 0x0000000000177919 */ /* 0x000ea20000002100 */
[----:B------:R-:W-:Y:S01]  /*3ee0*/  BSSY B1, `(.L_x_2777) ;  /* 0x00000a9000017945 */ /* 0x000fe20003800000 */
[----:B--2---:R-:W-:-:S13]  /*3ef0*/  ISETP.GE.AND P1, PT, R23, R2, PT ;  /* 0x000000021700720c */ /* 0x004fda0003f26270 */
[----:B------:R-:W-:Y:S05]  /*3f00*/  @P1 BRA `(.L_x_2778) ;  /* 0x0000000800981947 */ /* 0x000fea0003800000 */
[C---:B01--45:R-:W-:Y:S01]  /*3f10*/  DADD R10, -|R26|.reuse, 1 ;  /* 0x3ff000001a0a7429 */ /* 0x073fe20000000300 */
        /* <DEDUP_REMOVED lines=13> */
[----:B---3--:R-:W-:-:S05]  /*3ff0*/  FFMA R0, RZ, R11, R5 ;  /* 0x0000000bff007223 */ /* 0x008fca0000000005 */
[----:B------:R-:W-:-:S13]  /*4000*/  FSETP.GT.AND P0, PT, |R0|, 1.469367938527859385e-39, PT ;  /* 0x001000000000780b */ /* 0x000fda0003f04200 */
[----:B------:R-:W-:Y:S05]  /*4010*/  @P0 BRA P2, `(.L_x_2780) ;  /* 0x0000000000180947 */ /* 0x000fea0001000000 */
[----:B------:R-:W-:Y:S01]  /*4020*/  IMAD.MOV.U32 R8, RZ, RZ, R12 ;  /* 0x000000ffff087224 */ /* 0x000fe200078e000c */
[----:B------:R-:W-:Y:S01]  /*4030*/  MOV R0, 0x4060 ;  /* 0x0000406000007802 */ /* 0x000fe20000000f00 */
[----:B------:R-:W-:-:S07]  /*4040*/  IMAD.MOV.U32 R9, RZ, RZ, R13 ;  /* 0x000000ffff097224 */ /* 0x000fce00078e000d */
[----:B------:R-:W-:Y:S05]  /*4050*/  CALL.REL.NOINC `($__internal_1_$__cuda_sm20_div_rn_f64_full) ;  /* 0x0000007000447944 */ /* 0x000fea0003c00000 */
[----:B------:R-:W-:Y:S02]  /*4060*/  IMAD.MOV.U32 R4, RZ, RZ, R34 ;  /* 0x000000ffff047224 */ /* 0x000fe400078e0022 */
[----:B------:R-:W-:-:S07]  /*4070*/  IMAD.MOV.U32 R5, RZ, RZ, R35 ;  /* 0x000000ffff057224 */ /* 0x000fce00078e0023 */
.L_x_2780:
[----:B------:R-:W-:Y:S05]  /*4080*/  BSYNC B2 ;  /* 0x0000000000027941 */ /* 0x000fea0003800000 */
.L_x_2779:
[C---:B------:R-:W-:Y:S01]  /*4090*/  FSETP.GEU.FTZ.AND P2, PT, R5.reuse, 1.7916666269302368164, PT ;  /* 0x3fe555550500780b */ /* 0x040fe20003f5e000 */
[----:B------:R-:W-:Y:S01]  /*40a0*/  BSSY B2, `(.L_x_2781) ;  /* 0x000008a000027945 */ /* 0x000fe20003800000 */
[----:B------:R-:W-:-:S13]  /*40b0*/  FSETP.GT.FTZ.AND P0, PT, R5, -1.6999999284744262695, PT ;  /* 0xbfd999990500780b */ /* 0x000fda0003f14000 */
[----:B------:R-:W-:Y:S05]  /*40c0*/  @P0 BRA !P2, `(.L_x_2782) ;  /* 0x00000004004c0947 */ /* 0x000fea0005000000 */
[----:B------:R-:W-:-:S10]  /*40d0*/  DADD R4, R4, 1 ;  /* 0x3ff0000004047429 */ /* 0x000fd40000000000 */
[----:B------:R-:W-:Y:S01]  /*40e0*/  ISETP.GT.AND P0, PT, R5, 0xfffff, PT ;  /* 0x000fffff0500780c */ /* 0x000fe20003f04270 */
[----:B------:R-:W-:Y:S02]  /*40f0*/  IMAD.MOV.U32 R6, RZ, RZ, R4 ;  /* 0x000000ffff067224 */ /* 0x000fe400078e0004 */
[--C-:B------:R-:W-:Y:S02]  /*4100*/  IMAD.MOV.U32 R7, RZ, RZ, R5.reuse ;  /* 0x000000ffff077224 */ /* 0x100fe400078e0005 */
[----:B------:R-:W-:-:S08]  /*4110*/  IMAD.MOV.U32 R3, RZ, RZ, R5 ;  /* 0x000000ffff037224 */ /* 0x000fd000078e0005 */
[----:B------:R-:W-:-:S10]  /*4120*/  @!P0 DMUL R6, R6, 1.80143985094819840000e+16 ;  /* 0x4350000006068828 */ /* 0x000fd40000000000 */
[----:B------:R-:W-:-:S04]  /*4130*/  @!P0 IMAD.MOV.U32 R3, RZ, RZ, R7 ;  /* 0x000000ffff038224 */ /* 0x000fc800078e0007 */
[----:B------:R-:W-:-:S05]  /*4140*/  VIADD R0, R3, 0xffffffff ;  /* 0xffffffff03007836 */ /* 0x000fca0000000000 */
[----:B------:R-:W-:Y:S01]  /*4150*/  ISETP.GE.U32.AND P2, PT, R0, 0x7fefffff, PT ;  /* 0x7fefffff0000780c */ /* 0x000fe20003f46070 */
[----:B------:R-:W-:Y:S02]  /*4160*/  IMAD.MOV.U32 R0, RZ, RZ, -0x3ff ;  /* 0xfffffc01ff007424 */ /* 0x000fe400078e00ff */
[----:B------:R-:W-:-:S10]  /*4170*/  @!P0 IMAD.MOV.U32 R0, RZ, RZ, -0x435 ;  /* 0xfffffbcbff008424 */ /* 0x000fd400078e00ff */
[----:B------:R-:W-:Y:S01]  /*4180*/  @P2 IMAD.MOV.U32 R8, RZ, RZ, 0x0 ;  /* 0x00000000ff082424 */ /* 0x000fe200078e00ff */
[----:B------:R-:W-:Y:S01]  /*4190*/  @P2 FSETP.NEU.FTZ.AND P3, PT, R7, RZ, PT ;  /* 0x000000ff0700220b */ /* 0x000fe20003f7d000 */
[----:B------:R-:W-:-:S06]  /*41a0*/  @P2 IMAD.MOV.U32 R9, RZ, RZ, 0x7ff00000 ;  /* 0x7ff00000ff092424 */ /* 0x000fcc00078e00ff */
[----:B------:R-:W-:Y:S01]  /*41b0*/  @P2 DFMA R8, R6, R8, +INF ;  /* 0x7ff000000608242b */ /* 0x000fe20000000008 */
[----:B------:R-:W-:Y:S02]  /*41c0*/  IMAD.MOV.U32 R7, RZ, RZ, R4 ;  /* 0x000000ffff077224 */ /* 0x000fe400078e0004 */
[----:B------:R-:W-:-:S07]  /*41d0*/  @!P0 IMAD.MOV.U32 R7, RZ, RZ, R6 ;  /* 0x000000ffff078224 */ /* 0x000fce00078e0006 */
        /* <DEDUP_REMOVED lines=33> */
[----:B------:R-:W-:-:S05]  /*43f0*/  DADD R20, R20, R20 ;  /* 0x0000000014147229 */ /* 0x000fca0000000014 */
[----:B------:R-:W-:Y:S01]  /*4400*/  DFMA R12, R10, R12, UR4 ;  /* 0x000000040a0c7e2b */ /* 0x000fe2000800000c */
[----:B------:R-:W-:Y:S01]  /*4410*/  UMOV UR4, 0xa9ab0956 ;  /* 0xa9ab095600047882 */ /* 0x000fe20000000000 */
[----:B------:R-:W-:Y:S01]  /*4420*/  UMOV UR5, 0x3f1745cb ;  /* 0x3f1745cb00057882 */ /* 0x000fe20000000000 */
[----:B------:R-:W-:-:S05]  /*4430*/  DFMA R20, R4, -R8, R20 ;  /* 0x800000080414722b */ /* 0x000fca0000000014 */
[----:B------:R-:W-:Y:S01]  /*4440*/  DFMA R12, R10, R12, UR4 ;  /* 0x000000040a0c7e2b */ /* 0x000fe2000800000c */
[----:B------:R-:W-:Y:S01]  /*4450*/  UMOV UR4, 0x2d1b5154 ;  /* 0x2d1b515400047882 */ /* 0x000fe20000000000 */
[----:B------:R-:W-:Y:S01]  /*4460*/  UMOV UR5, 0x3f3c71c7 ;  /* 0x3f3c71c700057882 */ /* 0x000fe20000000000 */
[----:B------:R-:W-:-:S05]  /*4470*/  DMUL R20, R6, R20 ;  /* 0x0000001406147228 */ /* 0x000fca0000000000 */
[----:B------:R-:W-:Y:S01]  /*4480*/  DFMA R12, R10, R12, UR4 ;  /* 0x000000040a0c7e2b */ /* 0x000fe2000800000c */
[----:B------:R-:W-:Y:S01]  /*4490*/  UMOV UR4, 0x923be72d ;  /* 0x923be72d00047882 */ /* 0x000fe20000000000 */
[----:B------:R-:W-:-:S06]  /*44a0*/  UMOV UR5, 0x3f624924 ;  /* 0x3f62492400057882 */ /* 0x000fcc0000000000 */
[----:B------:R-:W-:Y:S01]  /*44b0*/  DFMA R14, R10, R12, UR4 ;  /* 0x000000040a0e7e2b */ /* 0x000fe2000800000c */
[----:B------:R-:W-:Y:S01]  /*44c0*/  UMOV UR4, 0x9999a3c4 ;  /* 0x9999a3c400047882 */ /* 0x000fe20000000000 */
[----:B------:R-:W-:Y:S01]  /*44d0*/  UMOV UR5, 0x3f899999 ;  /* 0x3f89999900057882 */ /* 0x000fe20000000000 */
[----:B------:R-:W-:Y:S01]  /*44e0*/  DADD R12, R28, -UR6 ;  /* 0x800000061c0c7e29 */ /* 0x000fe20008000000 */
[----:B------:R-:W-:Y:S01]  /*44f0*/  UMOV UR6, 0xfefa39ef ;  /* 0xfefa39ef00067882 */ /* 0x000fe20000000000 */
[----:B------:R-:W-:-:S03]  /*4500*/  UMOV UR7, 0x3fe62e42 ;  /* 0x3fe62e4200077882 */ /* 0x000fc60000000000 */
[----:B------:R-:W-:Y:S01]  /*4510*/  DFMA R14, R10, R14, UR4 ;  /* 0x000000040a0e7e2b */ /* 0x000fe2000800000e */
[----:B------:R-:W-:Y:S01]  /*4520*/  UMOV UR4, 0x55555554 ;  /* 0x5555555400047882 */ /* 0x000fe20000000000 */
[----:B------:R-:W-:Y:S01]  /*4530*/  UMOV UR5, 0x3fb55555 ;  /* 0x3fb5555500057882 */ /* 0x000fe20000000000 */
[----:B------:R-:W-:-:S05]  /*4540*/  DFMA R4, R12, UR6, R8 ;  /* 0x000000060c047c2b */ /* 0x000fca0008000008 */
[----:B------:R-:W-:Y:S01]  /*4550*/  DFMA R14, R10, R14, UR4 ;  /* 0x000000040a0e7e2b */ /* 0x000fe2000800000e */
[----:B------:R-:W-:Y:S01]  /*4560*/  UMOV UR4, 0x3b39803f ;  /* 0x3b39803f00047882 */ /* 0x000fe20000000000 */
[----:B------:R-:W-:Y:S01]  /*4570*/  UMOV UR5, 0x3c7abc9e ;  /* 0x3c7abc9e00057882 */ /* 0x000fe20000000000 */
[----:B------:R-:W-:-:S05]  /*4580*/  DFMA R28, -R12, UR6, R4 ;  /* 0x000000060c1c7c2b */ /* 0x000fca0008000104 */
[----:B------:R-:W-:-:S03]  /*4590*/  DMUL R14, R10, R14 ;  /* 0x0000000e0a0e7228 */ /* 0x000fc60000000000 */
[----:B------:R-:W-:-:S05]  /*45a0*/  DADD R28, -R8, R28 ;  /* 0x00000000081c7229 */ /* 0x000fca000000011c */
[----:B------:R-:W-:-:S08]  /*45b0*/  DFMA R14, R8, R14, R20 ;  /* 0x0000000e080e722b */ /* 0x000fd00000000014 */
[----:B------:R-:W-:-:S08]  /*45c0*/  DADD R14, R14, -R28 ;  /* 0x000000000e0e7229 */ /* 0x000fd0000000081c */
[----:B------:R-:W-:-:S08]  /*45d0*/  DFMA R14, R12, UR4, R14 ;  /* 0x000000040c0e7c2b */ /* 0x000fd0000800000e */
[----:B------:R-:W-:Y:S01]  /*45e0*/  DADD R4, R4, R14 ;  /* 0x0000000004047229 */ /* 0x000fe2000000000e */
[----:B------:R-:W-:Y:S10]  /*45f0*/  BRA `(.L_x_2783) ;  /* 0x0000000000d07947 */ /* 0x000ff40003800000 */
.L_x_2782:
[----:B------:R-:W-:Y:S01]  /*4600*/  DADD R10, R4, 2 ;  /* 0x40000000040a7429 */ /* 0x000fe20000000000 */
[----:B------:R-:W-:Y:S01]  /*4610*/  IMAD.MOV.U32 R6, RZ, RZ, 0x1 ;  /* 0x00000001ff067424 */ /* 0x000fe200078e00ff */
[----:B------:R-:W-:Y:S01]  /*4620*/  FSETP.GEU.AND P2, PT, |R5|, 6.5827683646048100446e-37, PT ;  /* 0x036000000500780b */ /* 0x000fe20003f4e200 */
[----:B------:R-:W-:Y:S03]  /*4630*/  BSSY B3, `(.L_x_2784) ;  /* 0x0000013000037945 */ /* 0x000fe60003800000 */
        /* <DEDUP_REMOVED lines=18> */
.L_x_2785:
[----:B------:R-:W-:Y:S05]  /*4760*/  BSYNC B3 ;  /* 0x0000000000037941 */ /* 0x000fea0003800000 */
.L_x_2784:
        /* <DEDUP_REMOVED lines=29> */
.L_x_2783:
[----:B------:R-:W-:Y:S05]  /*4940*/  BSYNC B2 ;  /* 0x0000000000027941 */ /* 0x000fea0003800000 */
.L_x_2781:
[----:B------:R-:W-:-:S10]  /*4950*/  DMUL R4, R4, 0.5 ;  /* 0x3fe0000004047828 */ /* 0x000fd40000000000 */
[----:B------:R-:W-:-:S07]  /*4960*/  LOP3.LUT R5, R5, 0x80000000, R27, 0xb8, !PT ;  /* 0x8000000005057812 */ /* 0x000fce00078eb81b */
.L_x_2778:
[----:B------:R-:W-:Y:S05]  /*4970*/  BSYNC B1 ;  /* 0x0000000000017941 */ /* 0x000fea0003800000 */
.L_x_2777:
[----:B01--45:R-:W-:Y:S01]  /*4980*/  VIADD R27, R23, 0x80 ;  /* 0x00000080171b7836 */ /* 0x033fe20000000000 */
[----:B------:R-:W-:Y:S04]  /*4990*/  BSSY B1, `(.L_x_2786) ;  /* 0x00000aa000017945 */ /* 0x000fe80003800000 */
[----:B------:R-:W-:-:S13]  /*49a0*/  ISETP.GE.AND P0, PT, R27, R2, PT ;  /* 0x000000021b00720c */ /* 0x000fda0003f06270 */
[----:B------:R-:W-:Y:S05]  /*49b0*/  @P0 BRA `(.L_x_2787) ;  /* 0x00000008009c0947 */ /* 0x000fea0003800000 */
[C---:B------:R-:W-:Y:S01]  /*49c0*/  DADD R10, -|R24|.reuse, 1 ;  /* 0x3ff00000180a7429 */ /* 0x040fe20000000300 */
        /* <DEDUP_REMOVED lines=22> */
.L_x_2789:
[----:B------:R-:W-:Y:S05]  /*4b30*/  BSYNC B2 ;  /* 0x0000000000027941 */ /* 0x000fea0003800000 */
.L_x_2788:
        /* <DEDUP_REMOVED lines=87> */
.L_x_2791:
        /* <DEDUP_REMOVED lines=22> */
.L_x_2794:
[----:B------:R-:W-:Y:S05]  /*5210*/  BSYNC B3 ;  /* 0x0000000000037941 */ /* 0x000fea0003800000 */
.L_x_2793:
        /* <DEDUP_REMOVED lines=29> */
.L_x_2792:
[----:B------:R-:W-:Y:S05]  /*53f0*/  BSYNC B2 ;  /* 0x0000000000027941 */ /* 0x000fea0003800000 */
.L_x_2790:
[----:B------:R-:W-:-:S10]  /*5400*/  DMUL R6, R6, 0.5 ;  /* 0x3fe0000006067828 */ /* 0x000fd40000000000 */
[----:B------:R-:W-:Y:S01]  /*5410*/  LOP3.LUT R29, R7, 0x80000000, R25, 0xb8, !PT ;  /* 0x80000000071d7812 */ /* 0x000fe200078eb819 */
[----:B------:R-:W-:-:S07]  /*5420*/  IMAD.MOV.U32 R28, RZ, RZ, R6 ;  /* 0x000000ffff1c7224 */ /* 0x000fce00078e0006 */
.L_x_2787:
[----:B------:R-:W-:Y:S05]  /*5430*/  BSYNC B1 ;  /* 0x0000000000017941 */ /* 0x000fea0003800000 */
.L_x_2786:
[----:B------:R-:W-:Y:S01]  /*5440*/  VIADD R3, R23, 0x100 ;  /* 0x0000010017037836 */ /* 0x000fe20000000000 */
        /* <DEDUP_REMOVED lines=26> */
.L_x_2798:
[----:B------:R-:W-:Y:S05]  /*55f0*/  BSYNC B2 ;  /* 0x0000000000027941 */ /* 0x000fea0003800000 */
.L_x_2797:
        /* <DEDUP_REMOVED lines=87> */
.L_x_2800:
        /* <DEDUP_REMOVED lines=22> */
.L_x_2803:
[----:B------:R-:W-:Y:S05]  /*5cd0*/  BSYNC B3 ;  /* 0x0000000000037941 */ /* 0x000fea0003800000 */
.L_x_2802:
        /* <DEDUP_REMOVED lines=29> */
.L_x_2801:
[----:B------:R-:W-:Y:S05]  /*5eb0*/  BSYNC B2 ;  /* 0x0000000000027941 */ /* 0x000fea0003800000 */
.L_x_2799:
[----:B------:R-:W-:-:S10]  /*5ec0*/  DMUL R6, R6, 0.5 ;  /* 0x3fe0000006067828 */ /* 0x000fd40000000000 */
[----:B------:R-:W-:Y:S01]  /*5ed0*/  LOP3.LUT R25, R7, 0x80000000, R19, 0xb8, !PT ;  /* 0x8000000007197812 */ /* 0x000fe200078eb813 */
[----:B------:R-:W-:-:S07]  /*5ee0*/  IMAD.MOV.U32 R24, RZ, RZ, R6 ;  /* 0x000000ffff187224 */ /* 0x000fce00078e0006 */
.L_x_2796:
[----:B------:R-:W-:Y:S05]  /*5ef0*/  BSYNC B1 ;  /* 0x0000000000017941 */ /* 0x000fea0003800000 */
.L_x_2795:
        /* <DEDUP_REMOVED lines=27> */
.L_x_2807:
[----:B------:R-:W-:Y:S05]  /*60b0*/  BSYNC B2 ;  /* 0x0000000000027941 */ /* 0x000fea0003800000 */
.L_x_2806:
        /* <DEDUP_REMOVED lines=87> */
.L_x_2809:
        /* <DEDUP_REMOVED lines=22> */
.L_x_2812:
[----:B------:R-:W-:Y:S05]  /*6790*/  BSYNC B3 ;  /* 0x0000000000037941 */ /* 0x000fea0003800000 */
.L_x_2811:
        /* <DEDUP_REMOVED lines=29> */
.L_x_2810:
[----:B------:R-:W-:Y:S05]  /*6970*/  BSYNC B2 ;  /* 0x0000000000027941 */ /* 0x000fea0003800000 */
.L_x_2808:
[----:B------:R-:W-:-:S10]  /*6980*/  DMUL R6, R6, 0.5 ;  /* 0x3fe0000006067828 */ /* 0x000fd40000000000 */
[----:B------:R-:W-:Y:S01]  /*6990*/  LOP3.LUT R17, R7, 0x80000000, R17, 0xb8, !PT ;  /* 0x8000000007117812 */ /* 0x000fe200078eb811 */
[----:B------:R-:W-:-:S07]  /*69a0*/  IMAD.MOV.U32 R16, RZ, RZ, R6 ;  /* 0x000000ffff107224 */ /* 0x000fce00078e0006 */
.L_x_2805:
[----:B------:R-:W-:Y:S05]  /*69b0*/  BSYNC B1 ;  /* 0x0000000000017941 */ /* 0x000fea0003800000 */
.L_x_2804:
[----:B------:R-:W0:Y:S01]  /*69c0*/  LDC.U8 R18, c[0x0][0x234] ;  /* 0x00008d00ff127b82 */ /* 0x000e220000000000 */
[----:B------:R-:W-:Y:S04]  /*69d0*/  BSSY B6, `(.L_x_2813) ;  /* 0x000012e000067945 */ /* 0x000fe80003800000 */
[----:B------:R-:W-:Y:S05]  /*69e0*/  @P1 BRA `(.L_x_2814) ;  /* 0x0000001000b01947 */ /* 0x000fea0003800000 */
[----:B------:R-:W3:Y:S01]  /*69f0*/  S2R R3, SR_TID.X ;  /* 0x0000000000037919 */ /* 0x000ee20000002100 */
[----:B------:R-:W1:Y:S01]  /*6a00*/  LDC.64 R8, c[0x0][0x218] ;  /* 0x00008600ff087b82 */ /* 0x000e620000000a00 */
[----:B0-----:R-:W-:Y:S01]  /*6a10*/  PRMT R6, R18, 0x9910, RZ ;  /* 0x0000991012067816 */ /* 0x001fe200000000ff */
[----:B------:R-:W-:Y:S01]  /*6a20*/  ULDC UR4, c[0x0][0x238] ;  /* 0x00008e0000047ab9 */ /* 0x000fe20000000800 */
[----:B---3--:R-:W-:-:S04]  /*6a30*/  IMAD R0, R22, 0x200, R3 ;  /* 0x0000020016007824 */ /* 0x008fc800078e0203 */
[----:B------:R-:W-:Y:S02]  /*6a40*/  IMAD R3, R0, UR4, RZ ;  /* 0x0000000400037c24 */ /* 0x000fe4000f8e02ff */
[----:B------:R-:W-:-:S03]  /*6a50*/  IMAD.MOV.U32 R0, RZ, RZ, R6 ;  /* 0x000000ffff007224 */ /* 0x000fc600078e0006 */
[----:B-1----:R-:W-:Y:S02]  /*6a60*/  IADD3 R8, P1, R3, R8, RZ ;  /* 0x0000000803087210 */ /* 0x002fe40007f3e0ff */
[----:B------:R-:W-:-:S03]  /*6a70*/  ISETP.GT.AND P0, PT, R0, 0x9, PT ;  /* 0x000000090000780c */ /* 0x000fc60003f04270 */
[----:B------:R-:W-:-:S10]  /*6a80*/  IMAD.X R9, RZ, RZ, R9, P1 ;  /* 0x000000ffff097224 */ /* 0x000fd400008e0609 */
        /* <DEDUP_REMOVED lines=9> */
[----:B------:R-:W0:Y:S01]  /*6b20*/  F2I.F64.TRUNC R5, R4 ;  /* 0x0000000400057311 */ /* 0x000e22000030d100 */
[----:B------:R-:W-:Y:S01]  /*6b30*/  IMAD.MOV.U32 R23, RZ, RZ, R27 ;  /* 0x000000ffff177224 */ /* 0x000fe200078e001b */
[----:B0-----:R0:W-:Y:S01]  /*6b40*/  STG.E.U8 desc[UR36][R8.64], R5 ;  /* 0x0000000508007986 */ /* 0x0011e2000c101124 */
[----:B------:R-:W-:Y:S05]  /*6b50*/  BRA `(.L_x_2814) ;  /* 0x0000001000547947 */ /* 0x000fea0003800000 */
.L_x_2818:
[----:B------:R-:W0:Y:S01]  /*6b60*/  F2I.S64.F64.TRUNC R4, R4 ;  /* 0x0000000400047311 */ /* 0x000e22000030d900 */
[----:B------:R-:W-:Y:S02]  /*6b70*/  IMAD.MOV.U32 R23, RZ, RZ, R27 ;  /* 0x000000ffff177224 */ /* 0x000fe400078e001b */
[----:B0-----:R-:W-:-:S05]  /*6b80*/  IMAD.MOV.U32 R3, RZ, RZ, R4 ;  /* 0x000000ffff037224 */ /* 0x001fca00078e0004 */
[----:B------:R0:W-:Y:S01]  /*6b90*/  STG.E.U8 desc[UR36][R8.64], R3 ;  /* 0x0000000308007986 */ /* 0x0001e2000c101124 */
[----:B------:R-:W-:Y:S05]  /*6ba0*/  BRA `(.L_x_2814) ;  /* 0x0000001000407947 */ /* 0x000fea0003800000 */
.L_x_2817:
[----:B------:R-:W-:-:S13]  /*6bb0*/  ISETP.NE.AND P0, PT, R0, 0x2, PT ;  /* 0x000000020000780c */ /* 0x000fda0003f05270 */
[----:B------:R-:W-:Y:S05]  /*6bc0*/  @!P0 BRA `(.L_x_2820) ;  /* 0x0000000000308947 */ /* 0x000fea0003800000 */
[----:B------:R-:W-:-:S13]  /*6bd0*/  ISETP.NE.AND P0, PT, R0, 0x3, PT ;  /* 0x000000030000780c */ /* 0x000fda0003f05270 */
[----:B------:R-:W-:Y:S05]  /*6be0*/  @!P0 BRA `(.L_x_2821) ;  /* 0x0000000000188947 */ /* 0x000fea0003800000 */
[----:B------:R-:W-:-:S13]  /*6bf0*/  ISETP.NE.AND P0, PT, R0, 0x4, PT ;  /* 0x000000040000780c */ /* 0x000fda0003f05270 */
[----:B------:R-:W-:Y:S05]  /*6c00*/  @P0 BRA `(.L_x_2819) ;  /* 0x0000000c00c40947 */ /* 0x000fea0003800000 */
[----:B------:R-:W0:Y:S01]  /*6c10*/  F2I.S64.F64.TRUNC R4, R4 ;  /* 0x0000000400047311 */ /* 0x000e22000030d900 */
[----:B------:R-:W-:Y:S01]  /*6c20*/  IMAD.MOV.U32 R23, RZ, RZ, R27 ;  /* 0x000000ffff177224 */ /* 0x000fe200078e001b */
[----:B0-----:R0:W-:Y:S01]  /*6c30*/  STG.E.64 desc[UR36][R8.64], R4 ;  /* 0x0000000408007986 */ /* 0x0011e2000c101b24 */
[----:B------:R-:W-:Y:S05]  /*6c40*/  BRA `(.L_x_2814) ;  /* 0x0000001000187947 */ /* 0x000fea0003800000 */
.L_x_2821:
[----:B------:R-:W0:Y:S01]  /*6c50*/  F2I.F64.TRUNC R5, R4 ;  /* 0x0000000400057311 */ /* 0x000e22000030d100 */
[----:B------:R-:W-:Y:S01]  /*6c60*/  IMAD.MOV.U32 R23, RZ, RZ, R27 ;  /* 0x000000ffff177224 */ /* 0x000fe200078e001b */
[----:B0-----:R0:W-:Y:S01]  /*6c70*/  STG.E desc[UR36][R8.64], R5 ;  /* 0x0000000508007986 */ /* 0x0011e2000c101924 */
[----:B------:R-:W-:Y:S05]  /*6c80*/  BRA `(.L_x_2814) ;  /* 0x0000001000087947 */ /* 0x000fea0003800000 */
.L_x_2820:
[----:B------:R-:W0:Y:S01]  /*6c90*/  F2I.F64.TRUNC R5, R4 ;  /* 0x0000000400057311 */ /* 0x000e22000030d100 */
[----:B------:R-:W-:Y:S01]  /*6ca0*/  IMAD.MOV.U32 R23, RZ, RZ, R27 ;  /* 0x000000ffff177224 */ /* 0x000fe200078e001b */
[----:B0-----:R0:W-:Y:S01]  /*6cb0*/  STG.E.U16 desc[UR36][R8.64], R5 ;  /* 0x0000000508007986 */ /* 0x0011e2000c101524 */
[----:B------:R-:W-:Y:S05]  /*6cc0*/  BRA `(.L_x_2814) ;  /* 0x0000000c00f87947 */ /* 0x000fea0003800000 */
.L_x_2816:
        /* <DEDUP_REMOVED lines=10> */
[----:B------:R-:W-:-:S13]  /*6d70*/  IMAD.MOV.U32 R23, RZ, RZ, R27 ;  /* 0x000000ffff177224 */ /* 0x000fda00078e001b */
[----:B0-----:R-:W-:-:S05]  /*6d80*/  @!P0 FMUL R3, R3, 1.175494350822287508e-38 ;  /* 0x0080000003038820 */ /* 0x001fca0000400000 */
[----:B------:R0:W-:Y:S01]  /*6d90*/  STG.E desc[UR36][R8.64], R3 ;  /* 0x0000000308007986 */ /* 0x0001e2000c101924 */
[----:B------:R-:W-:Y:S05]  /*6da0*/  BRA `(.L_x_2814) ;  /* 0x0000000c00c07947 */ /* 0x000fea0003800000 */
.L_x_2823:
[----:B------:R-:W-:Y:S01]  /*6db0*/  UMOV UR4, 0xf0000000 ;  /* 0xf000000000047882 */ /* 0x000fe20000000000 */
[----:B------:R-:W-:Y:S01]  /*6dc0*/  UMOV UR5, 0x380fffff ;  /* 0x380fffff00057882 */ /* 0x000fe20000000000 */
[----:B------:R-:W0:Y:S01]  /*6dd0*/  F2F.F32.F64 R0, R4 ;  /* 0x0000000400007310 */ /* 0x000e220000301000 */
[----:B------:R-:W-:Y:S01]  /*6de0*/  DSETP.GEU.AND P0, PT, |R4|, UR4, PT ;  /* 0x0000000404007e2a */ /* 0x000fe2000bf0e200 */
[----:B------:R-:W-:-:S13]  /*6df0*/  IMAD.MOV.U32 R23, RZ, RZ, R27 ;  /* 0x000000ffff177224 */ /* 0x000fda00078e001b */
[----:B0-----:R-:W-:-:S05]  /*6e00*/  @!P0 FMUL R0, R0, 1.175494350822287508e-38 ;  /* 0x0080000000008820 */ /* 0x001fca0000400000 */
[----:B------:R-:W-:-:S05]  /*6e10*/  F2FP.F16.F32.PACK_AB R0, RZ, R0 ;  /* 0x00000000ff00723e */ /* 0x000fca00000000ff */
[----:B------:R0:W-:Y:S01]  /*6e20*/  STG.E.U16 desc[UR36][R8.64], R0 ;  /* 0x0000000008007986 */ /* 0x0001e2000c101524 */
[----:B------:R-:W-:Y:S05]  /*6e30*/  BRA `(.L_x_2814) ;  /* 0x0000000c009c7947 */ /* 0x000fea0003800000 */
.L_x_2822:
        /* <DEDUP_REMOVED lines=10> */
[----:B------:R-:W-:Y:S02]  /*6ee0*/  IMAD.MOV.U32 R7, RZ, RZ, RZ ;  /* 0x000000ffff077224 */ /* 0x000fe400078e00ff */
[----:B------:R-:W-:-:S11]  /*6ef0*/  IMAD.MOV.U32 R23, RZ, RZ, R27 ;  /* 0x000000ffff177224 */ /* 0x000fd600078e001b */
[----:B0-----:R-:W-:-:S05]  /*6f00*/  @!P0 FMUL R6, R6, 1.175494350822287508e-38 ;  /* 0x0080000006068820 */ /* 0x001fca0000400000 */
[----:B------:R0:W-:Y:S01]  /*6f10*/  STG.E.64 desc[UR36][R8.64], R6 ;  /* 0x0000000608007986 */ /* 0x0001e2000c101b24 */
[----:B------:R-:W-:Y:S05]  /*6f20*/  BRA `(.L_x_2814) ;  /* 0x0000000c00607947 */ /* 0x000fea0003800000 */
.L_x_2825:
[----:B------:R-:W-:Y:S01]  /*6f30*/  UMOV UR4, 0xf0000000 ;  /* 0xf000000000047882 */ /* 0x000fe20000000000 */
[----:B------:R-:W-:Y:S01]  /*6f40*/  UMOV UR5, 0x380fffff ;  /* 0x380fffff00057882 */ /* 0x000fe20000000000 */
[----:B------:R-:W0:Y:S01]  /*6f50*/  F2F.F32.F64 R0, R4 ;  /* 0x0000000400007310 */ /* 0x000e220000301000 */
[----:B------:R-:W-:Y:S01]  /*6f60*/  DSETP.GEU.AND P0, PT, |R4|, UR4, PT ;  /* 0x0000000404007e2a */ /* 0x000fe2000bf0e200 */
[----:B------:R-:W-:-:S13]  /*6f70*/  IMAD.MOV.U32 R23, RZ, RZ, R27 ;  /* 0x000000ffff177224 */ /* 0x000fda00078e001b */
[----:B0-----:R-:W-:-:S05]  /*6f80*/  @!P0 FMUL R0, R0, 1.175494350822287508e-38 ;  /* 0x0080000000008820 */ /* 0x001fca0000400000 */
[----:B------:R-:W-:-:S04]  /*6f90*/  F2FP.F16.F32.PACK_AB R3, RZ, R0 ;  /* 0x00000000ff03723e */ /* 0x000fc800000000ff */
[----:B------:R-:W-:-:S05]  /*6fa0*/  PRMT R3, R3, 0x5410, RZ ;  /* 0x0000541003037816 */ /* 0x000fca00000000ff */
[----:B------:R0:W-:Y:S01]  /*6fb0*/  STG.E desc[UR36][R8.64], R3 ;  /* 0x0000000308007986 */ /* 0x0001e2000c101924 */
[----:B------:R-:W-:Y:S05]  /*6fc0*/  BRA `(.L_x_2814) ;  /* 0x0000000c00387947 */ /* 0x000fea0003800000 */
.L_x_2824:
[----:B------:R0:W-:Y:S01]  /*6fd0*/  STG.E.64 desc[UR36][R8.64], R4 ;  /* 0x0000000408007986 */ /* 0x0001e2000c101b24 */
[----:B------:R-:W-:Y:S01]  /*6fe0*/  IMAD.MOV.U32 R23, RZ, RZ, R27 ;  /* 0x000000ffff177224 */ /* 0x000fe200078e001b */
[----:B------:R-:W-:Y:S06]  /*6ff0*/  BRA `(.L_x_2814) ;  /* 0x0000000c002c7947 */ /* 0x000fec0003800000 */
.L_x_2815:
        /* <DEDUP_REMOVED lines=8> */
[----:B------:R-:W-:Y:S01]  /*7080*/  DSETP.NEU.AND P0, PT, R4, RZ, PT ;  /* 0x000000ff0400722a */ /* 0x000fe20003f0d000 */
[----:B------:R-:W-:-:S05]  /*7090*/  IMAD.MOV.U32 R23, RZ, RZ, R27 ;  /* 0x000000ffff177224 */ /* 0x000fca00078e001b */
[----:B------:R-:W-:-:S05]  /*70a0*/  SEL R3, RZ, 0x1, !P0 ;  /* 0x00000001ff037807 */ /* 0x000fca0004000000 */
[----:B------:R0:W-:Y:S01]  /*70b0*/  STG.E.U8 desc[UR36][R8.64], R3 ;  /* 0x0000000308007986 */ /* 0x0001e2000c101124 */
[----:B------:R-:W-:Y:S05]  /*70c0*/  BRA `(.L_x_2814) ;  /* 0x0000000800f87947 */ /* 0x000fea0003800000 */
.L_x_2828:
[----:B------:R-:W-:Y:S01]  /*70d0*/  CS2R R6, SRZ ;  /* 0x0000000000067805 */ /* 0x000fe2000001ff00 */
[----:B------:R-:W-:-:S04]  /*70e0*/  IMAD.MOV.U32 R23, RZ, RZ, R27 ;  /* 0x000000ffff177224 */ /* 0x000fc800078e001b */
[----:B------:R0:W-:Y:S01]  /*70f0*/  STG.E.128 desc[UR36][R8.64], R4 ;  /* 0x0000000408007986 */ /* 0x0001e2000c101d24 */
[----:B------:R-:W-:Y:S05]  /*7100*/  BRA `(.L_x_2814) ;  /* 0x0000000800e87947 */ /* 0x000fea0003800000 */
.L_x_2827:
        /* <DEDUP_REMOVED lines=25> */
.L_x_2832:
[----:B------:R-:W-:Y:S05]  /*72a0*/  BSYNC B0 ;  /* 0x0000000000007941 */ /* 0x000fea0003800000 */
.L_x_2831:
[----:B------:R-:W-:Y:S01]  /*72b0*/  LOP3.LUT R7, R0, R7, RZ, 0xfc, !PT ;  /* 0x0000000700077212 */ /* 0x000fe200078efcff */
[----:B------:R-:W-:-:S04]  /*72c0*/  IMAD.MOV.U32 R23, RZ, RZ, R27 ;  /* 0x000000ffff177224 */ /* 0x000fc800078e001b */
[----:B------:R0:W-:Y:S01]  /*72d0*/  STG.E.U8 desc[UR36][R8.64], R7 ;  /* 0x0000000708007986 */ /* 0x0001e2000c101124 */
[----:B------:R-:W-:Y:S05]  /*72e0*/  BRA `(.L_x_2814) ;  /* 0x0000000800707947 */ /* 0x000fea0003800000 */
.L_x_2830:
        /* <DEDUP_REMOVED lines=17> */
.L_x_2834:
[----:B------:R-:W-:Y:S01]  /*7400*/  IMAD.MOV.U32 R0, RZ, RZ, 0x7f ;  /* 0x0000007fff007424 */ /* 0x000fe200078e00ff */
[----:B------:R-:W-:-:S04]  /*7410*/  ISETP.GT.U32.AND P0, PT, R3, 0x7f800000, PT ;  /* 0x7f8000000300780c */ /* 0x000fc80003f04070 */
[----:B------:R-:W-:-:S09]  /*7420*/  SEL R0, R0, 0x7c, P0 ;  /* 0x0000007c00007807 */ /* 0x000fd20000000000 */
.L_x_2835:
[----:B------:R-:W-:Y:S05]  /*7430*/  BSYNC B0 ;  /* 0x0000000000007941 */ /* 0x000fea0003800000 */
.L_x_2833:
[----:B------:R-:W-:Y:S01]  /*7440*/  LOP3.LUT R3, R7, 0x80000000, RZ, 0xc0, !PT ;  /* 0x8000000007037812 */ /* 0x000fe200078ec0ff */
[----:B------:R-:W-:-:S03]  /*7450*/  IMAD.MOV.U32 R23, RZ, RZ, R27 ;  /* 0x000000ffff177224 */ /* 0x000fc600078e001b */
[----:B------:R-:W-:-:S04]  /*7460*/  SHF.R.U32.HI R3, RZ, 0x18, R3 ;  /* 0x00000018ff037819 */ /* 0x000fc80000011603 */
[----:B------:R-:W-:-:S05]  /*7470*/  LOP3.LUT R3, R0, R3, RZ, 0xfc, !PT ;  /* 0x0000000300037212 */ /* 0x000fca00078efcff */
[----:B------:R0:W-:Y:S01]  /*7480*/  STG.E.U8 desc[UR36][R8.64], R3 ;  /* 0x0000000308007986 */ /* 0x0001e2000c101124 */
[----:B------:R-:W-:Y:S05]  /*7490*/  BRA `(.L_x_2814) ;  /* 0x0000000800047947 */ /* 0x000fea0003800000 */
.L_x_2829:
[----:B------:R-:W-:Y:S01]  /*74a0*/  UMOV UR4, 0xf0000000 ;  /* 0xf000000000047882 */ /* 0x000fe20000000000 */
[----:B------:R-:W-:Y:S01]  /*74b0*/  UMOV UR5, 0x380fffff ;  /* 0x380fffff00057882 */ /* 0x000fe20000000000 */
[----:B------:R-:W0:Y:S01]  /*74c0*/  F2F.F32.F64 R0, R4 ;  /* 0x0000000400007310 */ /* 0x000e220000301000 */
[----:B------:R-:W-:Y:S01]  /*74d0*/  DSETP.GEU.AND P0, PT, |R4|, UR4, PT ;  /* 0x0000000404007e2a */ /* 0x000fe2000bf0e200 */
[----:B------:R-:W-:-:S13]  /*74e0*/  IMAD.MOV.U32 R23, RZ, RZ, R27 ;  /* 0x000000ffff177224 */ /* 0x000fda00078e001b */
[----:B0-----:R-:W-:-:S05]  /*74f0*/  @!P0 FMUL R0, R0, 1.175494350822287508e-38 ;  /* 0x0080000000008820 */ /* 0x001fca0000400000 */
[----:B------:R-:W-:-:S05]  /*7500*/  F2FP.BF16.F32.PACK_AB R0, RZ, R0 ;  /* 0x00000000ff00723e */ /* 0x000fca00000010ff */
[----:B------:R0:W-:Y:S01]  /*7510*/  STG.E.U16 desc[UR36][R8.64], R0 ;  /* 0x0000000008007986 */ /* 0x0001e2000c101524 */
[----:B------:R-:W-:Y:S05]  /*7520*/  BRA `(.L_x_2814) ;  /* 0x0000000400e07947 */ /* 0x000fea0003800000 */
.L_x_2826:
        /* <DEDUP_REMOVED lines=8> */
[----:B------:R-:W0:Y:S01]  /*75b0*/  F2I.U32.F64.TRUNC R5, R4 ;  /* 0x0000000400057311 */ /* 0x000e22000030d000 */
[----:B------:R-:W-:Y:S01]  /*75c0*/  IMAD.MOV.U32 R23, RZ, RZ, R27 ;  /* 0x000000ffff177224 */ /* 0x000fe200078e001b */
[----:B0-----:R0:W-:Y:S01]  /*75d0*/  STG.E.U16 desc[UR36][R8.64], R5 ;  /* 0x0000000508007986 */ /* 0x0011e2000c101524 */
[----:B------:R-:W-:Y:S05]  /*75e0*/  BRA `(.L_x_2814) ;  /* 0x0000000400b07947 */ /* 0x000fea0003800000 */
.L_x_2838:
        /* <DEDUP_REMOVED lines=21> */
.L_x_2841:
[----:B------:R-:W-:-:S04]  /*7740*/  LOP3.LUT R0, R7, 0x80000000, RZ, 0xc0, !PT ;  /* 0x8000000007007812 */ /* 0x000fc800078ec0ff */
[----:B------:R-:W-:-:S04]  /*7750*/  SHF.R.U32.HI R0, RZ, 0x18, R0 ;  /* 0x00000018ff007819 */ /* 0x000fc80000011600 */
[----:B------:R-:W-:-:S07]  /*7760*/  LOP3.LUT R0, R3, R0, RZ, 0xfc, !PT ;  /* 0x0000000003007212 */ /* 0x000fce00078efcff */
.L_x_2840:
[----:B------:R-:W-:Y:S05]  /*7770*/  BSYNC B0 ;  /* 0x0000000000007941 */ /* 0x000fea0003800000 */
.L_x_2839:
[----:B------:R0:W-:Y:S01]  /*7780*/  STG.E.U8 desc[UR36][R8.64], R0 ;  /* 0x0000000008007986 */ /* 0x0001e2000c101124 */
[----:B------:R-:W-:Y:S01]  /*7790*/  IMAD.MOV.U32 R23, RZ, RZ, R27 ;  /* 0x000000ffff177224 */ /* 0x000fe200078e001b */
[----:B------:R-:W-:Y:S06]  /*77a0*/  BRA `(.L_x_2814) ;  /* 0x0000000400407947 */ /* 0x000fec0003800000 */
.L_x_2837:
        /* <DEDUP_REMOVED lines=21> */
.L_x_2844:
[----:B------:R-:W-:-:S04]  /*7900*/  LOP3.LUT R0, R7, 0x80000000, RZ, 0xc0, !PT ;  /* 0x8000000007007812 */ /* 0x000fc800078ec0ff */
[----:B------:R-:W-:-:S04]  /*7910*/  SHF.R.U32.HI R0, RZ, 0x18, R0 ;  /* 0x00000018ff007819 */ /* 0x000fc80000011600 */
[----:B------:R-:W-:-:S07]  /*7920*/  LOP3.LUT R0, R3, R0, RZ, 0xfc, !PT ;  /* 0x0000000003007212 */ /* 0x000fce00078efcff */
.L_x_2843:
[----:B------:R-:W-:Y:S05]  /*7930*/  BSYNC B0 ;  /* 0x0000000000007941 */ /* 0x000fea0003800000 */
.L_x_2842:
[----:B------:R0:W-:Y:S01]  /*7940*/  STG.E.U8 desc[UR36][R8.64], R0 ;  /* 0x0000000008007986 */ /* 0x0001e2000c101124 */
[----:B------:R-:W-:Y:S01]  /*7950*/  IMAD.MOV.U32 R23, RZ, RZ, R27 ;  /* 0x000000ffff177224 */ /* 0x000fe200078e001b */
[----:B------:R-:W-:Y:S06]  /*7960*/  BRA `(.L_x_2814) ;  /* 0x0000000000d07947 */ /* 0x000fec0003800000 */
.L_x_2836:
        /* <DEDUP_REMOVED lines=27> */
.L_x_2819:
        /* <DEDUP_REMOVED lines=16> */
.L_x_2847:
[----:B------:R-:W-:Y:S01]  /*7c20*/  IMAD.MOV.U32 R23, RZ, RZ, R27 ;  /* 0x000000ffff177224 */ /* 0x000fe200078e001b */
[----:B------:R-:W-:Y:S06]  /*7c30*/  BRA `(.L_x_2814) ;  /* 0x00000000001c7947 */ /* 0x000fec0003800000 */
.L_x_2846:
[----:B------:R-:W0:Y:S01]  /*7c40*/  F2I.U64.F64.TRUNC R4, R4 ;  /* 0x0000000400047311 */ /* 0x000e22000030d800 */
[----:B------:R-:W-:Y:S01]  /*7c50*/  IMAD.MOV.U32 R23, RZ, RZ, R27 ;  /* 0x000000ffff177224 */ /* 0x000fe200078e001b */
[----:B0-----:R4:W-:Y:S01]  /*7c60*/  STG.E.64 desc[UR36][R8.64], R4 ;  /* 0x0000000408007986 */ /* 0x0019e2000c101b24 */
[----:B------:R-:W-:Y:S05]  /*7c70*/  BRA `(.L_x_2814) ;  /* 0x00000000000c7947 */ /* 0x000fea0003800000 */
.L_x_2845:
[----:B------:R-:W0:Y:S01]  /*7c80*/  F2I.U32.F64.TRUNC R5, R4 ;  /* 0x0000000400057311 */ /* 0x000e22000030d000 */
[----:B------:R-:W-:Y:S01]  /*7c90*/  IMAD.MOV.U32 R23, RZ, RZ, R27 ;  /* 0x000000ffff177224 */ /* 0x000fe200078e001b */
[----:B0-----:R1:W-:Y:S06]  /*7ca0*/  STG.E desc[UR36][R8.64], R5 ;  /* 0x0000000508007986 */ /* 0x0013ec000c101924 */
.L_x_2814:
[----:B------:R-:W-:Y:S05]  /*7cb0*/  BSYNC B6 ;  /* 0x0000000000067941 */ /* 0x000fea0003800000 */
.L_x_2813:
[----:B------:R-:W-:Y:S01]  /*7cc0*/  ISETP.GE.AND P0, PT, R23, R2, PT ;  /* 0x000000021700720c */ /* 0x000fe20003f06270 */
[----:B------:R-:W-:-:S12]  /*7cd0*/  BSSY B6, `(.L_x_2848) ;  /* 0x0000230000067945 */ /* 0x000fd80003800000 */
[----:B------:R-:W-:Y:S05]  /*7ce0*/  @P0 BRA `(.L_x_2849) ;  /* 0x0000002000b80947 */ /* 0x000fea0003800000 */
[----:B01--4-:R-:W0:Y:S01]  /*7cf0*/  LDC.64 R4, c[0x0][0x218] ;  /* 0x00008600ff047b82 */ /* 0x013e220000000a00 */
[----:B---3--:R-:W-:Y:S01]  /*7d00*/  IMAD R0, R22, 0x200, R23 ;  /* 0x0000020016007824 */ /* 0x008fe200078e0217 */
[----:B------:R-:W-:Y:S01]  /*7d10*/  PRMT R6, R18, 0x9910, RZ ;  /* 0x0000991012067816 */ /* 0x000fe200000000ff */
        /* <DEDUP_REMOVED lines=18> */
.L_x_2853:
[----:B------:R-:W0:Y:S02]  /*7e40*/  F2I.S64.F64.TRUNC R28, R28 ;  /* 0x0000001c001c7311 */ /* 0x000e24000030d900 */
[----:B0-----:R-:W-:-:S05]  /*7e50*/  IMAD.MOV.U32 R3, RZ, RZ, R28 ;  /* 0x000000ffff037224 */ /* 0x001fca00078e001c */
[----:B------:R0:W-:Y:S01]  /*7e60*/  STG.E.U8 desc[UR36][R4.64], R3 ;  /* 0x0000000304007986 */ /* 0x0001e2000c101124 */
[----:B------:R-:W-:Y:S05]  /*7e70*/  BRA `(.L_x_2855) ;  /* 0x0000000c00f07947 */ /* 0x000fea0003800000 */
.L_x_2852:
        /* <DEDUP_REMOVED lines=9> */
.L_x_2857:
[----:B------:R-:W0:Y:S02]  /*7f10*/  F2I.F64.TRUNC R29, R28 ;  /* 0x0000001c001d7311 */ /* 0x000e24000030d100 */
[----:B0-----:R0:W-:Y:S01]  /*7f20*/  STG.E desc[UR36][R4.64], R29 ;  /* 0x0000001d04007986 */ /* 0x0011e2000c101924 */
[----:B------:R-:W-:Y:S05]  /*7f30*/  BRA `(.L_x_2855) ;  /* 0x0000000c00c07947 */ /* 0x000fea0003800000 */
.L_x_2856:
[----:B------:R-:W0:Y:S02]  /*7f40*/  F2I.F64.TRUNC R29, R28 ;  /* 0x0000001c001d7311 */ /* 0x000e24000030d100 */
[----:B0-----:R0:W-:Y:S01]  /*7f50*/  STG.E.U16 desc[UR36][R4.64], R29 ;  /* 0x0000001d04007986 */ /* 0x0011e2000c101524 */
[----:B------:R-:W-:Y:S05]  /*7f60*/  BRA `(.L_x_2855) ;  /* 0x0000000c00b47947 */ /* 0x000fea0003800000 */
.L_x_2851:
        /* <DEDUP_REMOVED lines=13> */
.L_x_2859:
        /* <DEDUP_REMOVED lines=8> */
.L_x_2858:
        /* <DEDUP_REMOVED lines=14> */
.L_x_2861:
        /* <DEDUP_REMOVED lines=9> */
.L_x_2860:
[----:B------:R0:W-:Y:S01]  /*8230*/  STG.E.64 desc[UR36][R4.64], R28 ;  /* 0x0000001c04007986 */ /* 0x0001e2000c101b24 */
[----:B------:R-:W-:Y:S05]  /*8240*/  BRA `(.L_x_2855) ;  /* 0x0000000800fc7947 */ /* 0x000fea0003800000 */
.L_x_2850:
        /* <DEDUP_REMOVED lines=12> */
.L_x_2864:
[----:B------:R-:W-:-:S05]  /*8310*/  CS2R R30, SRZ ;  /* 0x00000000001e7805 */ /* 0x000fca000001ff00 */
[----:B------:R0:W-:Y:S01]  /*8320*/  STG.E.128 desc[UR36][R4.64], R28 ;  /* 0x0000001c04007986 */ /* 0x0001e2000c101d24 */
[----:B------:R-:W-:Y:S05]  /*8330*/  BRA `(.L_x_2855) ;  /* 0x0000000800c07947 */ /* 0x000fea0003800000 */
.L_x_2863:
        /* <DEDUP_REMOVED lines=25> */
.L_x_2868:
[----:B------:R-:W-:Y:S05]  /*84d0*/  BSYNC B0 ;  /* 0x0000000000007941 */ /* 0x000fea0003800000 */
.L_x_2867:
[----:B------:R-:W-:-:S05]  /*84e0*/  LOP3.LUT R7, R0, R7, RZ, 0xfc, !PT ;  /* 0x0000000700077212 */ /* 0x000fca00078efcff */
[----:B------:R0:W-:Y:S01]  /*84f0*/  STG.E.U8 desc[UR36][R4.64], R7 ;  /* 0x0000000704007986 */ /* 0x0001e2000c101124 */
[----:B------:R-:W-:Y:S05]  /*8500*/  BRA `(.L_x_2855) ;  /* 0x00000008004c7947 */ /* 0x000fea0003800000 */
.L_x_2866:
        /* <DEDUP_REMOVED lines=17> */
.L_x_2870:
[----:B------:R-:W-:Y:S01]  /*8620*/  IMAD.MOV.U32 R0, RZ, RZ, 0x7f ;  /* 0x0000007fff007424 */ /* 0x000fe200078e00ff */
[----:B------:R-:W-:-:S04]  /*8630*/  ISETP.GT.U32.AND P0, PT, R3, 0x7f800000, PT ;  /* 0x7f8000000300780c */ /* 0x000fc80003f04070 */
[----:B------:R-:W-:-:S09]  /*8640*/  SEL R0, R0, 0x7c, P0 ;  /* 0x0000007c00007807 */ /* 0x000fd20000000000 */
.L_x_2871:
[----:B------:R-:W-:Y:S05]  /*8650*/  BSYNC B0 ;  /* 0x0000000000007941 */ /* 0x000fea0003800000 */
.L_x_2869:
[----:B------:R-:W-:-:S04]  /*8660*/  LOP3.LUT R3, R7, 0x80000000, RZ, 0xc0, !PT ;  /* 0x8000000007037812 */ /* 0x000fc800078ec0ff */
[----:B------:R-:W-:-:S04]  /*8670*/  SHF.R.U32.HI R3, RZ, 0x18, R3 ;  /* 0x00000018ff037819 */ /* 0x000fc80000011603 */
[----:B------:R-:W-:-:S05]  /*8680*/  LOP3.LUT R3, R0, R3, RZ, 0xfc, !PT ;  /* 0x0000000300037212 */ /* 0x000fca00078efcff */
[----:B------:R0:W-:Y:S01]  /*8690*/  STG.E.U8 desc[UR36][R4.64], R3 ;  /* 0x0000000304007986 */ /* 0x0001e2000c101124 */
[----:B------:R-:W-:Y:S05]  /*86a0*/  BRA `(.L_x_2855) ;  /* 0x0000000400e47947 */ /* 0x000fea0003800000 */
.L_x_2865:
        /* <DEDUP_REMOVED lines=8> */
.L_x_2862:
        /* <DEDUP_REMOVED lines=11> */
.L_x_2874:
        /* <DEDUP_REMOVED lines=21> */
.L_x_2877:
[----:B------:R-:W-:-:S04]  /*8930*/  LOP3.LUT R0, R7, 0x80000000, RZ, 0xc0, !PT ;  /* 0x8000000007007812 */ /* 0x000fc800078ec0ff */
[----:B------:R-:W-:-:S04]  /*8940*/  SHF.R.U32.HI R0, RZ, 0x18, R0 ;  /* 0x00000018ff007819 */ /* 0x000fc80000011600 */
[----:B------:R-:W-:-:S07]  /*8950*/  LOP3.LUT R0, R3, R0, RZ, 0xfc, !PT ;  /* 0x0000000003007212 */ /* 0x000fce00078efcff */
.L_x_2876:
[----:B------:R-:W-:Y:S05]  /*8960*/  BSYNC B0 ;  /* 0x0000000000007941 */ /* 0x000fea0003800000 */
.L_x_2875:
[----:B------:R3:W-:Y:S01]  /*8970*/  STG.E.U8 desc[UR36][R4.64], R0 ;  /* 0x0000000004007986 */ /* 0x0007e2000c101124 */
[----:B------:R-:W-:Y:S05]  /*8980*/  BRA `(.L_x_2855) ;  /* 0x00000004002c7947 */ /* 0x000fea0003800000 */
.L_x_2873:
        /* <DEDUP_REMOVED lines=21> */
.L_x_2880:
[----:B------:R-:W-:-:S04]  /*8ae0*/  LOP3.LUT R0, R7, 0x80000000, RZ, 0xc0, !PT ;  /* 0x8000000007007812 */ /* 0x000fc800078ec0ff */
[----:B------:R-:W-:-:S04]  /*8af0*/  SHF.R.U32.HI R0, RZ, 0x18, R0 ;  /* 0x00000018ff007819 */ /* 0x000fc80000011600 */
[----:B------:R-:W-:-:S07]  /*8b00*/  LOP3.LUT R0, R3, R0, RZ, 0xfc, !PT ;  /* 0x0000000003007212 */ /* 0x000fce00078efcff */
.L_x_2879:
[----:B------:R-:W-:Y:S05]  /*8b10*/  BSYNC B0 ;  /* 0x0000000000007941 */ /* 0x000fea0003800000 */
.L_x_2878:
[----:B------:R0:W-:Y:S01]  /*8b20*/  STG.E.U8 desc[UR36][R4.64], R0 ;  /* 0x0000000004007986 */ /* 0x0001e2000c101124 */
[----:B------:R-:W-:Y:S05]  /*8b30*/  BRA `(.L_x_2855) ;  /* 0x0000000000c07947 */ /* 0x000fea0003800000 */
.L_x_2872:
        /* <DEDUP_REMOVED lines=26> */
.L_x_2854:
        /* <DEDUP_REMOVED lines=16> */
.L_x_2883:
[----:B------:R-:W-:Y:S05]  /*8de0*/  BRA `(.L_x_2855) ;  /* 0x0000000000147947 */ /* 0x000fea0003800000 */
.L_x_2882:
[----:B------:R-:W0:Y:S02]  /*8df0*/  F2I.U64.F64.TRUNC R28, R28 ;  /* 0x0000001c001c7311 */ /* 0x000e24000030d800 */
[----:B0-----:R2:W-:Y:S01]  /*8e00*/  STG.E.64 desc[UR36][R4.64], R28 ;  /* 0x0000001c04007986 */ /* 0x0015e2000c101b24 */
[----:B------:R-:W-:Y:S05]  /*8e10*/  BRA `(.L_x_2855) ;  /* 0x0000000000087947 */ /* 0x000fea0003800000 */
.L_x_2881:
[----:B------:R-:W0:Y:S02]  /*8e20*/  F2I.U32.F64.TRUNC R29, R28 ;  /* 0x0000001c001d7311 */ /* 0x000e24000030d000 */
[----:B0-----:R0:W-:Y:S02]  /*8e30*/  STG.E desc[UR36][R4.64], R29 ;  /* 0x0000001d04007986 */ /* 0x0011e4000c101924 */
.L_x_2855:
        /* <DEDUP_REMOVED lines=24> */
.L_x_2887:
[----:B------:R-:W0:Y:S02]  /*8fc0*/  F2I.S64.F64.TRUNC R24, R24 ;  /* 0x0000001800187311 */ /* 0x000e24000030d900 */
[----:B0-----:R-:W-:-:S05]  /*8fd0*/  IMAD.MOV.U32 R3, RZ, RZ, R24 ;  /* 0x000000ffff037224 */ /* 0x001fca00078e0018 */
[----:B------:R0:W-:Y:S01]  /*8fe0*/  STG.E.U8 desc[UR36][R4.64], R3 ;  /* 0x0000000304007986 */ /* 0x0001e2000c101124 */
[----:B------:R-:W-:Y:S05]  /*8ff0*/  BRA `(.L_x_2889) ;  /* 0x0000000c00f07947 */ /* 0x000fea0003800000 */
.L_x_2886:
        /* <DEDUP_REMOVED lines=9> */
.L_x_2891:
[----:B------:R-:W0:Y:S02]  /*9090*/  F2I.F64.TRUNC R25, R24 ;  /* 0x0000001800197311 */ /* 0x000e24000030d100 */
[----:B0-----:R0:W-:Y:S01]  /*90a0*/  STG.E desc[UR36][R4.64], R25 ;  /* 0x0000001904007986 */ /* 0x0011e2000c101924 */
[----:B------:R-:W-:Y:S05]  /*90b0*/  BRA `(.L_x_2889) ;  /* 0x0000000c00c07947 */ /* 0x000fea0003800000 */
.L_x_2890:
[----:B------:R-:W0:Y:S02]  /*90c0*/  F2I.F64.TRUNC R25, R24 ;  /* 0x0000001800197311 */ /* 0x000e24000030d100 */
[----:B0-----:R0:W-:Y:S01]  /*90d0*/  STG.E.U16 desc[UR36][R4.64], R25 ;  /* 0x0000001904007986 */ /* 0x0011e2000c101524 */
[----:B------:R-:W-:Y:S05]  /*90e0*/  BRA `(.L_x_2889) ;  /* 0x0000000c00b47947 */ /* 0x000fea0003800000 */
.L_x_2885:
        /* <DEDUP_REMOVED lines=13> */
.L_x_2893:
        /* <DEDUP_REMOVED lines=8> */
.L_x_2892:
        /* <DEDUP_REMOVED lines=14> */
.L_x_2895:
        /* <DEDUP_REMOVED lines=9> */
.L_x_2894:
[----:B------:R0:W-:Y:S01]  /*93b0*/  STG.E.64 desc[UR36][R4.64], R24 ;  /* 0x0000001804007986 */ /* 0x0001e2000c101b24 */
[----:B------:R-:W-:Y:S05]  /*93c0*/  BRA `(.L_x_2889) ;  /* 0x0000000800fc7947 */ /* 0x000fea0003800000 */
.L_x_2884:
        /* <DEDUP_REMOVED lines=12> */
.L_x_2898:
[----:B------:R-:W-:-:S05]  /*9490*/  CS2R R26, SRZ ;  /* 0x00000000001a7805 */ /* 0x000fca000001ff00 */
[----:B------:R0:W-:Y:S01]  /*94a0*/  STG.E.128 desc[UR36][R4.64], R24 ;  /* 0x0000001804007986 */ /* 0x0001e2000c101d24 */
[----:B------:R-:W-:Y:S05]  /*94b0*/  BRA `(.L_x_2889) ;  /* 0x0000000800c07947 */ /* 0x000fea0003800000 */
.L_x_2897:
        /* <DEDUP_REMOVED lines=25> */
.L_x_2902:
[----:B------:R-:W-:Y:S05]  /*9650*/  BSYNC B0 ;  /* 0x0000000000007941 */ /* 0x000fea0003800000 */
.L_x_2901:
[----:B------:R-:W-:-:S05]  /*9660*/  LOP3.LUT R7, R0, R7, RZ, 0xfc, !PT ;  /* 0x0000000700077212 */ /* 0x000fca00078efcff */
[----:B------:R0:W-:Y:S01]  /*9670*/  STG.E.U8 desc[UR36][R4.64], R7 ;  /* 0x0000000704007986 */ /* 0x0001e2000c101124 */
[----:B------:R-:W-:Y:S05]  /*9680*/  BRA `(.L_x_2889) ;  /* 0x00000008004c7947 */ /* 0x000fea0003800000 */
.L_x_2900:
        /* <DEDUP_REMOVED lines=17> */
.L_x_2904:
[----:B------:R-:W-:Y:S01]  /*97a0*/  IMAD.MOV.U32 R0, RZ, RZ, 0x7f ;  /* 0x0000007fff007424 */ /* 0x000fe200078e00ff */
[----:B------:R-:W-:-:S04]  /*97b0*/  ISETP.GT.U32.AND P0, PT, R3, 0x7f800000, PT ;  /* 0x7f8000000300780c */ /* 0x000fc80003f04070 */
[----:B------:R-:W-:-:S09]  /*97c0*/  SEL R0, R0, 0x7c, P0 ;  /* 0x0000007c00007807 */ /* 0x000fd20000000000 */
.L_x_2905:
[----:B------:R-:W-:Y:S05]  /*97d0*/  BSYNC B0 ;  /* 0x0000000000007941 */ /* 0x000fea0003800000 */
.L_x_2903:
[----:B------:R-:W-:-:S04]  /*97e0*/  LOP3.LUT R3, R7, 0x80000000, RZ, 0xc0, !PT ;  /* 0x8000000007037812 */ /* 0x000fc800078ec0ff */
[----:B------:R-:W-:-:S04]  /*97f0*/  SHF.R.U32.HI R3, RZ, 0x18, R3 ;  /* 0x00000018ff037819 */ /* 0x000fc80000011603 */
[----:B------:R-:W-:-:S05]  /*9800*/  LOP3.LUT R3, R0, R3, RZ, 0xfc, !PT ;  /* 0x0000000300037212 */ /* 0x000fca00078efcff */
[----:B------:R0:W-:Y:S01]  /*9810*/  STG.E.U8 desc[UR36][R4.64], R3 ;  /* 0x0000000304007986 */ /* 0x0001e2000c101124 */
[----:B------:R-:W-:Y:S05]  /*9820*/  BRA `(.L_x_2889) ;  /* 0x0000000400e47947 */ /* 0x000fea0003800000 */
.L_x_2899:
        /* <DEDUP_REMOVED lines=8> */
.L_x_2896:
        /* <DEDUP_REMOVED lines=11> */
.L_x_2908:
        /* <DEDUP_REMOVED lines=21> */
.L_x_2911:
[----:B------:R-:W-:-:S04]  /*9ab0*/  LOP3.LUT R0, R7, 0x80000000, RZ, 0xc0, !PT ;  /* 0x8000000007007812 */ /* 0x000fc800078ec0ff */
[----:B------:R-:W-:-:S04]  /*9ac0*/  SHF.R.U32.HI R0, RZ, 0x18, R0 ;  /* 0x00000018ff007819 */ /* 0x000fc80000011600 */
[----:B------:R-:W-:-:S07]  /*9ad0*/  LOP3.LUT R0, R3, R0, RZ, 0xfc, !PT ;  /* 0x0000000003007212 */ /* 0x000fce00078efcff */
.L_x_2910:
[----:B------:R-:W-:Y:S05]  /*9ae0*/  BSYNC B0 ;  /* 0x0000000000007941 */ /* 0x000fea0003800000 */
.L_x_2909:
[----:B------:R0:W-:Y:S01]  /*9af0*/  STG.E.U8 desc[UR36][R4.64], R0 ;  /* 0x0000000004007986 */ /* 0x0001e2000c101124 */
[----:B------:R-:W-:Y:S05]  /*9b00*/  BRA `(.L_x_2889) ;  /* 0x00000004002c7947 */ /* 0x000fea0003800000 */
.L_x_2907:
        /* <DEDUP_REMOVED lines=21> */
.L_x_2914:
[----:B------:R-:W-:-:S04]  /*9c60*/  LOP3.LUT R0, R7, 0x80000000, RZ, 0xc0, !PT ;  /* 0x8000000007007812 */ /* 0x000fc800078ec0ff */
[----:B------:R-:W-:-:S04]  /*9c70*/  SHF.R.U32.HI R0, RZ, 0x18, R0 ;  /* 0x00000018ff007819 */ /* 0x000fc80000011600 */
[----:B------:R-:W-:-:S07]  /*9c80*/  LOP3.LUT R0, R3, R0, RZ, 0xfc, !PT ;  /* 0x0000000003007212 */ /* 0x000fce00078efcff */
.L_x_2913:
[----:B------:R-:W-:Y:S05]  /*9c90*/  BSYNC B0 ;  /* 0x0000000000007941 */ /* 0x000fea0003800000 */
.L_x_2912:
[----:B------:R0:W-:Y:S01]  /*9ca0*/  STG.E.U8 desc[UR36][R4.64], R0 ;  /* 0x0000000004007986 */ /* 0x0001e2000c101124 */
[----:B------:R-:W-:Y:S05]  /*9cb0*/  BRA `(.L_x_2889) ;  /* 0x0000000000c07947 */ /* 0x000fea0003800000 */
.L_x_2906:
        /* <DEDUP_REMOVED lines=26> */
.L_x_2888:
        /* <DEDUP_REMOVED lines=16> */
.L_x_2917:
[----:B------:R-:W-:Y:S05]  /*9f60*/  BRA `(.L_x_2889) ;  /* 0x0000000000147947 */ /* 0x000fea0003800000 */
.L_x_2916:
[----:B------:R-:W0:Y:S02]  /*9f70*/  F2I.U64.F64.TRUNC R24, R24 ;  /* 0x0000001800187311 */ /* 0x000e24000030d800 */
[----:B0-----:R0:W-:Y:S01]  /*9f80*/  STG.E.64 desc[UR36][R4.64], R24 ;  /* 0x0000001804007986 */ /* 0x0011e2000c101b24 */
[----:B------:R-:W-:Y:S05]  /*9f90*/  BRA `(.L_x_2889) ;  /* 0x0000000000087947 */ /* 0x000fea0003800000 */
.L_x_2915:
[----:B------:R-:W0:Y:S02]  /*9fa0*/  F2I.U32.F64.TRUNC R25, R24 ;  /* 0x0000001800197311 */ /* 0x000e24000030d000 */
[----:B0-----:R0:W-:Y:S02]  /*9fb0*/  STG.E desc[UR36][R4.64], R25 ;  /* 0x0000001904007986 */ /* 0x0011e4000c101924 */
.L_x_2889:
[----:B------:R-:W-:-:S07]  /*9fc0*/  VIADD R23, R23, 0x80 ;  /* 0x0000008017177836 */ /* 0x000fce0000000000 */
.L_x_2849:
[----:B------:R-:W-:Y:S05]  /*9fd0*/  BSYNC B6 ;  /* 0x0000000000067941 */ /* 0x000fea0003800000 */
.L_x_2848:
[----:B------:R-:W-:-:S13]  /*9fe0*/  ISETP.GE.AND P0, PT, R23, R2, PT ;  /* 0x000000021700720c */ /* 0x000fda0003f06270 */
[----:B------:R-:W-:Y:S05]  /*9ff0*/  @P0 EXIT ;  /* 0x000000000000094d */ /* 0x000fea0003800000 */
[----:B0123--:R-:W0:Y:S01]  /*a000*/  LDC.64 R2, c[0x0][0x218] ;  /* 0x00008600ff027b82 */ /* 0x00fe220000000a00 */
[----:B----4-:R-:W-:Y:S01]  /*a010*/  PRMT R0, R18, 0x9910, RZ ;  /* 0x0000991012007816 */ /* 0x010fe200000000ff */
        /* <DEDUP_REMOVED lines=18> */
.L_x_2921:
[----:B------:R-:W0:Y:S02]  /*a140*/  F2I.S64.F64.TRUNC R16, R16 ;  /* 0x0000001000107311 */ /* 0x000e24000030d900 */
[----:B0-----:R-:W-:-:S05]  /*a150*/  IMAD.MOV.U32 R5, RZ, RZ, R16 ;  /* 0x000000ffff057224 */ /* 0x001fca00078e0010 */
[----:B------:R-:W-:Y:S01]  /*a160*/  STG.E.U8 desc[UR36][R2.64], R5 ;  /* 0x0000000502007986 */ /* 0x000fe2000c101124 */
[----:B------:R-:W-:Y:S05]  /*a170*/  EXIT ;  /* 0x000000000000794d */ /* 0x000fea0003800000 */
.L_x_2920:
        /* <DEDUP_REMOVED lines=9> */
.L_x_2924:
[----:B------:R-:W0:Y:S02]  /*a210*/  F2I.F64.TRUNC R17, R16 ;  /* 0x0000001000117311 */ /* 0x000e24000030d100 */
[----:B0-----:R-:W-:Y:S01]  /*a220*/  STG.E desc[UR36][R2.64], R17 ;  /* 0x0000001102007986 */ /* 0x001fe2000c101924 */
[----:B------:R-:W-:Y:S05]  /*a230*/  EXIT ;  /* 0x000000000000794d */ /* 0x000fea0003800000 */
.L_x_2923:
[----:B------:R-:W0:Y:S02]  /*a240*/  F2I.F64.TRUNC R17, R16 ;  /* 0x0000001000117311 */ /* 0x000e24000030d100 */
[----:B0-----:R-:W-:Y:S01]  /*a250*/  STG.E.U16 desc[UR36][R2.64], R17 ;  /* 0x0000001102007986 */ /* 0x001fe2000c101524 */
[----:B------:R-:W-:Y:S05]  /*a260*/  EXIT ;  /* 0x000000000000794d */ /* 0x000fea0003800000 */
.L_x_2919:
        /* <DEDUP_REMOVED lines=13> */
.L_x_2926:
        /* <DEDUP_REMOVED lines=8> */
.L_x_2925:
        /* <DEDUP_REMOVED lines=12> */
[----:B------:R-:W-:Y:S01]  /*a480*/  STG.E.64 desc[UR36][R2.64], R4 ;  /* 0x0000000402007986 */ /* 0x000fe2000c101b24 */
[----:B------:R-:W-:Y:S05]  /*a490*/  EXIT ;  /* 0x000000000000794d */ /* 0x000fea0003800000 */
.L_x_2928:
        /* <DEDUP_REMOVED lines=9> */
.L_x_2927:
[----:B------:R-:W-:Y:S01]  /*a530*/  STG.E.64 desc[UR36][R2.64], R16 ;  /* 0x0000001002007986 */ /* 0x000fe2000c101b24 */
[----:B------:R-:W-:Y:S05]  /*a540*/  EXIT ;  /* 0x000000000000794d */ /* 0x000fea0003800000 */
.L_x_2918:
        /* <DEDUP_REMOVED lines=12> */
.L_x_2931:
[----:B------:R-:W-:-:S05]  /*a610*/  CS2R R18, SRZ ;  /* 0x0000000000127805 */ /* 0x000fca000001ff00 */
[----:B------:R-:W-:Y:S01]  /*a620*/  STG.E.128 desc[UR36][R2.64], R16 ;  /* 0x0000001002007986 */ /* 0x000fe2000c101d24 */
[----:B------:R-:W-:Y:S05]  /*a630*/  EXIT ;  /* 0x000000000000794d */ /* 0x000fea0003800000 */
.L_x_2930:
        /* <DEDUP_REMOVED lines=25> */
.L_x_2935:
[----:B------:R-:W-:Y:S05]  /*a7d0*/  BSYNC B0 ;  /* 0x0000000000007941 */ /* 0x000fea0003800000 */
.L_x_2934:
[----:B------:R-:W-:-:S05]  /*a7e0*/  LOP3.LUT R5, R0, R5, RZ, 0xfc, !PT ;  /* 0x0000000500057212 */ /* 0x000fca00078efcff */
[----:B------:R-:W-:Y:S01]  /*a7f0*/  STG.E.U8 desc[UR36][R2.64], R5 ;  /* 0x0000000502007986 */ /* 0x000fe2000c101124 */
[----:B------:R-:W-:Y:S05]  /*a800*/  EXIT ;  /* 0x000000000000794d */ /* 0x000fea0003800000 */
.L_x_2933:
        /* <DEDUP_REMOVED lines=17> */
.L_x_2937:
[----:B------:R-:W-:Y:S01]  /*a920*/  IMAD.MOV.U32 R0, RZ, RZ, 0x7f ;  /* 0x0000007fff007424 */ /* 0x000fe200078e00ff */
[----:B------:R-:W-:-:S04]  /*a930*/  ISETP.GT.U32.AND P0, PT, R4, 0x7f800000, PT ;  /* 0x7f8000000400780c */ /* 0x000fc80003f04070 */
[----:B------:R-:W-:-:S09]  /*a940*/  SEL R0, R0, 0x7c, P0 ;  /* 0x0000007c00007807 */ /* 0x000fd20000000000 */
.L_x_2938:
[----:B------:R-:W-:Y:S05]  /*a950*/  BSYNC B0 ;  /* 0x0000000000007941 */ /* 0x000fea0003800000 */
.L_x_2936:
[----:B------:R-:W-:-:S04]  /*a960*/  LOP3.LUT R4, R5, 0x80000000, RZ, 0xc0, !PT ;  /* 0x8000000005047812 */ /* 0x000fc800078ec0ff */
[----:B------:R-:W-:-:S04]  /*a970*/  SHF.R.U32.HI R5, RZ, 0x18, R4 ;  /* 0x00000018ff057819 */ /* 0x000fc80000011604 */
[----:B------:R-:W-:-:S05]  /*a980*/  LOP3.LUT R5, R0, R5, RZ, 0xfc, !PT ;  /* 0x0000000500057212 */ /* 0x000fca00078efcff */
[----:B------:R-:W-:Y:S01]  /*a990*/  STG.E.U8 desc[UR36][R2.64], R5 ;  /* 0x0000000502007986 */ /* 0x000fe2000c101124 */
[----:B------:R-:W-:Y:S05]  /*a9a0*/  EXIT ;  /* 0x000000000000794d */ /* 0x000fea0003800000 */
.L_x_2932:
        /* <DEDUP_REMOVED lines=8> */
.L_x_2929:
        /* <DEDUP_REMOVED lines=11> */
.L_x_2941:
        /* <DEDUP_REMOVED lines=21> */
.L_x_2944:
[----:B------:R-:W-:-:S04]  /*ac30*/  LOP3.LUT R0, R7, 0x80000000, RZ, 0xc0, !PT ;  /* 0x8000000007007812 */ /* 0x000fc800078ec0ff */
[----:B------:R-:W-:-:S04]  /*ac40*/  SHF.R.U32.HI R5, RZ, 0x18, R0 ;  /* 0x00000018ff057819 */ /* 0x000fc80000011600 */
[----:B------:R-:W-:-:S04]  /*ac50*/  LOP3.LUT R4, R4, R5, RZ, 0xfc, !PT ;  /* 0x0000000504047212 */ /* 0x000fc800078efcff */
[----:B------:R-:W-:-:S07]  /*ac60*/  PRMT R0, R4, 0x7610, R0 ;  /* 0x0000761004007816 */ /* 0x000fce0000000000 */
.L_x_2943:
[----:B------:R-:W-:Y:S05]  /*ac70*/  BSYNC B0 ;  /* 0x0000000000007941 */ /* 0x000fea0003800000 */
.L_x_2942:
[----:B------:R-:W-:Y:S01]  /*ac80*/  STG.E.U8 desc[UR36][R2.64], R0 ;  /* 0x0000000002007986 */ /* 0x000fe2000c101124 */
[----:B------:R-:W-:Y:S05]  /*ac90*/  EXIT ;  /* 0x000000000000794d */ /* 0x000fea0003800000 */
.L_x_2940:
        /* <DEDUP_REMOVED lines=21> */
.L_x_2947:
[----:B------:R-:W-:-:S04]  /*adf0*/  LOP3.LUT R0, R7, 0x80000000, RZ, 0xc0, !PT ;  /* 0x8000000007007812 */ /* 0x000fc800078ec0ff */
[----:B------:R-:W-:-:S04]  /*ae00*/  SHF.R.U32.HI R5, RZ, 0x18, R0 ;  /* 0x00000018ff057819 */ /* 0x000fc80000011600 */
[----:B------:R-:W-:-:S04]  /*ae10*/  LOP3.LUT R4, R4, R5, RZ, 0xfc, !PT ;  /* 0x0000000504047212 */ /* 0x000fc800078efcff */
[----:B------:R-:W-:-:S07]  /*ae20*/  PRMT R0, R4, 0x7610, R0 ;  /* 0x0000761004007816 */ /* 0x000fce0000000000 */
.L_x_2946:
[----:B------:R-:W-:Y:S05]  /*ae30*/  BSYNC B0 ;  /* 0x0000000000007941 */ /* 0x000fea0003800000 */
.L_x_2945:
[----:B------:R-:W-:Y:S01]  /*ae40*/  STG.E.U8 desc[UR36][R2.64], R0 ;  /* 0x0000000002007986 */ /* 0x000fe2000c101124 */
[----:B------:R-:W-:Y:S05]  /*ae50*/  EXIT ;  /* 0x000000000000794d */ /* 0x000fea0003800000 */
.L_x_2939:
        /* <DEDUP_REMOVED lines=26> */
.L_x_2922:
        /* <DEDUP_REMOVED lines=16> */
.L_x_2950:
[----:B------:R-:W-:Y:S05]  /*b100*/  EXIT ;  /* 0x000000000000794d */ /* 0x000fea0003800000 */
.L_x_2949:
[----:B------:R-:W0:Y:S02]  /*b110*/  F2I.U64.F64.TRUNC R16, R16 ;  /* 0x0000001000107311 */ /* 0x000e24000030d800 */
[----:B0-----:R-:W-:Y:S01]  /*b120*/  STG.E.64 desc[UR36][R2.64], R16 ;  /* 0x0000001002007986 */ /* 0x001fe2000c101b24 */
[----:B------:R-:W-:Y:S05]  /*b130*/  EXIT ;  /* 0x000000000000794d */ /* 0x000fea0003800000 */
.L_x_2948:
[----:B------:R-:W0:Y:S02]  /*b140*/  F2I.U32.F64.TRUNC R17, R16 ;  /* 0x0000001000117311 */ /* 0x000e24000030d000 */
[----:B0-----:R-:W-:Y:S01]  /*b150*/  STG.E desc[UR36][R2.64], R17 ;  /* 0x0000001102007986 */ /* 0x001fe2000c101924 */
[----:B------:R-:W-:Y:S05]  /*b160*/  EXIT ;  /* 0x000000000000794d */ /* 0x000fea0003800000 */
        .weak           $__internal_1_$__cuda_sm20_div_rn_f64_full
        .type           $__internal_1_$__cuda_sm20_div_rn_f64_full,@function
        .size           $__internal_1_$__cuda_sm20_div_rn_f64_full,(.L_x_3454 - $__internal_1_$__cuda_sm20_div_rn_f64_full)
$__internal_1_$__cuda_sm20_div_rn_f64_full:
[C---:B------:R-:W-:Y:S01]  /*b170*/  FSETP.GEU.AND P0, PT, |R11|.reuse, 1.469367938527859385e-39, PT ;  /* 0x001000000b00780b */ /* 0x040fe20003f0e200 */
[----:B------:R-:W-:Y:S01]  /*b180*/  IMAD.MOV.U32 R34, RZ, RZ, 0x1 ;  /* 0x00000001ff227424 */ /* 0x000fe200078e00ff */
[----:B------:R-:W-:Y:S01]  /*b190*/  LOP3.LUT R12, R11, 0x800fffff, RZ, 0xc0, !PT ;  /* 0x800fffff0b0c7812 */ /* 0x000fe200078ec0ff */
[----:B------:R-:W-:Y:S01]  /*b1a0*/  IMAD.MOV.U32 R30, RZ, RZ, 0x1ca00000 ;  /* 0x1ca00000ff1e7424 */ /* 0x000fe200078e00ff */
[C---:B------:R-:W-:Y:S01]  /*b1b0*/  FSETP.GEU.AND P3, PT, |R9|.reuse, 1.469367938527859385e-39, PT ;  /* 0x001000000900780b */ /* 0x040fe20003f6e200 */
[----:B------:R-:W-:Y:S01]  /*b1c0*/  BSSY B0, `(.L_x_2951) ;  /* 0x0000052000007945 */ /* 0x000fe20003800000 */
[----:B------:R-:W-:Y:S01]  /*b1d0*/  LOP3.LUT R13, R12, 0x3ff00000, RZ, 0xfc, !PT ;  /* 0x3ff000000c0d7812 */ /* 0x000fe200078efcff */
[----:B------:R-:W-:Y:S01]  /*b1e0*/  IMAD.MOV.U32 R12, RZ, RZ, R10 ;  /* 0x000000ffff0c7224 */ /* 0x000fe200078e000a */
[----:B------:R-:W-:Y:S02]  /*b1f0*/  LOP3.LUT R3, R9, 0x7ff00000, RZ, 0xc0, !PT ;  /* 0x7ff0000009037812 */ /* 0x000fe400078ec0ff */
[----:B------:R-:W-:-:S03]  /*b200*/  LOP3.LUT R32, R11, 0x7ff00000, RZ, 0xc0, !PT ;  /* 0x7ff000000b207812 */ /* 0x000fc600078ec0ff */
[----:B------:R-:W-:Y:S01]  /*b210*/  @!P0 DMUL R12, R10, 8.98846567431157953865e+307 ;  /* 0x7fe000000a0c8828 */ /* 0x000fe20000000000 */
[----:B------:R-:W-:-:S03]  /*b220*/  ISETP.GE.U32.AND P2, PT, R3, R32, PT ;  /* 0x000000200300720c */ /* 0x000fc60003f46070 */
[----:B------:R-:W-:Y:S02]  /*b230*/  @!P3 LOP3.LUT R14, R11, 0x7ff00000, RZ, 0xc0, !PT ;  /* 0x7ff000000b0eb812 */ /* 0x000fe400078ec0ff */
[----:B------:R-:W0:Y:S01]  /*b240*/  MUFU.RCP64H R35, R13 ;  /* 0x0000000d00237308 */ /* 0x000e220000001800 */
[C---:B------:R-:W-:Y:S02]  /*b250*/  SEL R15, R30.reuse, 0x63400000, !P2 ;  /* 0x634000001e0f7807 */ /* 0x040fe40005000000 */
[----:B------:R-:W-:Y:S02]  /*b260*/  @!P3 ISETP.GE.U32.AND P4, PT, R3, R14, PT ;  /* 0x0000000e0300b20c */ /* 0x000fe40003f86070 */
[----:B------:R-:W-:Y:S02]  /*b270*/  LOP3.LUT R15, R15, 0x800fffff, R9, 0xf8, !PT ;  /* 0x800fffff0f0f7812 */ /* 0x000fe400078ef809 */
[----:B------:R-:W-:Y:S02]  /*b280*/  @!P3 SEL R31, R30, 0x63400000, !P4 ;  /* 0x634000001e1fb807 */ /* 0x000fe40006000000 */
[----:B------:R-:W-:-:S02]  /*b290*/  @!P0 LOP3.LUT R32, R13, 0x7ff00000, RZ, 0xc0, !PT ;  /* 0x7ff000000d208812 */ /* 0x000fc400078ec0ff */
[----:B------:R-:W-:Y:S01]  /*b2a0*/  @!P3 LOP3.LUT R14, R31, 0x80000000, R9, 0xf8, !PT ;  /* 0x800000001f0eb812 */ /* 0x000fe200078ef809 */
[----:B------:R-:W-:Y:S01]  /*b2b0*/  IMAD.MOV.U32 R31, RZ, RZ, R3 ;  /* 0x000000ffff1f7224 */ /* 0x000fe200078e0003 */
[----:B0-----:R-:W-:-:S08]  /*b2c0*/  DFMA R20, R34, -R12, 1 ;  /* 0x3ff000002214742b */ /* 0x001fd0000000080c */
[----:B------:R-:W-:-:S08]  /*b2d0*/  DFMA R20, R20, R20, R20 ;  /* 0x000000141414722b */ /* 0x000fd00000000014 */
[----:B------:R-:W-:Y:S01]  /*b2e0*/  DFMA R20, R34, R20, R34 ;  /* 0x000000142214722b */ /* 0x000fe20000000022 */
[----:B------:R-:W-:Y:S01]  /*b2f0*/  @!P3 LOP3.LUT R35, R14, 0x100000, RZ, 0xfc, !PT ;  /* 0x001000000e23b812 */ /* 0x000fe200078efcff */
[----:B------:R-:W-:Y:S02]  /*b300*/  IMAD.MOV.U32 R14, RZ, RZ, R8 ;  /* 0x000000ffff0e7224 */ /* 0x000fe400078e0008 */
[----:B------:R-:W-:-:S04]  /*b310*/  @!P3 IMAD.MOV.U32 R34, RZ, RZ, RZ ;  /* 0x000000ffff22b224 */ /* 0x000fc800078e00ff */
[----:B------:R-:W-:Y:S02]  /*b320*/  DFMA R36, R20, -R12, 1 ;  /* 0x3ff000001424742b */ /* 0x000fe4000000080c */
[----:B------:R-:W-:-:S06]  /*b330*/  @!P3 DFMA R14, R14, 2, -R34 ;  /* 0x400000000e0eb82b */ /* 0x000fcc0000000822 */
[----:B------:R-:W-:-:S04]  /*b340*/  DFMA R36, R20, R36, R20 ;  /* 0x000000241424722b */ /* 0x000fc80000000014 */
[----:B------:R-:W-:-:S04]  /*b350*/  @!P3 LOP3.LUT R31, R15, 0x7ff00000, RZ, 0xc0, !PT ;  /* 0x7ff000000f1fb812 */ /* 0x000fc800078ec0ff */
[----:B------:R-:W-:Y:S01]  /*b360*/  DMUL R34, R36, R14 ;  /* 0x0000000e24227228 */ /* 0x000fe20000000000 */
[----:B------:R-:W-:-:S05]  /*b370*/  VIADD R33, R31, 0xffffffff ;  /* 0xffffffff1f217836 */ /* 0x000fca0000000000 */
[----:B------:R-:W-:Y:S01]  /*b380*/  ISETP.GT.U32.AND P0, PT, R33, 0x7feffffe, PT ;  /* 0x7feffffe2100780c */ /* 0x000fe20003f04070 */
[----:B------:R-:W-:Y:S01]  /*b390*/  VIADD R33, R32, 0xffffffff ;  /* 0xffffffff20217836 */ /* 0x000fe20000000000 */
[----:B------:R-:W-:-:S04]  /*b3a0*/  DFMA R20, R34, -R12, R14 ;  /* 0x8000000c2214722b */ /* 0x000fc8000000000e */
[----:B------:R-:W-:-:S04]  /*b3b0*/  ISETP.GT.U32.OR P0, PT, R33, 0x7feffffe, P0 ;  /* 0x7feffffe2100780c */ /* 0x000fc80000704470 */
[----:B------:R-:W-:-:S09]  /*b3c0*/  DFMA R20, R36, R20, R34 ;  /* 0x000000142414722b */ /* 0x000fd20000000022 */
[----:B------:R-:W-:Y:S05]  /*b3d0*/  @P0 BRA `(.L_x_2952) ;  /* 0x00000000006c0947 */ /* 0x000fea0003800000 */
[----:B------:R-:W-:-:S04]  /*b3e0*/  LOP3.LUT R8, R11, 0x7ff00000, RZ, 0xc0, !PT ;  /* 0x7ff000000b087812 */ /* 0x000fc800078ec0ff */
[CC--:B------:R-:W-:Y:S02]  /*b3f0*/  VIADDMNMX R9, R3.reuse, -R8.reuse, 0xb9600000, !PT ;  /* 0xb960000003097446 */ /* 0x0c0fe40007800908 */
[----:B------:R-:W-:Y:S01]  /*b400*/  ISETP.GE.U32.AND P0, PT, R3, R8, PT ;  /* 0x000000080300720c */ /* 0x000fe20003f06070 */
[----:B------:R-:W-:Y:S01]  /*b410*/  IMAD.MOV.U32 R8, RZ, RZ, RZ ;  /* 0x000000ffff087224 */ /* 0x000fe200078e00ff */
[----:B------:R-:W-:Y:S02]  /*b420*/  VIMNMX R3, R9, 0x46a00000, PT ;  /* 0x46a0000009037848 */ /* 0x000fe40003fe0100 */
[----:B------:R-:W-:-:S05]  /*b430*/  SEL R30, R30, 0x63400000, !P0 ;  /* 0x634000001e1e7807 */ /* 0x000fca0004000000 */
[----:B------:R-:W-:-:S04]  /*b440*/  IMAD.IADD R3, R3, 0x1, -R30 ;  /* 0x0000000103037824 */ /* 0x000fc800078e0a1e */
[----:B------:R-:W-:-:S06]  /*b450*/  VIADD R9, R3, 0x7fe00000 ;  /* 0x7fe0000003097836 */ /* 0x000fcc0000000000 */
[----:B------:R-:W-:-:S10]  /*b460*/  DMUL R34, R20, R8 ;  /* 0x0000000814227228 */ /* 0x000fd40000000000 */
[----:B------:R-:W-:-:S13]  /*b470*/  FSETP.GTU.AND P0, PT, |R35|, 1.469367938527859385e-39, PT ;  /* 0x001000002300780b */ /* 0x000fda0003f0c200 */
[----:B------:R-:W-:Y:S05]  /*b480*/  @P0 BRA `(.L_x_2953) ;  /* 0x0000000000940947 */ /* 0x000fea0003800000 */
[----:B------:R-:W-:-:S06]  /*b490*/  DFMA R12, R20, -R12, R14 ;  /* 0x8000000c140c722b */ /* 0x000fcc000000000e */
[----:B------:R-:W-:-:S04]  /*b4a0*/  IMAD.MOV.U32 R12, RZ, RZ, RZ ;  /* 0x000000ffff0c7224 */ /* 0x000fc800078e00ff */
[C---:B------:R-:W-:Y:S02]  /*b4b0*/  FSETP.NEU.AND P0, PT, R13.reuse, RZ, PT ;  /* 0x000000ff0d00720b */ /* 0x040fe40003f0d000 */
[----:B------:R-:W-:-:S04]  /*b4c0*/  LOP3.LUT R11, R13, 0x80000000, R11, 0x48, !PT ;  /* 0x800000000d0b7812 */ /* 0x000fc800078e480b */
[----:B------:R-:W-:-:S07]  /*b4d0*/  LOP3.LUT R13, R11, R9, RZ, 0xfc, !PT ;  /* 0x000000090b0d7212 */ /* 0x000fce00078efcff */
[----:B------:R-:W-:Y:S05]  /*b4e0*/  @!P0 BRA `(.L_x_2953) ;  /* 0x00000000007c8947 */ /* 0x000fea0003800000 */
[----:B------:R-:W-:Y:S01]  /*b4f0*/  IMAD.MOV R9, RZ, RZ, -R3 ;  /* 0x000000ffff097224 */ /* 0x000fe200078e0a03 */
[----:B------:R-:W-:Y:S01]  /*b500*/  DMUL.RP R12, R20, R12 ;  /* 0x0000000c140c7228 */ /* 0x000fe20000008000 */
[----:B------:R-:W-:Y:S01]  /*b510*/  IMAD.MOV.U32 R8, RZ, RZ, RZ ;  /* 0x000000ffff087224 */ /* 0x000fe200078e00ff */
[----:B------:R-:W-:-:S05]  /*b520*/  IADD3 R3, -R3, -0x43300000, RZ ;  /* 0xbcd0000003037810 */ /* 0x000fca0007ffe1ff */
[----:B------:R-:W-:-:S03]  /*b530*/  DFMA R8, R34, -R8, R20 ;  /* 0x800000082208722b */ /* 0x000fc60000000014 */
[----:B------:R-:W-:-:S07]  /*b540*/  LOP3.LUT R11, R13, R11, RZ, 0x3c, !PT ;  /* 0x0000000b0d0b7212 */ /* 0x000fce00078e3cff */
[----:B------:R-:W-:-:S04]  /*b550*/  FSETP.NEU.AND P0, PT, |R9|, R3, PT ;  /* 0x000000030900720b */ /* 0x000fc80003f0d200 */
[----:B------:R-:W-:Y:S02]  /*b560*/  FSEL R34, R12, R34, !P0 ;  /* 0x000000220c227208 */ /* 0x000fe40004000000 */
[----:B------:R-:W-:Y:S01]  /*b570*/  FSEL R35, R11, R35, !P0 ;  /* 0x000000230b237208 */ /* 0x000fe20004000000 */
[----:B------:R-:W-:Y:S06]  /*b580*/  BRA `(.L_x_2953) ;  /* 0x0000000000547947 */ /* 0x000fec0003800000 */
.L_x_2952:
        /* <DEDUP_REMOVED lines=16> */
.L_x_2955:
[----:B------:R-:W-:Y:S01]  /*b690*/  LOP3.LUT R35, R11, 0x80000, RZ, 0xfc, !PT ;  /* 0x000800000b237812 */ /* 0x000fe200078efcff */
[----:B------:R-:W-:Y:S01]  /*b6a0*/  IMAD.MOV.U32 R34, RZ, RZ, R10 ;  /* 0x000000ffff227224 */ /* 0x000fe200078e000a */
[----:B------:R-:W-:Y:S06]  /*b6b0*/  BRA `(.L_x_2953) ;  /* 0x0000000000087947 */ /* 0x000fec0003800000 */
.L_x_2954:
[----:B------:R-:W-:Y:S01]  /*b6c0*/  LOP3.LUT R35, R9, 0x80000, RZ, 0xfc, !PT ;  /* 0x0008000009237812 */ /* 0x000fe200078efcff */
[----:B------:R-:W-:-:S07]  /*b6d0*/  IMAD.MOV.U32 R34, RZ, RZ, R8 ;  /* 0x000000ffff227224 */ /* 0x000fce00078e0008 */
.L_x_2953:
[----:B------:R-:W-:Y:S05]  /*b6e0*/  BSYNC B0 ;  /* 0x0000000000007941 */ /* 0x000fea0003800000 */
.L_x_2951:
[----:B------:R-:W-:Y:S02]  /*b6f0*/  IMAD.MOV.U32 R8, RZ, RZ, R0 ;  /* 0x000000ffff087224 */ /* 0x000fe400078e0000 */
[----:B------:R-:W-:-:S04]  /*b700*/  IMAD.MOV.U32 R9, RZ, RZ, 0x0 ;  /* 0x00000000ff097424 */ /* 0x000fc800078e00ff */
[----:B------:R-:W-:Y:S05]  /*b710*/  RET.REL.NODEC R8 `(_ZN2at6native27unrolled_elementwise_kernelIZZZNS0_17atanh_kernel_cudaERNS_18TensorIteratorBaseEENKUlvE0_clEvENKUlvE_clEvEUldE_St5arrayIPcLm2EELi4E23TrivialOffsetCalculatorILi1EjESB_NS0_6memory12LoadWithCastILi1EEENSC_13StoreWithCastILi1EEEEEviT_T0_T2_T3_T4_T5_) ;  /* 0xffffff4808387950 */ /* 0x000fea0003c3ffff */
.L_x_2956:
        /* <DEDUP_REMOVED lines=14> */
.L_x_3454:


//--------------------- .text._ZN2at6native18elementwise_kernelILi128ELi2EZNS0_22gpu_kernel_impl_nocastIZZZNS0_17atanh_kernel_cudaERNS_18TensorIteratorBaseEENKUlvE0_clEvENKUlvE_clEvEUldE_EEvS4_RKT_EUliE_EEviT1_ --------------------------
	.section	.text._ZN2at6native18elementwise_kernelILi128ELi2EZNS0_22gpu_kernel_impl_nocastIZZZNS0_17atanh_kernel_cudaERNS_18TensorIteratorBaseEENKUlvE0_clEvENKUlvE_clEvEUldE_EEvS4_RKT_EUliE_EEviT1_,"ax",@progbits
	.align	128
        .global         _ZN2at6native18elementwise_kernelILi128ELi2EZNS0_22gpu_kernel_impl_nocastIZZZNS0_17atanh_kernel_cudaERNS_18TensorIteratorBaseEENKUlvE0_clEvENKUlvE_clEvEUldE_EEvS4_RKT_EUliE_EEviT1_
        .type           _ZN2at6native18elementwise_kernelILi128ELi2EZNS0_22gpu_kernel_impl_nocastIZZZNS0_17atanh_kernel_cudaERNS_18TensorIteratorBaseEENKUlvE0_clEvENKUlvE_clEvEUldE_EEvS4_RKT_EUliE_EEviT1_,@function
        .size           _ZN2at6native18elementwise_kernelILi128ELi2EZNS0_22gpu_kernel_impl_nocastIZZZNS0_17atanh_kernel_cudaERNS_18TensorIteratorBaseEENKUlvE0_clEvENKUlvE_clEvEUldE_EEvS4_RKT_EUliE_EEviT1_,(.L_x_3455 - _ZN2at6native18elementwise_kernelILi128ELi2EZNS0_22gpu_kernel_impl_nocastIZZZNS0_17atanh_kernel_cudaERNS_18TensorIteratorBaseEENKUlvE0_clEvENKUlvE_clEvEUldE_EEvS4_RKT_EUliE_EEviT1_)
        .other          _ZN2at6native18elementwise_kernelILi128ELi2EZNS0_22gpu_kernel_impl_nocastIZZZNS0_17atanh_kernel_cudaERNS_18TensorIteratorBaseEENKUlvE0_clEvENKUlvE_clEvEUldE_EEvS4_RKT_EUliE_EEviT1_,@"STO_CUDA_ENTRY STV_DEFAULT"
_ZN2at6native18elementwise_kernelILi128ELi2EZNS0_22gpu_kernel_impl_nocastIZZZNS0_17atanh_kernel_cudaERNS_18TensorIteratorBaseEENKUlvE0_clEvENKUlvE_clEvEUldE_EEvS4_RKT_EUliE_EEviT1_:
.text._ZN2at6native18elementwise_kernelILi128ELi2EZNS0_22gpu_kernel_impl_nocastIZZZNS0_17atanh_kernel_cudaERNS_18TensorIteratorBaseEENKUlvE0_clEvENKUlvE_clEvEUldE_EEvS4_RKT_EUliE_EEviT1_:
[----:B------:R-:W-:Y:S01]  /*0000*/  LDC R1, c[0x0][0x28] ;  /* 0x00000a00ff017b82 */ /* 0x000fe20000000800 */
[----:B------:R-:W0:Y:S01]  /*0010*/  S2R R28, SR_CTAID.X ;  /* 0x00000000001c7919 */ /* 0x000e220000002500 */
[----:B------:R-:W-:Y:S01]  /*0020*/  ULDC UR4, c[0x0][0x210] ;  /* 0x0000840000047ab9 */ /* 0x000fe20000000800 */
[----:B------:R-:W-:Y:S01]  /*0030*/  BSSY B0, `(.L_x_2957) ;  /* 0x00001e1000007945 */ /* 0x000fe20003800000 */
[----:B------:R-:W0:Y:S02]  /*0040*/  S2R R29, SR_TID.X ;  /* 0x00000000001d7919 */ /* 0x000e240000002100 */
[----:B0-----:R-:W-:-:S04]  /*0050*/  LEA R7, R28, R29, 0x8 ;  /* 0x0000001d1c077211 */ /* 0x001fc800078e40ff */
[----:B------:R-:W-:Y:S01]  /*0060*/  ISETP.GE.AND P0, PT, R7, UR4, PT ;  /* 0x0000000407007c0c */ /* 0x000fe2000bf06270 */
[----:B------:R-:W-:-:S12]  /*0070*/  ULDC.64 UR4, c[0x0][0x208] ;  /* 0x0000820000047ab9 */ /* 0x000fd80000000a00 */
[----:B------:R-:W-:Y:S05]  /*0080*/  @P0 BRA `(.L_x_2958) ;  /* 0x0000001c006c0947 */ /* 0x000fea0003800000 */
[----:B------:R-:W0:Y:S01]  /*0090*/  LDC R6, c[0x0][0x218] ;  /* 0x00008600ff067b82 */ /* 0x000e220000000800 */
[----:B------:R-:W-:Y:S01]  /*00a0*/  HFMA2.MMA R17, -RZ, RZ, 0, 0 ;  /* 0x00000000ff117435 */ /* 0x000fe200000001ff */
[----:B------:R-:W-:Y:S01]  /*00b0*/  IMAD.MOV.U32 R0, RZ, RZ, RZ ;  /* 0x000000ffff007224 */ /* 0x000fe200078e00ff */
[----:B0-----:R-:W-:-:S13]  /*00c0*/  ISETP.NE.AND P0, PT, R6, RZ, PT ;  /* 0x000000ff0600720c */ /* 0x001fda0003f05270 */
[----:B------:R-:W-:Y:S05]  /*00d0*/  @!P0 BRA `(.L_x_2959) ;  /* 0x0000001000a88947 */ /* 0x000fea0003800000 */
[----:B------:R-:W-:Y:S01]  /*00e0*/  MOV R3, R7 ;  /* 0x0000000700037202 */ /* 0x000fe20000000f00 */
        /* <DEDUP_REMOVED lines=283> */
[----:B------:R-:W-:Y:S01]  /*12a0*/  @P0 IMAD.MOV.U32 R6, RZ, RZ, RZ ;  /* 0x000000ffff060224 */ /* 0x000fe200078e00ff */
[----:B------:R-:W-:Y:S02]  /*12b0*/  ULDC.64 UR6, c[0x0][0x400] ;  /* 0x0001000000067ab9 */ /* 0x000fe40000000a00 */
[C---:B------:R-:W-:Y:S01]  /*12c0*/  IADD3 R9, -R7.reuse, RZ, RZ ;  /* 0x000000ff07097210 */ /* 0x040fe20007ffe1ff */
[----:B------:R-:W1:Y:S08]  /*12d0*/  @P0 LDC R13, c[0x0][0x33c] ;  /* 0x0000cf00ff0d0b82 */ /* 0x000e700000000800 */
[----:B------:R-:W2:Y:S01]  /*12e0*/  @P0 LDC.64 R4, c[0x0][0x408] ;  /* 0x00010200ff040b82 */ /* 0x000ea20000000a00 */
[----:B0-----:R-:W-:-:S05]  /*12f0*/  @P0 IMAD.HI.U32 R2, R7, R10, R6 ;  /* 0x0000000a07020227 */ /* 0x001fca00078e0006 */
[----:B------:R-:W-:Y:S01]  /*1300*/  @P0 SHF.R.U32.HI R6, RZ, R11, R2 ;  /* 0x0000000bff060219 */ /* 0x000fe20000011602 */
[----:B------:R-:W-:-:S04]  /*1310*/  IMAD R2, R9, UR8, R3 ;  /* 0x0000000809027c24 */ /* 0x000fc8000f8e0203 */
[----:B------:R-:W-:Y:S02]  /*1320*/  @P0 IMAD.MOV R6, RZ, RZ, -R6 ;  /* 0x000000ffff060224 */ /* 0x000fe400078e0a06 */
[----:B------:R-:W-:Y:S02]  /*1330*/  IMAD R17, R2, UR6, R17 ;  /* 0x0000000602117c24 */ /* 0x000fe4000f8e0211 */
[----:B-1----:R-:W-:Y:S02]  /*1340*/  @P0 IMAD R6, R6, R13, R7 ;  /* 0x0000000d06060224 */ /* 0x002fe400078e0207 */
[----:B------:R-:W-:Y:S02]  /*1350*/  IMAD R0, R2, UR7, R0 ;  /* 0x0000000702007c24 */ /* 0x000fe4000f8e0200 */
[C---:B--2---:R-:W-:Y:S02]  /*1360*/  @P0 IMAD R17, R6.reuse, R4, R17 ;  /* 0x0000000406110224 */ /* 0x044fe400078e0211 */
[----:B------:R-:W-:-:S07]  /*1370*/  @P0 IMAD R0, R6, R5, R0 ;  /* 0x0000000506000224 */ /* 0x000fce00078e0200 */
.L_x_2959:
[----:B------:R-:W-:Y:S02]  /*1380*/  ULDC.64 UR6, c[0x0][0x418] ;  /* 0x0001060000067ab9 */ /* 0x000fe40000000a00 */
[----:B------:R-:W-:-:S04]  /*1390*/  IADD3 R18, P0, R0, UR6, RZ ;  /* 0x0000000600127c10 */ /* 0x000fc8000ff1e0ff */
[----:B------:R-:W-:Y:S01]  /*13a0*/  IADD3.X R19, RZ, UR7, RZ, P0, !PT ;  /* 0x00000007ff137c10 */ /* 0x000fe200087fe4ff */
[----:B------:R-:W-:Y:S01]  /*13b0*/  IMAD.MOV.U32 R2, RZ, RZ, 0x1 ;  /* 0x00000001ff027424 */ /* 0x000fe200078e00ff */
[----:B------:R-:W-:-:S04]  /*13c0*/  ULDC.64 UR6, c[0x0][0x410] ;  /* 0x0001040000067ab9 */ /* 0x000fc80000000a00 */
[----:B------:R-:W2:Y:S01]  /*13d0*/  LDG.E.64 R18, desc[UR4][R18.64] ;  /* 0x0000000412127981 */ /* 0x000ea2000c1e1b00 */
[----:B------:R-:W-:Y:S01]  /*13e0*/  IADD3 R16, P1, R17, UR6, RZ ;  /* 0x0000000611107c10 */ /* 0x000fe2000ff3e0ff */
[----:B------:R-:W-:Y:S03]  /*13f0*/  BSSY B1, `(.L_x_2960) ;  /* 0x0000015000017945 */ /* 0x000fe60003800000 */
[----:B------:R-:W-:Y:S01]  /*1400*/  IADD3.X R17, RZ, UR7, RZ, P1, !PT ;  /* 0x00000007ff117c10 */ /* 0x000fe20008ffe4ff */
[C---:B--2---:R-:W-:Y:S02]  /*1410*/  DADD R12, -|R18|.reuse, 1 ;  /* 0x3ff00000120c7429 */ /* 0x044fe40000000300 */
[----:B------:R-:W-:-:S04]  /*1420*/  DADD R10, |R18|, |R18| ;  /* 0x00000000120a7229 */ /* 0x000fc80000000612 */
        /* <DEDUP_REMOVED lines=13> */
[----:B------:R-:W-:-:S07]  /*1500*/  MOV R0, 0x1520 ;  /* 0x0000152000007802 */ /* 0x000fce0000000f00 */
[----:B------:R-:W-:Y:S05]  /*1510*/  CALL.REL.NOINC `($__internal_2_$__cuda_sm20_div_rn_f64_full) ;  /* 0x0000002400c07944 */ /* 0x000fea0003c00000 */
[----:B------:R-:W-:Y:S01]  /*1520*/  IMAD.MOV.U32 R2, RZ, RZ, R6 ;  /* 0x000000ffff027224 */ /* 0x000fe200078e0006 */
[----:B------:R-:W-:-:S07]  /*1530*/  MOV R3, R7 ;  /* 0x0000000700037202 */ /* 0x000fce0000000f00 */
.L_x_2961:
[----:B------:R-:W-:Y:S05]  /*1540*/  BSYNC B1 ;  /* 0x0000000000017941 */ /* 0x000fea0003800000 */
.L_x_2960:
[C---:B------:R-:W-:Y:S01]  /*1550*/  FSETP.GEU.FTZ.AND P1, PT, R3.reuse, 1.7916666269302368164, PT ;  /* 0x3fe555550300780b */ /* 0x040fe20003f3e000 */
[----:B------:R-:W-:Y:S01]  /*1560*/  BSSY B1, `(.L_x_2962) ;  /* 0x0000088000017945 */ /* 0x000fe20003800000 */
[----:B------:R-:W-:-:S13]  /*1570*/  FSETP.GT.FTZ.AND P0, PT, R3, -1.6999999284744262695, PT ;  /* 0xbfd999990300780b */ /* 0x000fda0003f14000 */
[----:B------:R-:W-:Y:S05]  /*1580*/  @P0 BRA !P1, `(.L_x_2963) ;  /* 0x0000000400440947 */ /* 0x000fea0004800000 */
[----:B------:R-:W-:-:S10]  /*1590*/  DADD R2, R2, 1 ;  /* 0x3ff0000002027429 */ /* 0x000fd40000000000 */
[----:B------:R-:W-:Y:S01]  /*15a0*/  ISETP.GT.AND P0, PT, R3, 0xfffff, PT ;  /* 0x000fffff0300780c */ /* 0x000fe20003f04270 */
[----:B------:R-:W-:Y:S01]  /*15b0*/  IMAD.MOV.U32 R6, RZ, RZ, R2 ;  /* 0x000000ffff067224 */ /* 0x000fe200078e0002 */
[----:B------:R-:W-:-:S11]  /*15c0*/  MOV R7, R3 ;  /* 0x0000000300077202 */ /* 0x000fd60000000f00 */
[----:B------:R-:W-:-:S10]  /*15d0*/  @!P0 DMUL R6, R6, 1.80143985094819840000e+16 ;  /* 0x4350000006068828 */ /* 0x000fd40000000000 */
[----:B------:R-:W-:Y:S01]  /*15e0*/  @!P0 IMAD.MOV.U32 R3, RZ, RZ, R7 ;  /* 0x000000ffff038224 */ /* 0x000fe200078e0007 */
[----:B------:R-:W-:-:S04]  /*15f0*/  @!P0 MOV R2, R6 ;  /* 0x0000000600028202 */ /* 0x000fc80000000f00 */
[----:B------:R-:W-:-:S04]  /*1600*/  IADD3 R0, R3, -0x1, RZ ;  /* 0xffffffff03007810 */ /* 0x000fc80007ffe0ff */
[----:B------:R-:W-:Y:S01]  /*1610*/  ISETP.GE.U32.AND P1, PT, R0, 0x7fefffff, PT ;  /* 0x7fefffff0000780c */ /* 0x000fe20003f26070 */
[----:B------:R-:W-:Y:S02]  /*1620*/  IMAD.MOV.U32 R0, RZ, RZ, -0x3ff ;  /* 0xfffffc01ff007424 */ /* 0x000fe400078e00ff */
[----:B------:R-:W-:-:S10]  /*1630*/  @!P0 IMAD.MOV.U32 R0, RZ, RZ, -0x435 ;  /* 0xfffffbcbff008424 */ /* 0x000fd400078e00ff */
[----:B------:R-:W-:Y:S01]  /*1640*/  @P1 IMAD.MOV.U32 R4, RZ, RZ, 0x0 ;  /* 0x00000000ff041424 */ /* 0x000fe200078e00ff */
[----:B------:R-:W-:Y:S02]  /*1650*/  @P1 MOV R5, 0x7ff00000 ;  /* 0x7ff0000000051802 */ /* 0x000fe40000000f00 */
[----:B------:R-:W-:-:S04]  /*1660*/  @P1 FSETP.NEU.FTZ.AND P2, PT, R7, RZ, PT ;  /* 0x000000ff0700120b */ /* 0x000fc80003f5d000 */
[----:B------:R-:W-:-:S10]  /*1670*/  @P1 DFMA R4, R6, R4, +INF ;  /* 0x7ff000000604142b */ /* 0x000fd40000000004 */
[----:B------:R-:W-:Y:S02]  /*1680*/  @P1 FSEL R4, R4, RZ, P2 ;  /* 0x000000ff04041208 */ /* 0x000fe40001000000 */
[----:B------:R-:W-:Y:S01]  /*1690*/  @P1 FSEL R5, R5, -QNAN , P2 ;  /* 0xfff0000005051808 */ /* 0x000fe20001000000 */
[----:B------:R-:W-:Y:S06]  /*16a0*/  @P1 BRA `(.L_x_2964) ;  /* 0x0000000400cc1947 */ /* 0x000fec0003800000 */
[----:B------:R-:W-:Y:S01]  /*16b0*/  LOP3.LUT R4, R3, 0x800fffff, RZ, 0xc0, !PT ;  /* 0x800fffff03047812 */ /* 0x000fe200078ec0ff */
[----:B------:R-:W-:Y:S01]  /*16c0*/  IMAD.MOV.U32 R6, RZ, RZ, RZ ;  /* 0x000000ffff067224 */ /* 0x000fe200078e00ff */
[----:B------:R-:W-:Y:S01]  /*16d0*/  MOV R14, 0x8b7a8b04 ;  /* 0x8b7a8b04000e7802 */ /* 0x000fe20000000f00 */
[----:B------:R-:W-:Y:S01]  /*16e0*/  IMAD.MOV.U32 R15, RZ, RZ, 0x3ed0ee25 ;  /* 0x3ed0ee25ff0f7424 */ /* 0x000fe200078e00ff */
[----:B------:R-:W-:Y:S01]  /*16f0*/  LOP3.LUT R5, R4, 0x3ff00000, RZ, 0xfc, !PT ;  /* 0x3ff0000004057812 */ /* 0x000fe200078efcff */
[----:B------:R-:W-:Y:S01]  /*1700*/  UMOV UR6, 0x3ae80f1e ;  /* 0x3ae80f1e00067882 */ /* 0x000fe20000000000 */
[----:B------:R-:W-:Y:S01]  /*1710*/  MOV R4, R2 ;  /* 0x0000000200047202 */ /* 0x000fe20000000f00 */
[----:B------:R-:W-:Y:S01]  /*1720*/  UMOV UR7, 0x3eb1380b ;  /* 0x3eb1380b00077882 */ /* 0x000fe20000000000 */
[----:B------:R-:W-:Y:S01]  /*1730*/  ISETP.GE.AND P0, PT, R5, 0x3ff6a09f, PT ;  /* 0x3ff6a09f0500780c */ /* 0x000fe20003f06270 */
[----:B------:R-:W-:Y:S01]  /*1740*/  IMAD.MOV.U32 R21, RZ, RZ, 0x43300000 ;  /* 0x43300000ff157424 */ /* 0x000fe200078e00ff */
[----:B------:R-:W-:Y:S01]  /*1750*/  LEA.HI R0, R3, R0, RZ, 0xc ;  /* 0x0000000003007211 */ /* 0x000fe200078f60ff */
[----:B------:R-:W-:Y:S01]  /*1760*/  UMOV UR8, 0x80000000 ;  /* 0x8000000000087882 */ /* 0x000fe20000000000 */
[----:B------:R-:W-:-:S09]  /*1770*/  UMOV UR9, 0x43300000 ;  /* 0x4330000000097882 */ /* 0x000fd20000000000 */
[----:B------:R-:W-:Y:S01]  /*1780*/  @P0 VIADD R7, R5, 0xfff00000 ;  /* 0xfff0000005070836 */ /* 0x000fe20000000000 */
[----:B------:R-:W-:-:S04]  /*1790*/  @P0 IADD3 R0, R0, 0x1, RZ ;  /* 0x0000000100000810 */ /* 0x000fc80007ffe0ff */
[----:B------:R-:W-:Y:S02]  /*17a0*/  @P0 MOV R5, R7 ;  /* 0x0000000700050202 */ /* 0x000fe40000000f00 */
[----:B------:R-:W-:-:S04]  /*17b0*/  LOP3.LUT R20, R0, 0x80000000, RZ, 0x3c, !PT ;  /* 0x8000000000147812 */ /* 0x000fc800078e3cff */
        /* <DEDUP_REMOVED lines=46> */
.L_x_2963:
        /* <DEDUP_REMOVED lines=17> */
[----:B------:R-:W-:Y:S02]  /*1bb0*/  MOV R11, R3 ;  /* 0x00000003000b7202 */ /* 0x000fe40000000f00 */
[----:B------:R-:W-:-:S07]  /*1bc0*/  MOV R0, 0x1be0 ;  /* 0x00001be000007802 */ /* 0x000fce0000000f00 */
[----:B------:R-:W-:Y:S05]  /*1bd0*/  CALL.REL.NOINC `($__internal_2_$__cuda_sm20_div_rn_f64_full) ;  /* 0x0000002000107944 */ /* 0x000fea0003c00000 */
[----:B------:R-:W-:Y:S01]  /*1be0*/  IMAD.MOV.U32 R4, RZ, RZ, R6 ;  /* 0x000000ffff047224 */ /* 0x000fe200078e0006 */
[----:B------:R-:W-:-:S07]  /*1bf0*/  MOV R5, R7 ;  /* 0x0000000700057202 */ /* 0x000fce0000000f00 */
.L_x_2966:
[----:B------:R-:W-:Y:S05]  /*1c00*/  BSYNC B2 ;  /* 0x0000000000027941 */ /* 0x000fea0003800000 */
.L_x_2965:
[----:B------:R-:W-:Y:S01]  /*1c10*/  DMUL R6, R4, R2 ;  /* 0x0000000204067228 */ /* 0x000fe20000000000 */
[----:B------:R-:W-:Y:S01]  /*1c20*/  IMAD.MOV.U32 R10, RZ, RZ, -0x314d23bc ;  /* 0xceb2dc44ff0a7424 */ /* 0x000fe200078e00ff */
[----:B------:R-:W-:Y:S01]  /*1c30*/  MOV R11, 0x3ed087ff ;  /* 0x3ed087ff000b7802 */ /* 0x000fe20000000f00 */
[----:B------:R-:W-:Y:S01]  /*1c40*/  UMOV UR6, 0x2fbe14b5 ;  /* 0x2fbe14b500067882 */ /* 0x000fe20000000000 */
        /* <DEDUP_REMOVED lines=25> */
.L_x_2964:
[----:B------:R-:W-:Y:S05]  /*1de0*/  BSYNC B1 ;  /* 0x0000000000017941 */ /* 0x000fea0003800000 */
.L_x_2962:
[----:B------:R-:W-:Y:S01]  /*1df0*/  DMUL R4, R4, 0.5 ;  /* 0x3fe0000004047828 */ /* 0x000fe20000000000 */
[----:B------:R-:W-:-:S05]  /*1e00*/  IMAD R7, R28, 0x100, R29 ;  /* 0x000001001c077824 */ /* 0x000fca00078e021d */
[----:B------:R-:W-:-:S04]  /*1e10*/  IADD3 R7, R7, 0x80, RZ ;  /* 0x0000008007077810 */ /* 0x000fc80007ffe0ff */
[----:B------:R-:W-:-:S05]  /*1e20*/  LOP3.LUT R5, R5, 0x80000000, R19, 0xb8, !PT ;  /* 0x8000000005057812 */ /* 0x000fca00078eb813 */
[----:B------:R0:W-:Y:S02]  /*1e30*/  STG.E.64 desc[UR4][R16.64], R4 ;  /* 0x0000000410007986 */ /* 0x0001e4000c101b04 */
.L_x_2958:
[----:B------:R-:W-:Y:S05]  /*1e40*/  BSYNC B0 ;  /* 0x0000000000007941 */ /* 0x000fea0003800000 */
.L_x_2957:
[----:B------:R-:W-:Y:S02]  /*1e50*/  ULDC UR6, c[0x0][0x210] ;  /* 0x0000840000067ab9 */ /* 0x000fe40000000800 */
[----:B------:R-:W-:-:S13]  /*1e60*/  ISETP.GE.AND P0, PT, R7, UR6, PT ;  /* 0x0000000607007c0c */ /* 0x000fda000bf06270 */
[----:B------:R-:W-:Y:S05]  /*1e70*/  @P0 EXIT ;  /* 0x000000000000094d */ /* 0x000fea0003800000 */
[----:B------:R-:W1:Y:S01]  /*1e80*/  LDC R6, c[0x0][0x218] ;  /* 0x00008600ff067b82 */ /* 0x000e620000000800 */
[----:B------:R-:W-:Y:S01]  /*1e90*/  IMAD.MOV.U32 R0, RZ, RZ, RZ ;  /* 0x000000ffff007224 */ /* 0x000fe200078e00ff */
[----:B0-----:R-:W-:Y:S02]  /*1ea0*/  MOV R17, RZ ;  /* 0x000000ff00117202 */ /* 0x001fe40000000f00 */
[----:B-1----:R-:W-:-:S13]  /*1eb0*/  ISETP.NE.AND P0, PT, R6, RZ, PT ;  /* 0x000000ff0600720c */ /* 0x002fda0003f05270 */
        /* <DEDUP_REMOVED lines=299> */
.L_x_2967:
[----:B------:R-:W-:Y:S02]  /*3170*/  ULDC.64 UR6, c[0x0][0x418] ;  /* 0x0001060000067ab9 */ /* 0x000fe40000000a00 */
[----:B------:R-:W-:-:S05]  /*3180*/  IADD3 R2, P0, R0, UR6, RZ ;  /* 0x0000000600027c10 */ /* 0x000fca000ff1e0ff */
[----:B------:R-:W-:Y:S01]  /*3190*/  IMAD.X R3, RZ, RZ, UR7, P0 ;  /* 0x00000007ff037e24 */ /* 0x000fe200080e06ff */
[----:B------:R-:W-:Y:S01]  /*31a0*/  MOV R4, 0x1 ;  /* 0x0000000100047802 */ /* 0x000fe20000000f00 */
        /* <DEDUP_REMOVED lines=24> */
.L_x_2969:
[----:B------:R-:W-:Y:S05]  /*3330*/  BSYNC B0 ;  /* 0x0000000000007941 */ /* 0x000fea0003800000 */
.L_x_2968:
        /* <DEDUP_REMOVED lines=9> */
[----:B------:R-:W-:Y:S01]  /*33d0*/  @!P0 MOV R5, R9 ;  /* 0x0000000900058202 */ /* 0x000fe20000000f00 */
[----:B------:R-:W-:-:S03]  /*33e0*/  @!P0 IMAD.MOV.U32 R4, RZ, RZ, R8 ;  /* 0x000000ffff048224 */ /* 0x000fc600078e0008 */
[----:B------:R-:W-:-:S04]  /*33f0*/  IADD3 R0, R5, -0x1, RZ ;  /* 0xffffffff05007810 */ /* 0x000fc80007ffe0ff */
[----:B------:R-:W-:Y:S02]  /*3400*/  ISETP.GE.U32.AND P1, PT, R0, 0x7fefffff, PT ;  /* 0x7fefffff0000780c */ /* 0x000fe40003f26070 */
[----:B------:R-:W-:Y:S02]  /*3410*/  MOV R0, 0xfffffc01 ;  /* 0xfffffc0100007802 */ /* 0x000fe40000000f00 */
[----:B------:R-:W-:-:S09]  /*3420*/  @!P0 MOV R0, 0xfffffbcb ;  /* 0xfffffbcb00008802 */ /* 0x000fd20000000f00 */
        /* <DEDUP_REMOVED lines=8> */
[----:B------:R-:W-:Y:S01]  /*34b0*/  IMAD.MOV.U32 R18, RZ, RZ, -0x748574fc ;  /* 0x8b7a8b04ff127424 */ /* 0x000fe200078e00ff */
[----:B------:R-:W-:Y:S01]  /*34c0*/  MOV R8, RZ ;  /* 0x000000ff00087202 */ /* 0x000fe20000000f00 */
[----:B------:R-:W-:Y:S01]  /*34d0*/  UMOV UR6, 0x3ae80f1e ;  /* 0x3ae80f1e00067882 */ /* 0x000fe20000000000 */
[----:B------:R-:W-:Y:S01]  /*34e0*/  LOP3.LUT R7, R6, 0x3ff00000, RZ, 0xfc, !PT ;  /* 0x3ff0000006077812 */ /* 0x000fe200078efcff */
[----:B------:R-:W-:Y:S01]  /*34f0*/  UMOV UR7, 0x3eb1380b ;  /* 0x3eb1380b00077882 */ /* 0x000fe20000000000 */
[----:B------:R-:W-:Y:S01]  /*3500*/  MOV R6, R4 ;  /* 0x0000000400067202 */ /* 0x000fe20000000f00 */
[----:B------:R-:W-:Y:S01]  /*3510*/  IMAD.MOV.U32 R21, RZ, RZ, 0x43300000 ;  /* 0x43300000ff157424 */ /* 0x000fe200078e00ff */
[----:B------:R-:W-:Y:S01]  /*3520*/  ISETP.GE.AND P0, PT, R7, 0x3ff6a09f, PT ;  /* 0x3ff6a09f0700780c */ /* 0x000fe20003f06270 */
[----:B------:R-:W-:Y:S01]  /*3530*/  UMOV UR8, 0x80000000 ;  /* 0x8000000000087882 */ /* 0x000fe20000000000 */
[----:B------:R-:W-:Y:S01]  /*3540*/  MOV R19, 0x3ed0ee25 ;  /* 0x3ed0ee2500137802 */ /* 0x000fe20000000f00 */
[----:B------:R-:W-:Y:S01]  /*3550*/  UMOV UR9, 0x43300000 ;  /* 0x4330000000097882 */ /* 0x000fe20000000000 */
[----:B------:R-:W-:-:S09]  /*3560*/  LEA.HI R0, R5, R0, RZ, 0xc ;  /* 0x0000000005007211 */ /* 0x000fd200078f60ff */
        /* <DEDUP_REMOVED lines=50> */
.L_x_2971:
        /* <DEDUP_REMOVED lines=16> */
[----:B------:R-:W-:Y:S01]  /*3990*/  MOV R10, R18 ;  /* 0x00000012000a7202 */ /* 0x000fe20000000f00 */
[----:B------:R-:W-:Y:S01]  /*39a0*/  IMAD.MOV.U32 R11, RZ, RZ, R19 ;  /* 0x000000ffff0b7224 */ /* 0x000fe200078e0013 */
[----:B------:R-:W-:-:S07]  /*39b0*/  MOV R0, 0x39d0 ;  /* 0x000039d000007802 */ /* 0x000fce0000000f00 */
[----:B------:R-:W-:Y:S05]  /*39c0*/  CALL.REL.NOINC `($__internal_2_$__cuda_sm20_div_rn_f64_full) ;  /* 0x0000000000947944 */ /* 0x000fea0003c00000 */
[----:B------:R-:W-:Y:S02]  /*39d0*/  MOV R4, R6 ;  /* 0x0000000600047202 */ /* 0x000fe40000000f00 */
[----:B------:R-:W-:-:S07]  /*39e0*/  MOV R5, R7 ;  /* 0x0000000700057202 */ /* 0x000fce0000000f00 */
.L_x_2974:
[----:B------:R-:W-:Y:S05]  /*39f0*/  BSYNC B1 ;  /* 0x0000000000017941 */ /* 0x000fea0003800000 */
.L_x_2973:
        /* <DEDUP_REMOVED lines=29> */
.L_x_2972:
[----:B------:R-:W-:Y:S05]  /*3bd0*/  BSYNC B0 ;  /* 0x0000000000007941 */ /* 0x000fea0003800000 */
.L_x_2970:
[----:B------:R-:W-:-:S10]  /*3be0*/  DMUL R6, R6, 0.5 ;  /* 0x3fe0000006067828 */ /* 0x000fd40000000000 */
[----:B------:R-:W-:-:S05]  /*3bf0*/  LOP3.LUT R7, R7, 0x80000000, R3, 0xb8, !PT ;  /* 0x8000000007077812 */ /* 0x000fca00078eb803 */
[----:B------:R-:W-:Y:S01]  /*3c00*/  STG.E.64 desc[UR4][R16.64], R6 ;  /* 0x0000000610007986 */ /* 0x000fe2000c101b04 */
[----:B------:R-:W-:Y:S05]  /*3c10*/  EXIT ;  /* 0x000000000000794d */ /* 0x000fea0003800000 */
        .weak           $__internal_2_$__cuda_sm20_div_rn_f64_full
        .type           $__internal_2_$__cuda_sm20_div_rn_f64_full,@function
        .size           $__internal_2_$__cuda_sm20_div_rn_f64_full,(.L_x_3455 - $__internal_2_$__cuda_sm20_div_rn_f64_full)
$__internal_2_$__cuda_sm20_div_rn_f64_full:
[C---:B------:R-:W-:Y:S01]  /*3c20*/  FSETP.GEU.AND P0, PT, |R13|.reuse, 1.469367938527859385e-39, PT ;  /* 0x001000000d00780b */ /* 0x040fe20003f0e200 */
[----:B------:R-:W-:Y:S01]  /*3c30*/  IMAD.MOV.U32 R8, RZ, RZ, 0x1 ;  /* 0x00000001ff087424 */ /* 0x000fe200078e00ff */
[----:B------:R-:W-:Y:S01]  /*3c40*/  LOP3.LUT R14, R13, 0x800fffff, RZ, 0xc0, !PT ;  /* 0x800fffff0d0e7812 */ /* 0x000fe200078ec0ff */
[----:B------:R-:W-:Y:S01]  /*3c50*/  BSSY B3, `(.L_x_2975) ;  /* 0x0000054000037945 */ /* 0x000fe20003800000 */
[C---:B------:R-:W-:Y:S02]  /*3c60*/  FSETP.GEU.AND P2, PT, |R11|.reuse, 1.469367938527859385e-39, PT ;  /* 0x001000000b00780b */ /* 0x040fe40003f4e200 */
[----:B------:R-:W-:Y:S02]  /*3c70*/  LOP3.LUT R15, R14, 0x3ff00000, RZ, 0xfc, !PT ;  /* 0x3ff000000e0f7812 */ /* 0x000fe400078efcff */
[----:B------:R-:W-:Y:S02]  /*3c80*/  MOV R14, R12 ;  /* 0x0000000c000e7202 */ /* 0x000fe40000000f00 */
[----:B------:R-:W-:-:S02]  /*3c90*/  LOP3.LUT R4, R11, 0x7ff00000, RZ, 0xc0, !PT ;  /* 0x7ff000000b047812 */ /* 0x000fc400078ec0ff */
[----:B------:R-:W-:Y:S01]  /*3ca0*/  LOP3.LUT R7, R13, 0x7ff00000, RZ, 0xc0, !PT ;  /* 0x7ff000000d077812 */ /* 0x000fe200078ec0ff */
[----:B------:R-:W-:-:S03]  /*3cb0*/  @!P0 DMUL R14, R12, 8.98846567431157953865e+307 ;  /* 0x7fe000000c0e8828 */ /* 0x000fc60000000000 */
[C---:B------:R-:W-:Y:S01]  /*3cc0*/  ISETP.GE.U32.AND P1, PT, R4.reuse, R7, PT ;  /* 0x000000070400720c */ /* 0x040fe20003f26070 */
[----:B------:R-:W-:Y:S01]  /*3cd0*/  @!P2 IMAD.MOV.U32 R24, RZ, RZ, RZ ;  /* 0x000000ffff18a224 */ /* 0x000fe200078e00ff */
[----:B------:R-:W-:Y:S01]  /*3ce0*/  @!P2 LOP3.LUT R5, R13, 0x7ff00000, RZ, 0xc0, !PT ;  /* 0x7ff000000d05a812 */ /* 0x000fe200078ec0ff */
[----:B------:R-:W0:Y:S03]  /*3cf0*/  MUFU.RCP64H R9, R15 ;  /* 0x0000000f00097308 */ /* 0x000e260000001800 */
[----:B------:R-:W-:Y:S02]  /*3d00*/  @!P2 ISETP.GE.U32.AND P3, PT, R4, R5, PT ;  /* 0x000000050400a20c */ /* 0x000fe40003f66070 */
[----:B------:R-:W-:Y:S02]  /*3d10*/  MOV R5, 0x1ca00000 ;  /* 0x1ca0000000057802 */ /* 0x000fe40000000f00 */
[----:B------:R-:W-:-:S02]  /*3d20*/  @!P0 LOP3.LUT R7, R15, 0x7ff00000, RZ, 0xc0, !PT ;  /* 0x7ff000000f078812 */ /* 0x000fc400078ec0ff */
[----:B------:R-:W-:-:S03]  /*3d30*/  @!P2 SEL R21, R5, 0x63400000, !P3 ;  /* 0x634000000515a807 */ /* 0x000fc60005800000 */
[----:B------:R-:W-:Y:S01]  /*3d40*/  VIADD R27, R7, 0xffffffff ;  /* 0xffffffff071b7836 */ /* 0x000fe20000000000 */
[----:B------:R-:W-:Y:S01]  /*3d50*/  @!P2 LOP3.LUT R6, R21, 0x80000000, R11, 0xf8, !PT ;  /* 0x800000001506a812 */ /* 0x000fe200078ef80b */
[----:B0-----:R-:W-:-:S03]  /*3d60*/  DFMA R22, R8, -R14, 1 ;  /* 0x3ff000000816742b */ /* 0x001fc6000000080e */
[----:B------:R-:W-:Y:S02]  /*3d70*/  @!P2 LOP3.LUT R25, R6, 0x100000, RZ, 0xfc, !PT ;  /* 0x001000000619a812 */ /* 0x000fe400078efcff */
[----:B------:R-:W-:-:S03]  /*3d80*/  MOV R6, R4 ;  /* 0x0000000400067202 */ /* 0x000fc60000000f00 */
[----:B------:R-:W-:-:S08]  /*3d90*/  DFMA R22, R22, R22, R22 ;  /* 0x000000161616722b */ /* 0x000fd00000000016 */
[----:B------:R-:W-:Y:S01]  /*3da0*/  DFMA R22, R8, R22, R8 ;  /* 0x000000160816722b */ /* 0x000fe20000000008 */
[----:B------:R-:W-:Y:S02]  /*3db0*/  SEL R9, R5, 0x63400000, !P1 ;  /* 0x6340000005097807 */ /* 0x000fe40004800000 */
[----:B------:R-:W-:Y:S02]  /*3dc0*/  MOV R8, R10 ;  /* 0x0000000a00087202 */ /* 0x000fe40000000f00 */
[----:B------:R-:W-:-:S03]  /*3dd0*/  LOP3.LUT R9, R9, 0x800fffff, R11, 0xf8, !PT ;  /* 0x800fffff09097812 */ /* 0x000fc600078ef80b */
[----:B------:R-:W-:-:S03]  /*3de0*/  DFMA R20, R22, -R14, 1 ;  /* 0x3ff000001614742b */ /* 0x000fc6000000080e */
[----:B------:R-:W-:-:S05]  /*3df0*/  @!P2 DFMA R8, R8, 2, -R24 ;  /* 0x400000000808a82b */ /* 0x000fca0000000818 */
[----:B------:R-:W-:-:S05]  /*3e00*/  DFMA R20, R22, R20, R22 ;  /* 0x000000141614722b */ /* 0x000fca0000000016 */
[----:B------:R-:W-:-:S03]  /*3e10*/  @!P2 LOP3.LUT R6, R9, 0x7ff00000, RZ, 0xc0, !PT ;  /* 0x7ff000000906a812 */ /* 0x000fc600078ec0ff */
[----:B------:R-:W-:Y:S01]  /*3e20*/  DMUL R22, R20, R8 ;  /* 0x0000000814167228 */ /* 0x000fe20000000000 */
[----:B------:R-:W-:-:S04]  /*3e30*/  IADD3 R26, R6, -0x1, RZ ;  /* 0xffffffff061a7810 */ /* 0x000fc80007ffe0ff */
[----:B------:R-:W-:-:S03]  /*3e40*/  ISETP.GT.U32.AND P0, PT, R26, 0x7feffffe, PT ;  /* 0x7feffffe1a00780c */ /* 0x000fc60003f04070 */
[----:B------:R-:W-:Y:S01]  /*3e50*/  DFMA R24, R22, -R14, R8 ;  /* 0x8000000e1618722b */ /* 0x000fe20000000008 */
[----:B------:R-:W-:-:S07]  /*3e60*/  ISETP.GT.U32.OR P0, PT, R27, 0x7feffffe, P0 ;  /* 0x7feffffe1b00780c */ /* 0x000fce0000704470 */
[----:B------:R-:W-:-:S06]  /*3e70*/  DFMA R24, R20, R24, R22 ;  /* 0x000000181418722b */ /* 0x000fcc0000000016 */
[----:B------:R-:W-:Y:S05]  /*3e80*/  @P0 BRA `(.L_x_2976) ;  /* 0x00000000006c0947 */ /* 0x000fea0003800000 */
[----:B------:R-:W-:-:S04]  /*3e90*/  LOP3.LUT R7, R13, 0x7ff00000, RZ, 0xc0, !PT ;  /* 0x7ff000000d077812 */ /* 0x000fc800078ec0ff */
[CC--:B------:R-:W-:Y:S02]  /*3ea0*/  VIADDMNMX R6, R4.reuse, -R7.reuse, 0xb9600000, !PT ;  /* 0xb960000004067446 */ /* 0x0c0fe40007800907 */
[----:B------:R-:W-:Y:S02]  /*3eb0*/  ISETP.GE.U32.AND P0, PT, R4, R7, PT ;  /* 0x000000070400720c */ /* 0x000fe40003f06070 */
[----:B------:R-:W-:Y:S02]  /*3ec0*/  VIMNMX R6, R6, 0x46a00000, PT ;  /* 0x46a0000006067848 */ /* 0x000fe40003fe0100 */
[----:B------:R-:W-:-:S04]  /*3ed0*/  SEL R5, R5, 0x63400000, !P0 ;  /* 0x6340000005057807 */ /* 0x000fc80004000000 */
[----:B------:R-:W-:Y:S01]  /*3ee0*/  IADD3 R10, -R5, R6, RZ ;  /* 0x00000006050a7210 */ /* 0x000fe20007ffe1ff */
[----:B------:R-:W-:-:S03]  /*3ef0*/  IMAD.MOV.U32 R6, RZ, RZ, RZ ;  /* 0x000000ffff067224 */ /* 0x000fc600078e00ff */
[----:B------:R-:W-:-:S06]  /*3f00*/  IADD3 R7, R10, 0x7fe00000, RZ ;  /* 0x7fe000000a077810 */ /* 0x000fcc0007ffe0ff */
[----:B------:R-:W-:-:S10]  /*3f10*/  DMUL R4, R24, R6 ;  /* 0x0000000618047228 */ /* 0x000fd40000000000 */
[----:B------:R-:W-:-:S13]  /*3f20*/  FSETP.GTU.AND P0, PT, |R5|, 1.469367938527859385e-39, PT ;  /* 0x001000000500780b */ /* 0x000fda0003f0c200 */
[----:B------:R-:W-:Y:S05]  /*3f30*/  @P0 BRA `(.L_x_2977) ;  /* 0x0000000000940947 */ /* 0x000fea0003800000 */
[----:B------:R-:W-:Y:S01]  /*3f40*/  DFMA R8, R24, -R14, R8 ;  /* 0x8000000e1808722b */ /* 0x000fe20000000008 */
[----:B------:R-:W-:-:S09]  /*3f50*/  MOV R6, RZ ;  /* 0x000000ff00067202 */ /* 0x000fd20000000f00 */
[C---:B------:R-:W-:Y:S02]  /*3f60*/  FSETP.NEU.AND P0, PT, R9.reuse, RZ, PT ;  /* 0x000000ff0900720b */ /* 0x040fe40003f0d000 */
[----:B------:R-:W-:-:S04]  /*3f70*/  LOP3.LUT R13, R9, 0x80000000, R13, 0x48, !PT ;  /* 0x80000000090d7812 */ /* 0x000fc800078e480d */
[----:B------:R-:W-:-:S07]  /*3f80*/  LOP3.LUT R7, R13, R7, RZ, 0xfc, !PT ;  /* 0x000000070d077212 */ /* 0x000fce00078efcff */
[----:B------:R-:W-:Y:S05]  /*3f90*/  @!P0 BRA `(.L_x_2977) ;  /* 0x00000000007c8947 */ /* 0x000fea0003800000 */
[----:B------:R-:W-:Y:S01]  /*3fa0*/  IADD3 R9, -R10, RZ, RZ ;  /* 0x000000ff0a097210 */ /* 0x000fe20007ffe1ff */
[----:B------:R-:W-:Y:S01]  /*3fb0*/  IMAD.MOV.U32 R8, RZ, RZ, RZ ;  /* 0x000000ffff087224 */ /* 0x000fe200078e00ff */
[----:B------:R-:W-:-:S05]  /*3fc0*/  DMUL.RP R6, R24, R6 ;  /* 0x0000000618067228 */ /* 0x000fca0000008000 */
[----:B------:R-:W-:-:S05]  /*3fd0*/  DFMA R8, R4, -R8, R24 ;  /* 0x800000080408722b */ /* 0x000fca0000000018 */
[----:B------:R-:W-:Y:S02]  /*3fe0*/  LOP3.LUT R13, R7, R13, RZ, 0x3c, !PT ;  /* 0x0000000d070d7212 */ /* 0x000fe400078e3cff */
[----:B------:R-:W-:-:S04]  /*3ff0*/  IADD3 R8, -R10, -0x43300000, RZ ;  /* 0xbcd000000a087810 */ /* 0x000fc80007ffe1ff */
[----:B------:R-:W-:-:S04]  /*4000*/  FSETP.NEU.AND P0, PT, |R9|, R8, PT ;  /* 0x000000080900720b */ /* 0x000fc80003f0d200 */
[----:B------:R-:W-:Y:S02]  /*4010*/  FSEL R4, R6, R4, !P0 ;  /* 0x0000000406047208 */ /* 0x000fe40004000000 */
[----:B------:R-:W-:Y:S01]  /*4020*/  FSEL R5, R13, R5, !P0 ;  /* 0x000000050d057208 */ /* 0x000fe20004000000 */
[----:B------:R-:W-:Y:S06]  /*4030*/  BRA `(.L_x_2977) ;  /* 0x0000000000547947 */ /* 0x000fec0003800000 */
.L_x_2976:
[----:B------:R-:W-:-:S14]  /*4040*/  DSETP.NAN.AND P0, PT, R10, R10, PT ;  /* 0x0000000a0a00722a */ /* 0x000fdc0003f08000 */
[----:B------:R-:W-:Y:S05]  /*4050*/  @P0 BRA `(.L_x_2978) ;  /* 0x0000000000440947 */ /* 0x000fea0003800000 */
[----:B------:R-:W-:-:S14]  /*4060*/  DSETP.NAN.AND P0, PT, R12, R12, PT ;  /* 0x0000000c0c00722a */ /* 0x000fdc0003f08000 */
[----:B------:R-:W-:Y:S05]  /*4070*/  @P0 BRA `(.L_x_2979) ;  /* 0x0000000000300947 */ /* 0x000fea0003800000 */
[----:B------:R-:W-:Y:S02]  /*4080*/  ISETP.NE.AND P0, PT, R6, R7, PT ;  /* 0x000000070600720c */ /* 0x000fe40003f05270 */
[----:B------:R-:W-:Y:S02]  /*4090*/  MOV R4, 0x0 ;  /* 0x0000000000047802 */ /* 0x000fe40000000f00 */
[----:B------:R-:W-:-:S09]  /*40a0*/  MOV R5, 0xfff80000 ;  /* 0xfff8000000057802 */ /* 0x000fd20000000f00 */
[----:B------:R-:W-:Y:S05]  /*40b0*/  @!P0 BRA `(.L_x_2977) ;  /* 0x0000000000348947 */ /* 0x000fea0003800000 */
[----:B------:R-:W-:Y:S02]  /*40c0*/  ISETP.NE.AND P0, PT, R6, 0x7ff00000, PT ;  /* 0x7ff000000600780c */ /* 0x000fe40003f05270 */
[----:B------:R-:W-:Y:S02]  /*40d0*/  LOP3.LUT R5, R11, 0x80000000, R13, 0x48, !PT ;  /* 0x800000000b057812 */ /* 0x000fe400078e480d */
[----:B------:R-:W-:-:S13]  /*40e0*/  ISETP.EQ.OR P0, PT, R7, RZ, !P0 ;  /* 0x000000ff0700720c */ /* 0x000fda0004702670 */
[----:B------:R-:W-:Y:S01]  /*40f0*/  @P0 LOP3.LUT R6, R5, 0x7ff00000, RZ, 0xfc, !PT ;  /* 0x7ff0000005060812 */ /* 0x000fe200078efcff */
[----:B------:R-:W-:Y:S01]  /*4100*/  @!P0 IMAD.MOV.U32 R4, RZ, RZ, RZ ;  /* 0x000000ffff048224 */ /* 0x000fe200078e00ff */
[----:B------:R-:W-:Y:S02]  /*4110*/  @P0 MOV R4, RZ ;  /* 0x000000ff00040202 */ /* 0x000fe40000000f00 */
[----:B------:R-:W-:Y:S01]  /*4120*/  @P0 MOV R5, R6 ;  /* 0x0000000600050202 */ /* 0x000fe20000000f00 */
[----:B------:R-:W-:Y:S06]  /*4130*/  BRA `(.L_x_2977) ;  /* 0x0000000000147947 */ /* 0x000fec0003800000 */
.L_x_2979:
[----:B------:R-:W-:Y:S01]  /*4140*/  LOP3.LUT R5, R13, 0x80000, RZ, 0xfc, !PT ;  /* 0x000800000d057812 */ /* 0x000fe200078efcff */
[----:B------:R-:W-:Y:S01]  /*4150*/  IMAD.MOV.U32 R4, RZ, RZ, R12 ;  /* 0x000000ffff047224 */ /* 0x000fe200078e000c */
[----:B------:R-:W-:Y:S06]  /*4160*/  BRA `(.L_x_2977) ;  /* 0x0000000000087947 */ /* 0x000fec0003800000 */
.L_x_2978:
[----:B------:R-:W-:Y:S02]  /*4170*/  LOP3.LUT R5, R11, 0x80000, RZ, 0xfc, !PT ;  /* 0x000800000b057812 */ /* 0x000fe400078efcff */
[----:B------:R-:W-:-:S07]  /*4180*/  MOV R4, R10 ;  /* 0x0000000a00047202 */ /* 0x000fce0000000f00 */
.L_x_2977:
[----:B------:R-:W-:Y:S05]  /*4190*/  BSYNC B3 ;  /* 0x0000000000037941 */ /* 0x000fea0003800000 */
.L_x_2975:
[----:B------:R-:W-:Y:S01]  /*41a0*/  IMAD.MOV.U32 R7, RZ, RZ, R5 ;  /* 0x000000ffff077224 */ /* 0x000fe200078e0005 */
[----:B------:R-:W-:Y:S01]  /*41b0*/  HFMA2.MMA R5, -RZ, RZ, 0, 0 ;  /* 0x00000000ff057435 */ /* 0x000fe200000001ff */
[----:B------:R-:W-:Y:S02]  /*41c0*/  MOV R6, R4 ;  /* 0x0000000400067202 */ /* 0x000fe40000000f00 */
[----:B------:R-:W-:-:S04]  /*41d0*/  MOV R4, R0 ;  /* 0x0000000000047202 */ /* 0x000fc80000000f00 */
[----:B------:R-:W-:Y:S05]  /*41e0*/  RET.REL.NODEC R4 `(_ZN2at6native18elementwise_kernelILi128ELi2EZNS0_22gpu_kernel_impl_nocastIZZZNS0_17atanh_kernel_cudaERNS_18TensorIteratorBaseEENKUlvE0_clEvENKUlvE_clEvEUldE_EEvS4_RKT_EUliE_EEviT1_) ;  /* 0xffffffbc04847950 */ /* 0x000fea0003c3ffff */
.L_x_2980:
        /* <DEDUP_REMOVED lines=9> */
.L_x_3455:


//--------------------- .text._ZN2at6native27unrolled_elementwise_kernelIZZZNS0_17atanh_kernel_cudaERNS_18TensorIteratorBaseEENKUlvE0_clEvENKUlvE_clEvEUldE_St5arrayIPcLm2EELi4E23TrivialOffsetCalculatorILi1EjESB_NS0_6memory15LoadWithoutCastENSC_16StoreWithoutCastEEEviT_T0_T2_T3_T4_T5_ --------------------------
	.section	.text._ZN2at6native27unrolled_elementwise_kernelIZZZNS0_17atanh_kernel_cudaERNS_18TensorIteratorBaseEENKUlvE0_clEvENKUlvE_clEvEUldE_St5arrayIPcLm2EELi4E23TrivialOffsetCalculatorILi1EjESB_NS0_6memory15LoadWithoutCastENSC_16StoreWithoutCastEEEviT_T0_T2_T3_T4_T5_,"ax",@progbits
	.align	128
        .global         _ZN2at6native27unrolled_elementwise_kernelIZZZNS0_17atanh_kernel_cudaERNS_18TensorIteratorBaseEENKUlvE0_clEvENKUlvE_clEvEUldE_St5arrayIPcLm2EELi4E23TrivialOffsetCalculatorILi1EjESB_NS0_6memory15LoadWithoutCastENSC_16StoreWithoutCastEEEviT_T0_T2_T3_T4_T5_
        .type           _ZN2at6native27unrolled_elementwise_kernelIZZZNS0_17atanh_kernel_cudaERNS_18TensorIteratorBaseEENKUlvE0_clEvENKUlvE_clEvEUldE_St5arrayIPcLm2EELi4E23TrivialOffsetCalculatorILi1EjESB_NS0_6memory15LoadWithoutCastENSC_16StoreWithoutCastEEEviT_T0_T2_T3_T4_T5_,@function
        .size           _ZN2at6native27unrolled_elementwise_kernelIZZZNS0_17atanh_kernel_cudaERNS_18TensorIteratorBaseEENKUlvE0_clEvENKUlvE_clEvEUldE_St5arrayIPcLm2EELi4E23TrivialOffsetCalculatorILi1EjESB_NS0_6memory15LoadWithoutCastENSC_16StoreWithoutCastEEEviT_T0_T2_T3_T4_T5_,(.L_x_3456 - _ZN2at6native27unrolled_elementwise_kernelIZZZNS0_17atanh_kernel_cudaERNS_18TensorIteratorBaseEENKUlvE0_clEvENKUlvE_clEvEUldE_St5arrayIPcLm2EELi4E23TrivialOffsetCalculatorILi1EjESB_NS0_6memory15LoadWithoutCastENSC_16StoreWithoutCastEEEviT_T0_T2_T3_T4_T5_)
        .other          _ZN2at6native27unrolled_elementwise_kernelIZZZNS0_17atanh_kernel_cudaERNS_18TensorIteratorBaseEENKUlvE0_clEvENKUlvE_clEvEUldE_St5arrayIPcLm2EELi4E23TrivialOffsetCalculatorILi1EjESB_NS0_6memory15LoadWithoutCastENSC_16StoreWithoutCastEEEviT_T0_T2_T3_T4_T5_,@"STO_CUDA_ENTRY STV_DEFAULT"
_ZN2at6native27unrolled_elementwise_kernelIZZZNS0_17atanh_kernel_cudaERNS_18TensorIteratorBaseEENKUlvE0_clEvENKUlvE_clEvEUldE_St5arrayIPcLm2EELi4E23TrivialOffsetCalculatorILi1EjESB_NS0_6memory15LoadWithoutCastENSC_16StoreWithoutCastEEEviT_T0_T2_T3_T4_T5_:
.text._ZN2at6native27unrolled_elementwise_kernelIZZZNS0_17atanh_kernel_cudaERNS_18TensorIteratorBaseEENKUlvE0_clEvENKUlvE_clEvEUldE_St5arrayIPcLm2EELi4E23TrivialOffsetCalculatorILi1EjESB_NS0_6memory15LoadWithoutCastENSC_16StoreWithoutCastEEEviT_T0_T2_T3_T4_T5_:
[----:B------:R-:W-:Y:S01]  /*0000*/  LDC R1, c[0x0][0x28] ;  /* 0x00000a00ff017b82 */ /* 0x000fe20000000800 */
[----:B------:R-:W0:Y:S07]  /*0010*/  S2R R8, SR_CTAID.X ;  /* 0x0000000000087919 */ /* 0x000e2e0000002500 */
[----:B------:R-:W0:Y:S01]  /*0020*/  LDC R3, c[0x0][0x210] ;  /* 0x00008400ff037b82 */ /* 0x000e220000000800 */
[----:B------:R-:W-:Y:S02]  /*0030*/  CS2R R28, SRZ ;  /* 0x00000000001c7805 */ /* 0x000fe4000001ff00 */
[----:B------:R-:W-:Y:S01]  /*0040*/  CS2R R26, SRZ ;  /* 0x00000000001a7805 */ /* 0x000fe2000001ff00 */
[----:B------:R-:W1:Y:S01]  /*0050*/  S2R R7, SR_TID.X ;  /* 0x0000000000077919 */ /* 0x000e620000002100 */
[----:B------:R-:W-:Y:S01]  /*0060*/  ULDC.64 UR4, c[0x0][0x208] ;  /* 0x0000820000047ab9 */ /* 0x000fe20000000a00 */
[----:B0-----:R-:W-:-:S05]  /*0070*/  IMAD R6, R8, -0x200, R3 ;  /* 0xfffffe0008067824 */ /* 0x001fca00078e0203 */
[----:B-1----:R-:W-:-:S13]  /*0080*/  ISETP.GE.AND P2, PT, R7, R6, PT ;  /* 0x000000060700720c */ /* 0x002fda0003f46270 */
[----:B------:R-:W-:Y:S01]  /*0090*/  @!P2 IMAD R9, R8, 0x200, R7 ;  /* 0x000002000809a824 */ /* 0x000fe200078e0207 */
[----:B------:R-:W0:Y:S01]  /*00a0*/  @!P2 LDC.64 R2, c[0x0][0x220] ;  /* 0x00008800ff02ab82 */ /* 0x000e220000000a00 */
[----:B------:R-:W-:-:S05]  /*00b0*/  @!P2 VIADD R7, R7, 0x80 ;  /* 0x000000800707a836 */ /* 0x000fca0000000000 */
[----:B------:R-:W-:-:S13]  /*00c0*/  ISETP.GE.AND P0, PT, R7, R6, PT ;  /* 0x000000060700720c */ /* 0x000fda0003f06270 */
[----:B------:R-:W-:Y:S01]  /*00d0*/  @!P0 IMAD R11, R8, 0x200, R7 ;  /* 0x00000200080b8824 */ /* 0x000fe200078e0207 */
[----:B------:R-:W1:Y:S01]  /*00e0*/  @!P0 LDC.64 R4, c[0x0][0x220] ;  /* 0x00008800ff048b82 */ /* 0x000e620000000a00 */
[----:B------:R-:W-:Y:S02]  /*00f0*/  @!P0 VIADD R7, R7, 0x80 ;  /* 0x0000008007078836 */ /* 0x000fe40000000000 */
[----:B0-----:R-:W-:-:S03]  /*0100*/  @!P2 IMAD.WIDE.U32 R2, R9, 0x8, R2 ;  /* 0x000000080902a825 */ /* 0x001fc600078e0002 */
[----:B------:R-:W-:-:S13]  /*0110*/  ISETP.GE.AND P3, PT, R7, R6, PT ;  /* 0x000000060700720c */ /* 0x000fda0003f66270 */
[----:B------:R-:W-:Y:S01]  /*0120*/  @!P3 IMAD R17, R8, 0x200, R7 ;  /* 0x000002000811b824 */ /* 0x000fe200078e0207 */
[----:B------:R-:W0:Y:S01]  /*0130*/  @!P3 LDC.64 R12, c[0x0][0x220] ;  /* 0x00008800ff0cbb82 */ /* 0x000e220000000a00 */
[----:B------:R-:W-:Y:S02]  /*0140*/  @!P3 VIADD R7, R7, 0x80 ;  /* 0x000000800707b836 */ /* 0x000fe40000000000 */
[----:B-1----:R-:W-:-:S03]  /*0150*/  @!P0 IMAD.WIDE.U32 R10, R11, 0x8, R4 ;  /* 0x000000080b0a8825 */ /* 0x002fc600078e0004 */
[----:B------:R-:W-:Y:S02]  /*0160*/  ISETP.GE.AND P1, PT, R7, R6, PT ;  /* 0x000000060700720c */ /* 0x000fe40003f26270 */
[----:B------:R1:W5:Y:S11]  /*0170*/  @!P0 LDG.E.64 R28, desc[UR4][R10.64] ;  /* 0x000000040a1c8981 */ /* 0x000376000c1e1b00 */
[----:B------:R-:W2:Y:S01]  /*0180*/  @!P1 LDC.64 R14, c[0x0][0x220] ;  /* 0x00008800ff0e9b82 */ /* 0x000ea20000000a00 */
[----:B------:R-:W-:-:S02]  /*0190*/  @!P1 IMAD R7, R8, 0x200, R7 ;  /* 0x0000020008079824 */ /* 0x000fc400078e0207 */
[----:B0-----:R-:W-:Y:S01]  /*01a0*/  @!P3 IMAD.WIDE.U32 R12, R17, 0x8, R12 ;  /* 0x00000008110cb825 */ /* 0x001fe200078e000c */
[----:B------:R-:W-:-:S04]  /*01b0*/  CS2R R16, SRZ ;  /* 0x0000000000107805 */ /* 0x000fc8000001ff00 */
[----:B------:R1:W5:Y:S04]  /*01c0*/  @!P3 LDG.E.64 R26, desc[UR4][R12.64] ;  /* 0x000000040c1ab981 */ /* 0x000368000c1e1b00 */
[----:B------:R1:W5:Y:S01]  /*01d0*/  @!P2 LDG.E.64 R16, desc[UR4][R2.64] ;  /* 0x000000040210a981 */ /* 0x000362000c1e1b00 */
[----:B--2---:R-:W-:Y:S01]  /*01e0*/  @!P1 IMAD.WIDE.U32 R4, R7, 0x8, R14 ;  /* 0x0000000807049825 */ /* 0x004fe200078e000e */
[----:B------:R-:W-:-:S06]  /*01f0*/  CS2R R14, SRZ ;  /* 0x00000000000e7805 */ /* 0x000fcc000001ff00 */
[----:B------:R1:W5:Y:S01]  /*0200*/  @!P1 LDG.E.64 R14, desc[UR4][R4.64] ;  /* 0x00000004040e9981 */ /* 0x000362000c1e1b00 */
[----:B------:R-:W-:Y:S04]  /*0210*/  BSSY B1, `(.L_x_2981) ;  /* 0x00000a4000017945 */ /* 0x000fe80003800000 */
[----:B------:R-:W-:Y:S05]  /*0220*/  @P2 BRA `(.L_x_2982) ;  /* 0x0000000800882947 */ /* 0x000fea0003800000 */
[C---:B-----5:R-:W-:Y:S01]  /*0230*/  DADD R20, -|R16|.reuse, 1 ;  /* 0x3ff0000010147429 */ /* 0x060fe20000000300 */
[----:B-1----:R-:W-:Y:S01]  /*0240*/  MOV R2, 0x1 ;  /* 0x0000000100027802 */ /* 0x002fe20000000f00 */
        /* <DEDUP_REMOVED lines=16> */
[----:B------:R-:W-:Y:S05]  /*0350*/  CALL.REL.NOINC `($__internal_3_$__cuda_sm20_div_rn_f64_full) ;  /* 0x0000002800ac7944 */ /* 0x000fea0003c00000 */
[----:B------:R-:W-:Y:S02]  /*0360*/  IMAD.MOV.U32 R2, RZ, RZ, R4 ;  /* 0x000000ffff027224 */ /* 0x000fe400078e0004 */
[----:B------:R-:W-:-:S07]  /*0370*/  IMAD.MOV.U32 R3, RZ, RZ, R31 ;  /* 0x000000ffff037224 */ /* 0x000fce00078e001f */
.L_x_2984:
[----:B------:R-:W-:Y:S05]  /*0380*/  BSYNC B2 ;  /* 0x0000000000027941 */ /* 0x000fea0003800000 */
.L_x_2983:
        /* <DEDUP_REMOVED lines=27> */
[----:B------:R-:W-:Y:S01]  /*0540*/  IMAD.MOV.U32 R4, RZ, RZ, R2 ;  /* 0x000000ffff047224 */ /* 0x000fe200078e0002 */
[----:B------:R-:W-:Y:S01]  /*0550*/  UMOV UR6, 0x3ae80f1e ;  /* 0x3ae80f1e00067882 */ /* 0x000fe20000000000 */
[----:B------:R-:W-:Y:S01]  /*0560*/  UMOV UR7, 0x3eb1380b ;  /* 0x3eb1380b00077882 */ /* 0x000fe20000000000 */
        /* <DEDUP_REMOVED lines=55> */
.L_x_2986:
        /* <DEDUP_REMOVED lines=19> */
[----:B------:R-:W-:Y:S05]  /*0a10*/  CALL.REL.NOINC `($__internal_3_$__cuda_sm20_div_rn_f64_full) ;  /* 0x0000002000fc7944 */ /* 0x000fea0003c00000 */
[----:B------:R-:W-:-:S07]  /*0a20*/  IMAD.MOV.U32 R5, RZ, RZ, R31 ;  /* 0x000000ffff057224 */ /* 0x000fce00078e001f */
.L_x_2989:
[----:B------:R-:W-:Y:S05]  /*0a30*/  BSYNC B3 ;  /* 0x0000000000037941 */ /* 0x000fea0003800000 */
.L_x_2988:
[----:B------:R-:W-:Y:S01]  /*0a40*/  DMUL R10, R4, R2 ;  /* 0x00000002040a7228 */ /* 0x000fe20000000000 */
[----:B------:R-:W-:Y:S01]  /*0a50*/  MOV R18, 0xceb2dc44 ;  /* 0xceb2dc4400127802 */ /* 0x000fe20000000f00 */
[----:B------:R-:W-:Y:S01]  /*0a60*/  IMAD.MOV.U32 R19, RZ, RZ, 0x3ed087ff ;  /* 0x3ed087ffff137424 */ /* 0x000fe200078e00ff */
        /* <DEDUP_REMOVED lines=26> */
.L_x_2987:
[----:B------:R-:W-:Y:S05]  /*0c10*/  BSYNC B2 ;  /* 0x0000000000027941 */ /* 0x000fea0003800000 */
.L_x_2985:
[----:B------:R-:W-:-:S10]  /*0c20*/  DMUL R4, R4, 0.5 ;  /* 0x3fe0000004047828 */ /* 0x000fd40000000000 */
[----:B------:R-:W-:Y:S01]  /*0c30*/  LOP3.LUT R17, R5, 0x80000000, R17, 0xb8, !PT ;  /* 0x8000000005117812 */ /* 0x000fe200078eb811 */
[----:B------:R-:W-:-:S07]  /*0c40*/  IMAD.MOV.U32 R16, RZ, RZ, R4 ;  /* 0x000000ffff107224 */ /* 0x000fce00078e0004 */
.L_x_2982:
[----:B------:R-:W-:Y:S05]  /*0c50*/  BSYNC B1 ;  /* 0x0000000000017941 */ /* 0x000fea0003800000 */
.L_x_2981:
[----:B-1----:R-:W0:Y:S01]  /*0c60*/  S2R R5, SR_TID.X ;  /* 0x0000000000057919 */ /* 0x002e220000002100 */
[----:B------:R-:W-:Y:S01]  /*0c70*/  BSSY B1, `(.L_x_2990) ;  /* 0x00000a7000017945 */ /* 0x000fe20003800000 */
[----:B0-----:R-:W-:-:S05]  /*0c80*/  VIADD R3, R5, 0x80 ;  /* 0x0000008005037836 */ /* 0x001fca0000000000 */
[----:B------:R-:W-:-:S13]  /*0c90*/  ISETP.GE.AND P0, PT, R3, R6, PT ;  /* 0x000000060300720c */ /* 0x000fda0003f06270 */
[----:B------:R-:W-:Y:S05]  /*0ca0*/  @P0 BRA `(.L_x_2991) ;  /* 0x00000008008c0947 */ /* 0x000fea0003800000 */
[C---:B-----5:R-:W-:Y:S01]  /*0cb0*/  DADD R20, -|R28|.reuse, 1 ;  /* 0x3ff000001c147429 */ /* 0x060fe20000000300 */
        /* <DEDUP_REMOVED lines=20> */
.L_x_2993:
[----:B------:R-:W-:Y:S05]  /*0e00*/  BSYNC B2 ;  /* 0x0000000000027941 */ /* 0x000fea0003800000 */
.L_x_2992:
        /* <DEDUP_REMOVED lines=24> */
[----:B------:R-:W-:Y:S01]  /*0f90*/  MOV R10, R2 ;  /* 0x00000002000a7202 */ /* 0x000fe20000000f00 */
[----:B------:R-:W-:Y:S01]  /*0fa0*/  IMAD.MOV.U32 R24, RZ, RZ, -0x748574fc ;  /* 0x8b7a8b04ff187424 */ /* 0x000fe200078e00ff */
[----:B------:R-:W-:Y:S01]  /*0fb0*/  LOP3.LUT R11, R4, 0x3ff00000, RZ, 0xfc, !PT ;  /* 0x3ff00000040b7812 */ /* 0x000fe200078efcff */
[----:B------:R-:W-:Y:S01]  /*0fc0*/  IMAD.MOV.U32 R25, RZ, RZ, 0x3ed0ee25 ;  /* 0x3ed0ee25ff197424 */ /* 0x000fe200078e00ff */
[----:B------:R-:W-:Y:S01]  /*0fd0*/  UMOV UR6, 0x3ae80f1e ;  /* 0x3ae80f1e00067882 */ /* 0x000fe20000000000 */
[----:B------:R-:W-:Y:S01]  /*0fe0*/  UMOV UR7, 0x3eb1380b ;  /* 0x3eb1380b00077882 */ /* 0x000fe20000000000 */
[----:B------:R-:W-:Y:S01]  /*0ff0*/  ISETP.GE.AND P0, PT, R11, 0x3ff6a09f, PT ;  /* 0x3ff6a09f0b00780c */ /* 0x000fe20003f06270 */
[----:B------:R-:W-:Y:S01]  /*1000*/  UMOV UR8, 0x80000000 ;  /* 0x8000000000087882 */ /* 0x000fe20000000000 */
[----:B------:R-:W-:Y:S01]  /*1010*/  LEA.HI R0, R3, R0, RZ, 0xc ;  /* 0x0000000003007211 */ /* 0x000fe200078f60ff */
[----:B------:R-:W-:Y:S01]  /*1020*/  UMOV UR9, 0x43300000 ;  /* 0x4330000000097882 */ /* 0x000fe20000000000 */
[----:B------:R-:W-:-:S09]  /*1030*/  MOV R31, 0x43300000 ;  /* 0x43300000001f7802 */ /* 0x000fd20000000f00 */
        /* <DEDUP_REMOVED lines=50> */
.L_x_2995:
        /* <DEDUP_REMOVED lines=20> */
[----:B------:R-:W-:Y:S02]  /*14a0*/  IMAD.MOV.U32 R10, RZ, RZ, R4 ;  /* 0x000000ffff0a7224 */ /* 0x000fe400078e0004 */
[----:B------:R-:W-:-:S07]  /*14b0*/  IMAD.MOV.U32 R11, RZ, RZ, R31 ;  /* 0x000000ffff0b7224 */ /* 0x000fce00078e001f */
.L_x_2998:
[----:B------:R-:W-:Y:S05]  /*14c0*/  BSYNC B3 ;  /* 0x0000000000037941 */ /* 0x000fea0003800000 */
.L_x_2997:
        /* <DEDUP_REMOVED lines=29> */
.L_x_2996:
[----:B------:R-:W-:Y:S05]  /*16a0*/  BSYNC B2 ;  /* 0x0000000000027941 */ /* 0x000fea0003800000 */
.L_x_2994:
[----:B------:R-:W-:-:S10]  /*16b0*/  DMUL R10, R10, 0.5 ;  /* 0x3fe000000a0a7828 */ /* 0x000fd40000000000 */
[----:B------:R-:W-:Y:S01]  /*16c0*/  LOP3.LUT R29, R11, 0x80000000, R29, 0xb8, !PT ;  /* 0x800000000b1d7812 */ /* 0x000fe200078eb81d */
[----:B------:R-:W-:-:S07]  /*16d0*/  IMAD.MOV.U32 R28, RZ, RZ, R10 ;  /* 0x000000ffff1c7224 */ /* 0x000fce00078e000a */
.L_x_2991:
[----:B------:R-:W-:Y:S05]  /*16e0*/  BSYNC B1 ;  /* 0x0000000000017941 */ /* 0x000fea0003800000 */
.L_x_2990:
[----:B------:R-:W-:Y:S01]  /*16f0*/  VIADD R3, R5, 0x100 ;  /* 0x0000010005037836 */ /* 0x000fe20000000000 */
[----:B------:R-:W-:Y:S04]  /*1700*/  BSSY B1, `(.L_x_2999) ;  /* 0x00000a6000017945 */ /* 0x000fe80003800000 */
        /* <DEDUP_REMOVED lines=23> */
.L_x_3002:
[----:B------:R-:W-:Y:S05]  /*1880*/  BSYNC B2 ;  /* 0x0000000000027941 */ /* 0x000fea0003800000 */
.L_x_3001:
        /* <DEDUP_REMOVED lines=13> */
[----:B------:R-:W-:Y:S01]  /*1960*/  IMAD.MOV.U32 R0, RZ, RZ, -0x3ff ;  /* 0xfffffc01ff007424 */ /* 0x000fe200078e00ff */
[----:B------:R-:W-:-:S11]  /*1970*/  @!P0 MOV R0, 0xfffffbcb ;  /* 0xfffffbcb00008802 */ /* 0x000fd60000000f00 */
        /* <DEDUP_REMOVED lines=8> */
[----:B------:R-:W-:Y:S01]  /*1a00*/  IMAD.MOV.U32 R10, RZ, RZ, R2 ;  /* 0x000000ffff0a7224 */ /* 0x000fe200078e0002 */
[----:B------:R-:W-:Y:S01]  /*1a10*/  UMOV UR6, 0x3ae80f1e ;  /* 0x3ae80f1e00067882 */ /* 0x000fe20000000000 */
[----:B------:R-:W-:Y:S01]  /*1a20*/  IMAD.MOV.U32 R12, RZ, RZ, RZ ;  /* 0x000000ffff0c7224 */ /* 0x000fe200078e00ff */
[----:B------:R-:W-:Y:S01]  /*1a30*/  LOP3.LUT R11, R4, 0x3ff00000, RZ, 0xfc, !PT ;  /* 0x3ff00000040b7812 */ /* 0x000fe200078efcff */
[----:B------:R-:W-:Y:S01]  /*1a40*/  IMAD.MOV.U32 R24, RZ, RZ, -0x748574fc ;  /* 0x8b7a8b04ff187424 */ /* 0x000fe200078e00ff */
[----:B------:R-:W-:Y:S01]  /*1a50*/  UMOV UR7, 0x3eb1380b ;  /* 0x3eb1380b00077882 */ /* 0x000fe20000000000 */
[----:B------:R-:W-:Y:S01]  /*1a60*/  IMAD.MOV.U32 R25, RZ, RZ, 0x3ed0ee25 ;  /* 0x3ed0ee25ff197424 */ /* 0x000fe200078e00ff */
[----:B------:R-:W-:Y:S01]  /*1a70*/  ISETP.GE.AND P0, PT, R11, 0x3ff6a09f, PT ;  /* 0x3ff6a09f0b00780c */ /* 0x000fe20003f06270 */
[----:B------:R-:W-:Y:S01]  /*1a80*/  IMAD.MOV.U32 R31, RZ, RZ, 0x43300000 ;  /* 0x43300000ff1f7424 */ /* 0x000fe200078e00ff */
[----:B------:R-:W-:Y:S01]  /*1a90*/  LEA.HI R0, R3, R0, RZ, 0xc ;  /* 0x0000000003007211 */ /* 0x000fe200078f60ff */
[----:B------:R-:W-:Y:S01]  /*1aa0*/  UMOV UR8, 0x80000000 ;  /* 0x8000000000087882 */ /* 0x000fe20000000000 */
[----:B------:R-:W-:-:S09]  /*1ab0*/  UMOV UR9, 0x43300000 ;  /* 0x4330000000097882 */ /* 0x000fd20000000000 */
[----:B------:R-:W-:Y:S01]  /*1ac0*/  @P0 VIADD R7, R11, 0xfff00000 ;  /* 0xfff000000b070836 */ /* 0x000fe20000000000 */
[----:B------:R-:W-:-:S03]  /*1ad0*/  @P0 IADD3 R0, R0, 0x1, RZ ;  /* 0x0000000100000810 */ /* 0x000fc60007ffe0ff */
[----:B------:R-:W-:Y:S01]  /*1ae0*/  @P0 IMAD.MOV.U32 R11, RZ, RZ, R7 ;  /* 0x000000ffff0b0224 */ /* 0x000fe200078e0007 */
[----:B------:R-:W-:-:S05]  /*1af0*/  LOP3.LUT R30, R0, 0x80000000, RZ, 0x3c, !PT ;  /* 0x80000000001e7812 */ /* 0x000fca00078e3cff */
        /* <DEDUP_REMOVED lines=46> */
.L_x_3004:
        /* <DEDUP_REMOVED lines=22> */
.L_x_3007:
[----:B------:R-:W-:Y:S05]  /*1f40*/  BSYNC B3 ;  /* 0x0000000000037941 */ /* 0x000fea0003800000 */
.L_x_3006:
        /* <DEDUP_REMOVED lines=29> */
.L_x_3005:
[----:B------:R-:W-:Y:S05]  /*2120*/  BSYNC B2 ;  /* 0x0000000000027941 */ /* 0x000fea0003800000 */
.L_x_3003:
[----:B------:R-:W-:-:S10]  /*2130*/  DMUL R10, R10, 0.5 ;  /* 0x3fe000000a0a7828 */ /* 0x000fd40000000000 */
[----:B------:R-:W-:Y:S01]  /*2140*/  LOP3.LUT R27, R11, 0x80000000, R27, 0xb8, !PT ;  /* 0x800000000b1b7812 */ /* 0x000fe200078eb81b */
[----:B------:R-:W-:-:S07]  /*2150*/  IMAD.MOV.U32 R26, RZ, RZ, R10 ;  /* 0x000000ffff1a7224 */ /* 0x000fce00078e000a */
.L_x_3000:
[----:B------:R-:W-:Y:S05]  /*2160*/  BSYNC B1 ;  /* 0x0000000000017941 */ /* 0x000fea0003800000 */
.L_x_2999:
        /* <DEDUP_REMOVED lines=25> */
.L_x_3011:
[----:B------:R-:W-:Y:S05]  /*2300*/  BSYNC B2 ;  /* 0x0000000000027941 */ /* 0x000fea0003800000 */
.L_x_3010:
        /* <DEDUP_REMOVED lines=10> */
[----:B------:R-:W-:-:S03]  /*23b0*/  @!P0 MOV R2, R12 ;  /* 0x0000000c00028202 */ /* 0x000fc60000000f00 */
        /* <DEDUP_REMOVED lines=13> */
[----:B------:R-:W-:Y:S01]  /*2490*/  MOV R25, 0x3ed0ee25 ;  /* 0x3ed0ee2500197802 */ /* 0x000fe20000000f00 */
[----:B------:R-:W-:Y:S01]  /*24a0*/  IMAD.MOV.U32 R12, RZ, RZ, RZ ;  /* 0x000000ffff0c7224 */ /* 0x000fe200078e00ff */
[----:B------:R-:W-:Y:S01]  /*24b0*/  LOP3.LUT R11, R4, 0x3ff00000, RZ, 0xfc, !PT ;  /* 0x3ff00000040b7812 */ /* 0x000fe200078efcff */
[----:B------:R-:W-:Y:S01]  /*24c0*/  IMAD.MOV.U32 R24, RZ, RZ, -0x748574fc ;  /* 0x8b7a8b04ff187424 */ /* 0x000fe200078e00ff */
        /* <DEDUP_REMOVED lines=57> */
.L_x_3013:
        /* <DEDUP_REMOVED lines=20> */
[----:B------:R-:W-:Y:S01]  /*29a0*/  IMAD.MOV.U32 R10, RZ, RZ, R4 ;  /* 0x000000ffff0a7224 */ /* 0x000fe200078e0004 */
[----:B------:R-:W-:-:S07]  /*29b0*/  MOV R11, R31 ;  /* 0x0000001f000b7202 */ /* 0x000fce0000000f00 */
.L_x_3016:
[----:B------:R-:W-:Y:S05]  /*29c0*/  BSYNC B3 ;  /* 0x0000000000037941 */ /* 0x000fea0003800000 */
.L_x_3015:
        /* <DEDUP_REMOVED lines=29> */
.L_x_3014:
[----:B------:R-:W-:Y:S05]  /*2ba0*/  BSYNC B2 ;  /* 0x0000000000027941 */ /* 0x000fea0003800000 */
.L_x_3012:
[----:B------:R-:W-:-:S10]  /*2bb0*/  DMUL R10, R10, 0.5 ;  /* 0x3fe000000a0a7828 */ /* 0x000fd40000000000 */
[----:B------:R-:W-:Y:S01]  /*2bc0*/  LOP3.LUT R15, R11, 0x80000000, R15, 0xb8, !PT ;  /* 0x800000000b0f7812 */ /* 0x000fe200078eb80f */
[----:B------:R-:W-:-:S07]  /*2bd0*/  IMAD.MOV.U32 R14, RZ, RZ, R10 ;  /* 0x000000ffff0e7224 */ /* 0x000fce00078e000a */
.L_x_3009:
[----:B------:R-:W-:Y:S05]  /*2be0*/  BSYNC B1 ;  /* 0x0000000000017941 */ /* 0x000fea0003800000 */
.L_x_3008:
[----:B------:R-:W-:Y:S01]  /*2bf0*/  ISETP.GE.AND P0, PT, R5, R6, PT ;  /* 0x000000060500720c */ /* 0x000fe20003f06270 */
[----:B------:R-:W-:Y:S04]  /*2c00*/  BSSY B0, `(.L_x_3017) ;  /* 0x0000018000007945 */ /* 0x000fe80003800000 */
[----:B------:R-:W-:Y:S08]  /*2c10*/  BSSY B1, `(.L_x_3018) ;  /* 0x0000010000017945 */ /* 0x000ff00003800000 */
[----:B------:R-:W-:Y:S05]  /*2c20*/  @P0 BRA `(.L_x_3019) ;  /* 0x0000000000380947 */ /* 0x000fea0003800000 */
[----:B------:R-:W0:Y:S01]  /*2c30*/  S2R R7, SR_TID.X ;  /* 0x0000000000077919 */ /* 0x000e220000002100 */
[----:B------:R-:W1:Y:S01]  /*2c40*/  LDC.64 R2, c[0x0][0x218] ;  /* 0x00008600ff027b82 */ /* 0x000e620000000a00 */
[----:B0-----:R-:W-:-:S04]  /*2c50*/  IMAD R5, R8, 0x200, R7 ;  /* 0x0000020008057824 */ /* 0x001fc800078e0207 */
[----:B-1----:R-:W-:-:S04]  /*2c60*/  IMAD.WIDE.U32 R2, R5, 0x8, R2 ;  /* 0x0000000805027825 */ /* 0x002fc800078e0002 */
[----:B------:R-:W-:Y:S01]  /*2c70*/  VIADD R5, R7, 0x80 ;  /* 0x0000008007057836 */ /* 0x000fe20000000000 */
[----:B-----5:R0:W-:Y:S04]  /*2c80*/  STG.E.64 desc[UR4][R2.64], R16 ;  /* 0x0000001002007986 */ /* 0x0201e8000c101b04 */
[----:B------:R-:W-:-:S13]  /*2c90*/  ISETP.GE.AND P0, PT, R5, R6, PT ;  /* 0x000000060500720c */ /* 0x000fda0003f06270 */
[----:B------:R-:W-:Y:S05]  /*2ca0*/  @P0 BREAK B1 ;  /* 0x0000000000010942 */ /* 0x000fea0003800000 */
[----:B0-----:R-:W-:Y:S05]  /*2cb0*/  @P0 BRA `(.L_x_3020) ;  /* 0x0000000000300947 */ /* 0x001fea0003800000 */
[----:B------:R-:W0:Y:S01]  /*2cc0*/  LDC.64 R2, c[0x0][0x218] ;  /* 0x00008600ff027b82 */ /* 0x000e220000000a00 */
[----:B------:R-:W-:Y:S01]  /*2cd0*/  IMAD R7, R8, 0x200, R5 ;  /* 0x0000020008077824 */ /* 0x000fe200078e0205 */
[----:B------:R-:W-:-:S03]  /*2ce0*/  IADD3 R5, R5, 0x80, RZ ;  /* 0x0000008005057810 */ /* 0x000fc60007ffe0ff */
[----:B0-----:R-:W-:-:S05]  /*2cf0*/  IMAD.WIDE.U32 R2, R7, 0x8, R2 ;  /* 0x0000000807027825 */ /* 0x001fca00078e0002 */
[----:B------:R0:W-:Y:S02]  /*2d00*/  STG.E.64 desc[UR4][R2.64], R28 ;  /* 0x0000001c02007986 */ /* 0x0001e4000c101b04 */
.L_x_3019:
[----:B------:R-:W-:Y:S05]  /*2d10*/  BSYNC B1 ;  /* 0x0000000000017941 */ /* 0x000fea0003800000 */
.L_x_3018:
[----:B------:R-:W-:-:S13]  /*2d20*/  ISETP.GE.AND P0, PT, R5, R6, PT ;  /* 0x000000060500720c */ /* 0x000fda0003f06270 */
[----:B0-----:R-:W0:Y:S01]  /*2d30*/  @!P0 LDC.64 R2, c[0x0][0x218] ;  /* 0x00008600ff028b82 */ /* 0x001e220000000a00 */
[----:B------:R-:W-:Y:S02]  /*2d40*/  @!P0 IMAD R7, R8, 0x200, R5 ;  /* 0x0000020008078824 */ /* 0x000fe400078e0205 */
[----:B------:R-:W-:Y:S02]  /*2d50*/  @!P0 VIADD R5, R5, 0x80 ;  /* 0x0000008005058836 */ /* 0x000fe40000000000 */
[----:B0-----:R-:W-:-:S05]  /*2d60*/  @!P0 IMAD.WIDE.U32 R2, R7, 0x8, R2 ;  /* 0x0000000807028825 */ /* 0x001fca00078e0002 */
[----:B-----5:R0:W-:Y:S02]  /*2d70*/  @!P0 STG.E.64 desc[UR4][R2.64], R26 ;  /* 0x0000001a02008986 */ /* 0x0201e4000c101b04 */
.L_x_3020:
[----:B------:R-:W-:Y:S05]  /*2d80*/  BSYNC B0 ;  /* 0x0000000000007941 */ /* 0x000fea0003800000 */
.L_x_3017:
[----:B------:R-:W-:Y:S05]  /*2d90*/  WARPSYNC.ALL ;  /* 0x0000000000007948 */ /* 0x000fea0003800000 */
[----:B------:R-:W-:-:S13]  /*2da0*/  ISETP.GE.AND P0, PT, R5, R6, PT ;  /* 0x000000060500720c */ /* 0x000fda0003f06270 */
[----:B------:R-:W-:Y:S05]  /*2db0*/  @P0 EXIT ;  /* 0x000000000000094d */ /* 0x000fea0003800000 */
[----:B0-----:R-:W0:Y:S01]  /*2dc0*/  LDC.64 R2, c[0x0][0x218] ;  /* 0x00008600ff027b82 */ /* 0x001e220000000a00 */
[----:B------:R-:W-:-:S04]  /*2dd0*/  IMAD R5, R8, 0x200, R5 ;  /* 0x0000020008057824 */ /* 0x000fc800078e0205 */
[----:B0-----:R-:W-:-:S05]  /*2de0*/  IMAD.WIDE.U32 R2, R5, 0x8, R2 ;  /* 0x0000000805027825 */ /* 0x001fca00078e0002 */
[----:B------:R-:W-:Y:S01]  /*2df0*/  STG.E.64 desc[UR4][R2.64], R14 ;  /* 0x0000000e02007986 */ /* 0x000fe2000c101b04 */
[----:B------:R-:W-:Y:S05]  /*2e00*/  EXIT ;  /* 0x000000000000794d */ /* 0x000fea0003800000 */
        .weak           $__internal_3_$__cuda_sm20_div_rn_f64_full
        .type           $__internal_3_$__cuda_sm20_div_rn_f64_full,@function
        .size           $__internal_3_$__cuda_sm20_div_rn_f64_full,(.L_x_3456 - $__internal_3_$__cuda_sm20_div_rn_f64_full)
$__internal_3_$__cuda_sm20_div_rn_f64_full:
        /* <DEDUP_REMOVED lines=12> */
[----:B------:R-:W-:Y:S01]  /*2ed0*/  @!P2 LOP3.LUT R9, R21, 0x7ff00000, RZ, 0xc0, !PT ;  /* 0x7ff000001509a812 */ /* 0x000fe200078ec0ff */
[----:B------:R-:W-:Y:S01]  /*2ee0*/  @!P2 IMAD.MOV.U32 R30, RZ, RZ, RZ ;  /* 0x000000ffff1ea224 */ /* 0x000fe200078e00ff */
[----:B------:R-:W0:Y:S02]  /*2ef0*/  MUFU.RCP64H R13, R19 ;  /* 0x00000013000d7308 */ /* 0x000e240000001800 */
[----:B------:R-:W-:Y:S02]  /*2f00*/  @!P2 ISETP.GE.U32.AND P3, PT, R4, R9, PT ;  /* 0x000000090400a20c */ /* 0x000fe40003f66070 */
[----:B------:R-:W-:Y:S02]  /*2f10*/  @!P0 LOP3.LUT R7, R19, 0x7ff00000, RZ, 0xc0, !PT ;  /* 0x7ff0000013078812 */ /* 0x000fe400078ec0ff */
[----:B------:R-:W-:-:S04]  /*2f20*/  @!P2 SEL R9, R0, 0x63400000, !P3 ;  /* 0x634000000009a807 */ /* 0x000fc80005800000 */
[----:B------:R-:W-:-:S04]  /*2f30*/  @!P2 LOP3.LUT R9, R9, 0x80000000, R23, 0xf8, !PT ;  /* 0x800000000909a812 */ /* 0x000fc800078ef817 */
[----:B------:R-:W-:Y:S01]  /*2f40*/  @!P2 LOP3.LUT R31, R9, 0x100000, RZ, 0xfc, !PT ;  /* 0x00100000091fa812 */ /* 0x000fe200078efcff */
[----:B------:R-:W-:Y:S01]  /*2f50*/  IMAD.MOV.U32 R9, RZ, RZ, R4 ;  /* 0x000000ffff097224 */ /* 0x000fe200078e0004 */
[----:B0-----:R-:W-:-:S08]  /*2f60*/  DFMA R24, R12, -R18, 1 ;  /* 0x3ff000000c18742b */ /* 0x001fd00000000812 */
        /* <DEDUP_REMOVED lines=9> */
[----:B------:R-:W-:Y:S02]  /*3000*/  DMUL R30, R32, R12 ;  /* 0x0000000c201e7228 */ /* 0x000fe40000000000 */
[----:B------:R-:W-:-:S05]  /*3010*/  VIADD R11, R9, 0xffffffff ;  /* 0xffffffff090b7836 */ /* 0x000fca0000000000 */
[----:B------:R-:W-:Y:S01]  /*3020*/  ISETP.GT.U32.AND P0, PT, R11, 0x7feffffe, PT ;  /* 0x7feffffe0b00780c */ /* 0x000fe20003f04070 */
[----:B------:R-:W-:Y:S01]  /*3030*/  VIADD R11, R7, 0xffffffff ;  /* 0xffffffff070b7836 */ /* 0x000fe20000000000 */
[----:B------:R-:W-:-:S04]  /*3040*/  DFMA R24, R30, -R18, R12 ;  /* 0x800000121e18722b */ /* 0x000fc8000000000c */
[----:B------:R-:W-:-:S04]  /*3050*/  ISETP.GT.U32.OR P0, PT, R11, 0x7feffffe, P0 ;  /* 0x7feffffe0b00780c */ /* 0x000fc80000704470 */
[----:B------:R-:W-:-:S09]  /*3060*/  DFMA R24, R32, R24, R30 ;  /* 0x000000182018722b */ /* 0x000fd2000000001e */
[----:B------:R-:W-:Y:S05]  /*3070*/  @P0 BRA `(.L_x_3022) ;  /* 0x00000000006c0947 */ /* 0x000fea0003800000 */
[----:B------:R-:W-:Y:S02]  /*3080*/  LOP3.LUT R7, R21, 0x7ff00000, RZ, 0xc0, !PT ;  /* 0x7ff0000015077812 */ /* 0x000fe400078ec0ff */
[----:B------:R-:W-:Y:S02]  /*3090*/  MOV R22, RZ ;  /* 0x000000ff00167202 */ /* 0x000fe40000000f00 */
        /* <DEDUP_REMOVED lines=25> */
.L_x_3022:
        /* <DEDUP_REMOVED lines=12> */
[----:B------:R-:W-:Y:S01]  /*32f0*/  @!P0 IMAD.MOV.U32 R30, RZ, RZ, RZ ;  /* 0x000000ffff1e8224 */ /* 0x000fe200078e00ff */
[----:B------:R-:W-:-:S03]  /*3300*/  @P0 MOV R30, RZ ;  /* 0x000000ff001e0202 */ /* 0x000fc60000000f00 */
[----:B------:R-:W-:Y:S01]  /*3310*/  @P0 IMAD.MOV.U32 R31, RZ, RZ, R0 ;  /* 0x000000ffff1f0224 */ /* 0x000fe200078e0000 */
[----:B------:R-:W-:Y:S06]  /*3320*/  BRA `(.L_x_3023) ;  /* 0x0000000000147947 */ /* 0x000fec0003800000 */
.L_x_3025:
[----:B------:R-:W-:Y:S01]  /*3330*/  LOP3.LUT R31, R21, 0x80000, RZ, 0xfc, !PT ;  /* 0x00080000151f7812 */ /* 0x000fe200078efcff */
[----:B------:R-:W-:Y:S01]  /*3340*/  IMAD.MOV.U32 R30, RZ, RZ, R20 ;  /* 0x000000ffff1e7224 */ /* 0x000fe200078e0014 */
[----:B------:R-:W-:Y:S06]  /*3350*/  BRA `(.L_x_3023) ;  /* 0x0000000000087947 */ /* 0x000fec0003800000 */
.L_x_3024:
[----:B------:R-:W-:Y:S01]  /*3360*/  LOP3.LUT R31, R23, 0x80000, RZ, 0xfc, !PT ;  /* 0x00080000171f7812 */ /* 0x000fe200078efcff */
[----:B------:R-:W-:-:S07]  /*3370*/  IMAD.MOV.U32 R30, RZ, RZ, R22 ;  /* 0x000000ffff1e7224 */ /* 0x000fce00078e0016 */
.L_x_3023:
[----:B------:R-:W-:Y:S05]  /*3380*/  BSYNC B0 ;  /* 0x0000000000007941 */ /* 0x000fea0003800000 */
.L_x_3021:
[----:B------:R-:W-:Y:S02]  /*3390*/  IMAD.MOV.U32 R11, RZ, RZ, 0x0 ;  /* 0x00000000ff0b7424 */ /* 0x000fe400078e00ff */
[----:B------:R-:W-:Y:S02]  /*33a0*/  IMAD.MOV.U32 R4, RZ, RZ, R30 ;  /* 0x000000ffff047224 */ /* 0x000fe400078e001e */
[----:B------:R-:W-:Y:S05]  /*33b0*/  RET.REL.NODEC R10 `(_ZN2at6native27unrolled_elementwise_kernelIZZZNS0_17atanh_kernel_cudaERNS_18TensorIteratorBaseEENKUlvE0_clEvENKUlvE_clEvEUldE_St5arrayIPcLm2EELi4E23TrivialOffsetCalculatorILi1EjESB_NS0_6memory15LoadWithoutCastENSC_16StoreWithoutCastEEEviT_T0_T2_T3_T4_T5_) ;  /* 0xffffffcc0a107950 */ /* 0x000fea0003c3ffff */
.L_x_3026:
        /* <DEDUP_REMOVED lines=12> */
.L_x_3456:


//--------------------- .text._ZN2at6native29vectorized_elementwise_kernelILi2EZZZNS0_17atanh_kernel_cudaERNS_18TensorIteratorBaseEENKUlvE0_clEvENKUlvE_clEvEUldE_St5arrayIPcLm2EEEEviT0_T1_ --------------------------
	.section	.text._ZN2at6native29vectorized_elementwise_kernelILi2EZZZNS0_17atanh_kernel_cudaERNS_18TensorIteratorBaseEENKUlvE0_clEvENKUlvE_clEvEUldE_St5arrayIPcLm2EEEEviT0_T1_,"ax",@progbits
	.align	128
        .global         _ZN2at6native29vectorized_elementwise_kernelILi2EZZZNS0_17atanh_kernel_cudaERNS_18TensorIteratorBaseEENKUlvE0_clEvENKUlvE_clEvEUldE_St5arrayIPcLm2EEEEviT0_T1_
        .type           _ZN2at6native29vectorized_elementwise_kernelILi2EZZZNS0_17atanh_kernel_cudaERNS_18TensorIteratorBaseEENKUlvE0_clEvENKUlvE_clEvEUldE_St5arrayIPcLm2EEEEviT0_T1_,@function
        .size           _ZN2at6native29vectorized_elementwise_kernelILi2EZZZNS0_17atanh_kernel_cudaERNS_18TensorIteratorBaseEENKUlvE0_clEvENKUlvE_clEvEUldE_St5arrayIPcLm2EEEEviT0_T1_,(.L_x_3457 - _ZN2at6native29vectorized_elementwise_kernelILi2EZZZNS0_17atanh_kernel_cudaERNS_18TensorIteratorBaseEENKUlvE0_clEvENKUlvE_clEvEUldE_St5arrayIPcLm2EEEEviT0_T1_)
        .other          _ZN2at6native29vectorized_elementwise_kernelILi2EZZZNS0_17atanh_kernel_cudaERNS_18TensorIteratorBaseEENKUlvE0_clEvENKUlvE_clEvEUldE_St5arrayIPcLm2EEEEviT0_T1_,@"STO_CUDA_ENTRY STV_DEFAULT"
_ZN2at6native29vectorized_elementwise_kernelILi2EZZZNS0_17atanh_kernel_cudaERNS_18TensorIteratorBaseEENKUlvE0_clEvENKUlvE_clEvEUldE_St5arrayIPcLm2EEEEviT0_T1_:
.text._ZN2at6native29vectorized_elementwise_kernelILi2EZZZNS0_17atanh_kernel_cudaERNS_18TensorIteratorBaseEENKUlvE0_clEvENKUlvE_clEvEUldE_St5arrayIPcLm2EEEEviT0_T1_:
[----:B------:R-:W-:Y:S01]  /*0000*/  LDC R1, c[0x0][0x28] ;  /* 0x00000a00ff017b82 */ /* 0x000fe20000000800 */
[----:B------:R-:W0:Y:S01]  /*0010*/  S2R R30, SR_CTAID.X ;  /* 0x00000000001e7919 */ /* 0x000e220000002500 */
[----:B------:R-:W-:Y:S01]  /*0020*/  ULDC UR4, c[0x0][0x210] ;  /* 0x0000840000047ab9 */ /* 0x000fe20000000800 */
[----:B0-----:R-:W-:-:S05]  /*0030*/  IMAD.SHL.U32 R30, R30, 0x400, RZ ;  /* 0x000004001e1e7824 */ /* 0x001fca00078e00ff */
        /* <DEDUP_REMOVED lines=8> */
[----:B------:R-:W2:Y:S01]  /*00c0*/  LDG.E.128 R4, desc[UR4][R2.64] ;  /* 0x0000000402047981 */ /* 0x000ea2000c1e1d00 */
[----:B------:R-:W-:-:S03]  /*00d0*/  IMAD.MOV.U32 R20, RZ, RZ, 0x1 ;  /* 0x00000001ff147424 */ /* 0x000fc600078e00ff */
[----:B------:R-:W5:Y:S04]  /*00e0*/  LDG.E.128 R12, desc[UR4][R2.64+0x800] ;  /* 0x00080004020c7981 */ /* 0x000f68000c1e1d00 */
[----:B------:R-:W5:Y:S04]  /*00f0*/  LDG.E.128 R16, desc[UR4][R2.64+0x1000] ;  /* 0x0010000402107981 */ /* 0x000f68000c1e1d00 */
[----:B------:R0:W5:Y:S01]  /*0100*/  LDG.E.128 R8, desc[UR4][R2.64+0x1800] ;  /* 0x0018000402087981 */ /* 0x000162000c1e1d00 */
[----:B------:R-:W-:Y:S01]  /*0110*/  BSSY B1, `(.L_x_3028) ;  /* 0x0000014000017945 */ /* 0x000fe20003800000 */
[----:B--2---:R-:W-:-:S06]  /*0120*/  DADD R22, -|R4|, 1 ;  /* 0x3ff0000004167429 */ /* 0x004fcc0000000300 */
[----:B------:R-:W1:Y:S02]  /*0130*/  MUFU.RCP64H R21, R23 ;  /* 0x0000001700157308 */ /* 0x000e640000001800 */
[----:B-1----:R-:W-:-:S08]  /*0140*/  DFMA R24, -R22, R20, 1 ;  /* 0x3ff000001618742b */ /* 0x002fd00000000114 */
[----:B------:R-:W-:-:S08]  /*0150*/  DFMA R24, R24, R24, R24 ;  /* 0x000000181818722b */ /* 0x000fd00000000018 */
[----:B------:R-:W-:-:S08]  /*0160*/  DFMA R24, R20, R24, R20 ;  /* 0x000000181418722b */ /* 0x000fd00000000014 */
[----:B------:R-:W-:-:S08]  /*0170*/  DFMA R20, -R22, R24, 1 ;  /* 0x3ff000001614742b */ /* 0x000fd00000000118 */
[----:B------:R-:W-:Y:S02]  /*0180*/  DFMA R24, R24, R20, R24 ;  /* 0x000000141818722b */ /* 0x000fe40000000018 */
[----:B------:R-:W-:-:S08]  /*0190*/  DADD R20, |R4|, |R4| ;  /* 0x0000000004147229 */ /* 0x000fd00000000604 */
[----:B------:R-:W-:Y:S02]  /*01a0*/  DMUL R26, R20, R24 ;  /* 0x00000018141a7228 */ /* 0x000fe40000000000 */
[----:B------:R-:W-:-:S06]  /*01b0*/  FSETP.GEU.AND P1, PT, |R21|, 6.5827683646048100446e-37, PT ;  /* 0x036000001500780b */ /* 0x000fcc0003f2e200 */
[----:B0-----:R-:W-:-:S08]  /*01c0*/  DFMA R2, -R22, R26, R20 ;  /* 0x0000001a1602722b */ /* 0x001fd00000000114 */
[----:B------:R-:W-:-:S10]  /*01d0*/  DFMA R2, R24, R2, R26 ;  /* 0x000000021802722b */ /* 0x000fd4000000001a */
[----:B------:R-:W-:-:S05]  /*01e0*/  FFMA R24, RZ, R23, R3 ;  /* 0x00000017ff187223 */ /* 0x000fca0000000003 */
[----:B------:R-:W-:-:S13]  /*01f0*/  FSETP.GT.AND P0, PT, |R24|, 1.469367938527859385e-39, PT ;  /* 0x001000001800780b */ /* 0x000fda0003f04200 */
[----:B------:R-:W-:Y:S05]  /*0200*/  @P0 BRA P1, `(.L_x_3029) ;  /* 0x0000000000100947 */ /* 0x000fea0000800000 */
[----:B------:R-:W-:-:S07]  /*0210*/  MOV R32, 0x230 ;  /* 0x0000023000207802 */ /* 0x000fce0000000f00 */
[----:B-----5:R-:W-:Y:S05]  /*0220*/  CALL.REL.NOINC `($__internal_4_$__cuda_sm20_div_rn_f64_full) ;  /* 0x000000ac00dc7944 */ /* 0x020fea0003c00000 */
[----:B------:R-:W-:Y:S02]  /*0230*/  IMAD.MOV.U32 R2, RZ, RZ, R36 ;  /* 0x000000ffff027224 */ /* 0x000fe400078e0024 */
[----:B------:R-:W-:-:S07]  /*0240*/  IMAD.MOV.U32 R3, RZ, RZ, R37 ;  /* 0x000000ffff037224 */ /* 0x000fce00078e0025 */
.L_x_3029:
[----:B------:R-:W-:Y:S05]  /*0250*/  BSYNC B1 ;  /* 0x0000000000017941 */ /* 0x000fea0003800000 */
.L_x_3028:
[C---:B------:R-:W-:Y:S01]  /*0260*/  FSETP.GEU.FTZ.AND P1, PT, R3.reuse, 1.7916666269302368164, PT ;  /* 0x3fe555550300780b */ /* 0x040fe20003f3e000 */
[----:B------:R-:W-:Y:S01]  /*0270*/  BSSY B1, `(.L_x_3030) ;  /* 0x0000089000017945 */ /* 0x000fe20003800000 */
[----:B------:R-:W-:-:S13]  /*0280*/  FSETP.GT.FTZ.AND P0, PT, R3, -1.6999999284744262695, PT ;  /* 0xbfd999990300780b */ /* 0x000fda0003f14000 */
[----:B------:R-:W-:Y:S05]  /*0290*/  @P0 BRA !P1, `(.L_x_3031) ;  /* 0x0000000400480947 */ /* 0x000fea0004800000 */
[----:B------:R-:W-:-:S10]  /*02a0*/  DADD R26, R2, 1 ;  /* 0x3ff00000021a7429 */ /* 0x000fd40000000000 */
[----:B------:R-:W-:Y:S01]  /*02b0*/  ISETP.GT.AND P0, PT, R27, 0xfffff, PT ;  /* 0x000fffff1b00780c */ /* 0x000fe20003f04270 */
[----:B------:R-:W-:Y:S01]  /*02c0*/  IMAD.MOV.U32 R3, RZ, RZ, R27 ;  /* 0x000000ffff037224 */ /* 0x000fe200078e001b */
[----:B------:R-:W-:Y:S01]  /*02d0*/  MOV R2, R26 ;  /* 0x0000001a00027202 */ /* 0x000fe20000000f00 */
[----:B------:R-:W-:Y:S02]  /*02e0*/  IMAD.MOV.U32 R22, RZ, RZ, R26 ;  /* 0x000000ffff167224 */ /* 0x000fe400078e001a */
[----:B------:R-:W-:-:S08]  /*02f0*/  IMAD.MOV.U32 R26, RZ, RZ, -0x3ff ;  /* 0xfffffc01ff1a7424 */ /* 0x000fd000078e00ff */
[----:B------:R-:W-:Y:S01]  /*0300*/  @!P0 DMUL R2, R2, 1.80143985094819840000e+16 ;  /* 0x4350000002028828 */ /* 0x000fe20000000000 */
[----:B------:R-:W-:-:S09]  /*0310*/  @!P0 IMAD.MOV.U32 R26, RZ, RZ, -0x435 ;  /* 0xfffffbcbff1a8424 */ /* 0x000fd200078e00ff */
[----:B------:R-:W-:Y:S02]  /*0320*/  @!P0 IMAD.MOV.U32 R27, RZ, RZ, R3 ;  /* 0x000000ffff1b8224 */ /* 0x000fe400078e0003 */
[----:B------:R-:W-:Y:S02]  /*0330*/  @!P0 IMAD.MOV.U32 R22, RZ, RZ, R2 ;  /* 0x000000ffff168224 */ /* 0x000fe400078e0002 */
[----:B------:R-:W-:-:S05]  /*0340*/  VIADD R20, R27, 0xffffffff ;  /* 0xffffffff1b147836 */ /* 0x000fca0000000000 */
[----:B------:R-:W-:-:S13]  /*0350*/  ISETP.GE.U32.AND P1, PT, R20, 0x7fefffff, PT ;  /* 0x7fefffff1400780c */ /* 0x000fda0003f26070 */
        /* <DEDUP_REMOVED lines=10> */
[----:B------:R-:W-:Y:S01]  /*0400*/  IMAD.MOV.U32 R32, RZ, RZ, -0x748574fc ;  /* 0x8b7a8b04ff207424 */ /* 0x000fe200078e00ff */
        /* <DEDUP_REMOVED lines=59> */
.L_x_3031:
        /* <DEDUP_REMOVED lines=21> */
[----:B-----5:R-:W-:Y:S05]  /*0910*/  CALL.REL.NOINC `($__internal_4_$__cuda_sm20_div_rn_f64_full) ;  /* 0x000000a800207944 */ /* 0x020fea0003c00000 */
.L_x_3034:
[----:B------:R-:W-:Y:S05]  /*0920*/  BSYNC B2 ;  /* 0x0000000000027941 */ /* 0x000fea0003800000 */
.L_x_3033:
        /* <DEDUP_REMOVED lines=29> */
.L_x_3032:
[----:B------:R-:W-:Y:S05]  /*0b00*/  BSYNC B1 ;  /* 0x0000000000017941 */ /* 0x000fea0003800000 */
.L_x_3030:
[----:B------:R-:W-:Y:S01]  /*0b10*/  DADD R22, -|R6|, 1 ;  /* 0x3ff0000006167429 */ /* 0x000fe20000000300 */
[----:B------:R-:W-:Y:S01]  /*0b20*/  MOV R2, 0x1 ;  /* 0x0000000100027802 */ /* 0x000fe20000000f00 */
[----:B------:R-:W-:Y:S01]  /*0b30*/  DMUL R24, R24, 0.5 ;  /* 0x3fe0000018187828 */ /* 0x000fe20000000000 */
[----:B------:R-:W-:Y:S03]  /*0b40*/  BSSY B1, `(.L_x_3035) ;  /* 0x0000015000017945 */ /* 0x000fe60003800000 */
[----:B------:R-:W0:Y:S06]  /*0b50*/  MUFU.RCP64H R3, R23 ;  /* 0x0000001700037308 */ /* 0x000e2c0000001800 */
[----:B------:R-:W-:Y:S01]  /*0b60*/  LOP3.LUT R5, R25, 0x80000000, R5, 0xb8, !PT ;  /* 0x8000000019057812 */ /* 0x000fe200078eb805 */
[----:B0-----:R-:W-:-:S08]  /*0b70*/  DFMA R20, -R22, R2, 1 ;  /* 0x3ff000001614742b */ /* 0x001fd00000000102 */
[----:B------:R-:W-:-:S08]  /*0b80*/  DFMA R20, R20, R20, R20 ;  /* 0x000000141414722b */ /* 0x000fd00000000014 */
[----:B------:R-:W-:Y:S02]  /*0b90*/  DFMA R2, R2, R20, R2 ;  /* 0x000000140202722b */ /* 0x000fe40000000002 */
[----:B------:R-:W-:-:S06]  /*0ba0*/  DADD R20, |R6|, |R6| ;  /* 0x0000000006147229 */ /* 0x000fcc0000000606 */
[----:B------:R-:W-:-:S04]  /*0bb0*/  DFMA R26, -R22, R2, 1 ;  /* 0x3ff00000161a742b */ /* 0x000fc80000000102 */
[----:B------:R-:W-:-:S04]  /*0bc0*/  FSETP.GEU.AND P1, PT, |R21|, 6.5827683646048100446e-37, PT ;  /* 0x036000001500780b */ /* 0x000fc80003f2e200 */
[----:B------:R-:W-:-:S08]  /*0bd0*/  DFMA R2, R2, R26, R2 ;  /* 0x0000001a0202722b */ /* 0x000fd00000000002 */
[----:B------:R-:W-:-:S08]  /*0be0*/  DMUL R26, R20, R2 ;  /* 0x00000002141a7228 */ /* 0x000fd00000000000 */
[----:B------:R-:W-:-:S08]  /*0bf0*/  DFMA R28, -R22, R26, R20 ;  /* 0x0000001a161c722b */ /* 0x000fd00000000114 */
[----:B------:R-:W-:-:S10]  /*0c00*/  DFMA R2, R2, R28, R26 ;  /* 0x0000001c0202722b */ /* 0x000fd4000000001a */
[----:B------:R-:W-:-:S05]  /*0c10*/  FFMA R4, RZ, R23, R3 ;  /* 0x00000017ff047223 */ /* 0x000fca0000000003 */
[----:B------:R-:W-:Y:S01]  /*0c20*/  FSETP.GT.AND P0, PT, |R4|, 1.469367938527859385e-39, PT ;  /* 0x001000000400780b */ /* 0x000fe20003f04200 */
[----:B------:R-:W-:-:S12]  /*0c30*/  IMAD.MOV.U32 R4, RZ, RZ, R24 ;  /* 0x000000ffff047224 */ /* 0x000fd800078e0018 */
[----:B------:R-:W-:Y:S05]  /*0c40*/  @P0 BRA P1, `(.L_x_3036) ;  /* 0x0000000000100947 */ /* 0x000fea0000800000 */
[----:B------:R-:W-:-:S07]  /*0c50*/  MOV R32, 0xc70 ;  /* 0x00000c7000207802 */ /* 0x000fce0000000f00 */
[----:B-----5:R-:W-:Y:S05]  /*0c60*/  CALL.REL.NOINC `($__internal_4_$__cuda_sm20_div_rn_f64_full) ;  /* 0x000000a4004c7944 */ /* 0x020fea0003c00000 */
[----:B------:R-:W-:Y:S02]  /*0c70*/  IMAD.MOV.U32 R2, RZ, RZ, R36 ;  /* 0x000000ffff027224 */ /* 0x000fe400078e0024 */
[----:B------:R-:W-:-:S07]  /*0c80*/  IMAD.MOV.U32 R3, RZ, RZ, R37 ;  /* 0x000000ffff037224 */ /* 0x000fce00078e0025 */
.L_x_3036:
[----:B------:R-:W-:Y:S05]  /*0c90*/  BSYNC B1 ;  /* 0x0000000000017941 */ /* 0x000fea0003800000 */
.L_x_3035:
[C---:B------:R-:W-:Y:S01]  /*0ca0*/  FSETP.GEU.FTZ.AND P1, PT, R3.reuse, 1.7916666269302368164, PT ;  /* 0x3fe555550300780b */ /* 0x040fe20003f3e000 */
[----:B------:R-:W-:Y:S01]  /*0cb0*/  BSSY B1, `(.L_x_3037) ;  /* 0x0000089000017945 */ /* 0x000fe20003800000 */
[----:B------:R-:W-:-:S13]  /*0cc0*/  FSETP.GT.FTZ.AND P0, PT, R3, -1.6999999284744262695, PT ;  /* 0xbfd999990300780b */ /* 0x000fda0003f14000 */
[----:B------:R-:W-:Y:S05]  /*0cd0*/  @P0 BRA !P1, `(.L_x_3038) ;  /* 0x0000000400480947 */ /* 0x000fea0004800000 */
[----:B------:R-:W-:-:S10]  /*0ce0*/  DADD R26, R2, 1 ;  /* 0x3ff00000021a7429 */ /* 0x000fd40000000000 */
[----:B------:R-:W-:Y:S01]  /*0cf0*/  ISETP.GT.AND P0, PT, R27, 0xfffff, PT ;  /* 0x000fffff1b00780c */ /* 0x000fe20003f04270 */
[----:B------:R-:W-:Y:S01]  /*0d00*/  IMAD.MOV.U32 R2, RZ, RZ, R26 ;  /* 0x000000ffff027224 */ /* 0x000fe200078e001a */
[----:B------:R-:W-:Y:S02]  /*0d10*/  MOV R3, R27 ;  /* 0x0000001b00037202 */ /* 0x000fe40000000f00 */
[----:B------:R-:W-:Y:S01]  /*0d20*/  MOV R22, R26 ;  /* 0x0000001a00167202 */ /* 0x000fe20000000f00 */
        /* <DEDUP_REMOVED lines=27> */
[----:B------:R-:W-:Y:S02]  /*0ee0*/  @P0 IADD3 R21, R3, -0x100000, RZ ;  /* 0xfff0000003150810 */ /* 0x000fe40007ffe0ff */
        /* <DEDUP_REMOVED lines=49> */
.L_x_3038:
        /* <DEDUP_REMOVED lines=22> */
.L_x_3041:
[----:B------:R-:W-:Y:S05]  /*1360*/  BSYNC B2 ;  /* 0x0000000000027941 */ /* 0x000fea0003800000 */
.L_x_3040:
        /* <DEDUP_REMOVED lines=29> */
.L_x_3039:
[----:B------:R-:W-:Y:S05]  /*1540*/  BSYNC B1 ;  /* 0x0000000000017941 */ /* 0x000fea0003800000 */
.L_x_3037:
[----:B-----5:R-:W-:Y:S01]  /*1550*/  DADD R22, -|R12|, 1 ;  /* 0x3ff000000c167429 */ /* 0x020fe20000000300 */
[----:B------:R-:W-:Y:S01]  /*1560*/  IMAD.MOV.U32 R2, RZ, RZ, 0x1 ;  /* 0x00000001ff027424 */ /* 0x000fe200078e00ff */
        /* <DEDUP_REMOVED lines=15> */
[----:B------:R-:W-:Y:S02]  /*1660*/  FSETP.GT.AND P0, PT, |R6|, 1.469367938527859385e-39, PT ;  /* 0x001000000600780b */ /* 0x000fe40003f04200 */
[----:B------:R-:W-:-:S11]  /*1670*/  MOV R6, R24 ;  /* 0x0000001800067202 */ /* 0x000fd60000000f00 */
[----:B------:R-:W-:Y:S05]  /*1680*/  @P0 BRA P1, `(.L_x_3043) ;  /* 0x0000000000100947 */ /* 0x000fea0000800000 */
[----:B------:R-:W-:-:S07]  /*1690*/  MOV R32, 0x16b0 ;  /* 0x000016b000207802 */ /* 0x000fce0000000f00 */
[----:B------:R-:W-:Y:S05]  /*16a0*/  CALL.REL.NOINC `($__internal_4_$__cuda_sm20_div_rn_f64_full) ;  /* 0x0000009800bc7944 */ /* 0x000fea0003c00000 */
[----:B------:R-:W-:Y:S02]  /*16b0*/  IMAD.MOV.U32 R2, RZ, RZ, R36 ;  /* 0x000000ffff027224 */ /* 0x000fe400078e0024 */
[----:B------:R-:W-:-:S07]  /*16c0*/  IMAD.MOV.U32 R3, RZ, RZ, R37 ;  /* 0x000000ffff037224 */ /* 0x000fce00078e0025 */
.L_x_3043:
[----:B------:R-:W-:Y:S05]  /*16d0*/  BSYNC B1 ;  /* 0x0000000000017941 */ /* 0x000fea0003800000 */
.L_x_3042:
[C---:B------:R-:W-:Y:S01]  /*16e0*/  FSETP.GEU.FTZ.AND P1, PT, R3.reuse, 1.7916666269302368164, PT ;  /* 0x3fe555550300780b */ /* 0x040fe20003f3e000 */
[----:B------:R-:W-:Y:S01]  /*16f0*/  BSSY B1, `(.L_x_3044) ;  /* 0x0000089000017945 */ /* 0x000fe20003800000 */
[----:B------:R-:W-:-:S13]  /*1700*/  FSETP.GT.FTZ.AND P0, PT, R3, -1.6999999284744262695, PT ;  /* 0xbfd999990300780b */ /* 0x000fda0003f14000 */
[----:B------:R-:W-:Y:S05]  /*1710*/  @P0 BRA !P1, `(.L_x_3045) ;  /* 0x0000000400480947 */ /* 0x000fea0004800000 */
[----:B------:R-:W-:-:S10]  /*1720*/  DADD R26, R2, 1 ;  /* 0x3ff00000021a7429 */ /* 0x000fd40000000000 */
[----:B------:R-:W-:Y:S01]  /*1730*/  ISETP.GT.AND P0, PT, R27, 0xfffff, PT ;  /* 0x000fffff1b00780c */ /* 0x000fe20003f04270 */
[--C-:B------:R-:W-:Y:S02]  /*1740*/  IMAD.MOV.U32 R2, RZ, RZ, R26.reuse ;  /* 0x000000ffff027224 */ /* 0x100fe400078e001a */
[----:B------:R-:W-:Y:S02]  /*1750*/  IMAD.MOV.U32 R3, RZ, RZ, R27 ;  /* 0x000000ffff037224 */ /* 0x000fe400078e001b */
[----:B------:R-:W-:Y:S01]  /*1760*/  IMAD.MOV.U32 R22, RZ, RZ, R26 ;  /* 0x000000ffff167224 */ /* 0x000fe200078e001a */
[----:B------:R-:W-:-:S07]  /*1770*/  MOV R26, 0xfffffc01 ;  /* 0xfffffc01001a7802 */ /* 0x000fce0000000f00 */
[----:B------:R-:W-:Y:S01]  /*1780*/  @!P0 DMUL R2, R2, 1.80143985094819840000e+16 ;  /* 0x4350000002028828 */ /* 0x000fe20000000000 */
[----:B------:R-:W-:-:S09]  /*1790*/  @!P0 IMAD.MOV.U32 R26, RZ, RZ, -0x435 ;  /* 0xfffffbcbff1a8424 */ /* 0x000fd200078e00ff */
[----:B------:R-:W-:Y:S01]  /*17a0*/  @!P0 MOV R27, R3 ;  /* 0x00000003001b8202 */ /* 0x000fe20000000f00 */
[----:B------:R-:W-:-:S04]  /*17b0*/  @!P0 IMAD.MOV.U32 R22, RZ, RZ, R2 ;  /* 0x000000ffff168224 */ /* 0x000fc800078e0002 */
        /* <DEDUP_REMOVED lines=18> */
[----:B------:R-:W-:Y:S01]  /*18e0*/  UMOV UR8, 0x80000000 ;  /* 0x8000000000087882 */ /* 0x000fe20000000000 */
[----:B------:R-:W-:Y:S01]  /*18f0*/  LEA.HI R34, R27, R26, RZ, 0xc ;  /* 0x0000001a1b227211 */ /* 0x000fe200078f60ff */
[----:B------:R-:W-:Y:S01]  /*1900*/  UMOV UR9, 0x43300000 ;  /* 0x4330000000097882 */ /* 0x000fe20000000000 */
[----:B------:R-:W-:-:S09]  /*1910*/  MOV R35, 0x43300000 ;  /* 0x4330000000237802 */ /* 0x000fd20000000f00 */
[----:B------:R-:W-:Y:S02]  /*1920*/  @P0 VIADD R21, R3, 0xfff00000 ;  /* 0xfff0000003150836 */ /* 0x000fe40000000000 */
[----:B------:R-:W-:-:S03]  /*1930*/  @P0 VIADD R34, R34, 0x1 ;  /* 0x0000000122220836 */ /* 0x000fc60000000000 */
        /* <DEDUP_REMOVED lines=48> */
.L_x_3045:
        /* <DEDUP_REMOVED lines=21> */
[----:B------:R-:W-:Y:S05]  /*1d90*/  CALL.REL.NOINC `($__internal_4_$__cuda_sm20_div_rn_f64_full) ;  /* 0x0000009400007944 */ /* 0x000fea0003c00000 */
.L_x_3048:
[----:B------:R-:W-:Y:S05]  /*1da0*/  BSYNC B2 ;  /* 0x0000000000027941 */ /* 0x000fea0003800000 */
.L_x_3047:
        /* <DEDUP_REMOVED lines=29> */
.L_x_3046:
[----:B------:R-:W-:Y:S05]  /*1f80*/  BSYNC B1 ;  /* 0x0000000000017941 */ /* 0x000fea0003800000 */
.L_x_3044:
[----:B------:R-:W-:Y:S01]  /*1f90*/  DADD R22, -|R14|, 1 ;  /* 0x3ff000000e167429 */ /* 0x000fe20000000300 */
        /* <DEDUP_REMOVED lines=20> */
[----:B------:R-:W-:Y:S05]  /*20e0*/  CALL.REL.NOINC `($__internal_4_$__cuda_sm20_div_rn_f64_full) ;  /* 0x00000090002c7944 */ /* 0x000fea0003c00000 */
[----:B------:R-:W-:Y:S01]  /*20f0*/  MOV R2, R36 ;  /* 0x0000002400027202 */ /* 0x000fe20000000f00 */
[----:B------:R-:W-:-:S07]  /*2100*/  IMAD.MOV.U32 R3, RZ, RZ, R37 ;  /* 0x000000ffff037224 */ /* 0x000fce00078e0025 */
.L_x_3050:
[----:B------:R-:W-:Y:S05]  /*2110*/  BSYNC B1 ;  /* 0x0000000000017941 */ /* 0x000fea0003800000 */
.L_x_3049:
        /* <DEDUP_REMOVED lines=8> */
[----:B------:R-:W-:Y:S02]  /*21a0*/  IMAD.MOV.U32 R22, RZ, RZ, R26 ;  /* 0x000000ffff167224 */ /* 0x000fe400078e001a */
[----:B------:R-:W-:-:S06]  /*21b0*/  IMAD.MOV.U32 R26, RZ, RZ, -0x3ff ;  /* 0xfffffc01ff1a7424 */ /* 0x000fcc00078e00ff */
[----:B------:R-:W-:Y:S01]  /*21c0*/  @!P0 DMUL R2, R2, 1.80143985094819840000e+16 ;  /* 0x4350000002028828 */ /* 0x000fe20000000000 */
[----:B------:R-:W-:-:S09]  /*21d0*/  @!P0 IMAD.MOV.U32 R26, RZ, RZ, -0x435 ;  /* 0xfffffbcbff1a8424 */ /* 0x000fd200078e00ff */
[----:B------:R-:W-:Y:S01]  /*21e0*/  @!P0 IMAD.MOV.U32 R27, RZ, RZ, R3 ;  /* 0x000000ffff1b8224 */ /* 0x000fe200078e0003 */
[----:B------:R-:W-:-:S04]  /*21f0*/  @!P0 MOV R22, R2 ;  /* 0x0000000200168202 */ /* 0x000fc80000000f00 */
[----:B------:R-:W-:-:S04]  /*2200*/  IADD3 R20, R27, -0x1, RZ ;  /* 0xffffffff1b147810 */ /* 0x000fc80007ffe0ff */
        /* <DEDUP_REMOVED lines=9> */
[----:B------:R-:W-:Y:S01]  /*22a0*/  IMAD.MOV.U32 R32, RZ, RZ, -0x748574fc ;  /* 0x8b7a8b04ff207424 */ /* 0x000fe200078e00ff */
[----:B------:R-:W-:Y:S01]  /*22b0*/  MOV R20, RZ ;  /* 0x000000ff00147202 */ /* 0x000fe20000000f00 */
        /* <DEDUP_REMOVED lines=60> */
.L_x_3052:
        /* <DEDUP_REMOVED lines=21> */
[----:B------:R-:W-:Y:S05]  /*27d0*/  CALL.REL.NOINC `($__internal_4_$__cuda_sm20_div_rn_f64_full) ;  /* 0x0000008800707944 */ /* 0x000fea0003c00000 */
.L_x_3055:
[----:B------:R-:W-:Y:S05]  /*27e0*/  BSYNC B2 ;  /* 0x0000000000027941 */ /* 0x000fea0003800000 */
.L_x_3054:
        /* <DEDUP_REMOVED lines=29> */
.L_x_3053:
[----:B------:R-:W-:Y:S05]  /*29c0*/  BSYNC B1 ;  /* 0x0000000000017941 */ /* 0x000fea0003800000 */
.L_x_3051:
        /* <DEDUP_REMOVED lines=22> */
[----:B------:R-:W-:Y:S01]  /*2b30*/  IMAD.MOV.U32 R2, RZ, RZ, R36 ;  /* 0x000000ffff027224 */ /* 0x000fe200078e0024 */
[----:B------:R-:W-:-:S07]  /*2b40*/  MOV R3, R37 ;  /* 0x0000002500037202 */ /* 0x000fce0000000f00 */
.L_x_3057:
[----:B------:R-:W-:Y:S05]  /*2b50*/  BSYNC B1 ;  /* 0x0000000000017941 */ /* 0x000fea0003800000 */
.L_x_3056:
        /* <DEDUP_REMOVED lines=11> */
[----:B------:R-:W-:-:S09]  /*2c10*/  @!P0 MOV R26, 0xfffffbcb ;  /* 0xfffffbcb001a8802 */ /* 0x000fd20000000f00 */
[----:B------:R-:W-:Y:S02]  /*2c20*/  @!P0 IMAD.MOV.U32 R27, RZ, RZ, R3 ;  /* 0x000000ffff1b8224 */ /* 0x000fe400078e0003 */
[----:B------:R-:W-:Y:S02]  /*2c30*/  @!P0 IMAD.MOV.U32 R22, RZ, RZ, R2 ;  /* 0x000000ffff168224 */ /* 0x000fe400078e0002 */
[----:B------:R-:W-:-:S05]  /*2c40*/  VIADD R20, R27, 0xffffffff ;  /* 0xffffffff1b147836 */ /* 0x000fca0000000000 */
[----:B------:R-:W-:-:S13]  /*2c50*/  ISETP.GE.U32.AND P1, PT, R20, 0x7fefffff, PT ;  /* 0x7fefffff1400780c */ /* 0x000fda0003f26070 */
[----:B------:R-:W-:Y:S01]  /*2c60*/  @P1 MOV R20, 0x0 ;  /* 0x0000000000141802 */ /* 0x000fe20000000f00 */
[----:B------:R-:W-:Y:S01]  /*2c70*/  @P1 IMAD.MOV.U32 R21, RZ, RZ, 0x7ff00000 ;  /* 0x7ff00000ff151424 */ /* 0x000fe200078e00ff */
[----:B------:R-:W-:-:S05]  /*2c80*/  @P1 FSETP.NEU.FTZ.AND P2, PT, R3, RZ, PT ;  /* 0x000000ff0300120b */ /* 0x000fca0003f5d000 */
        /* <DEDUP_REMOVED lines=67> */
.L_x_3059:
        /* <DEDUP_REMOVED lines=18> */
[----:B------:R-:W-:Y:S01]  /*31e0*/  MOV R32, 0x3220 ;  /* 0x0000322000207802 */ /* 0x000fe20000000f00 */
[----:B------:R-:W-:Y:S02]  /*31f0*/  IMAD.MOV.U32 R20, RZ, RZ, R2 ;  /* 0x000000ffff147224 */ /* 0x000fe400078e0002 */
[----:B------:R-:W-:-:S07]  /*3200*/  IMAD.MOV.U32 R21, RZ, RZ, R3 ;  /* 0x000000ffff157224 */ /* 0x000fce00078e0003 */
[----:B------:R-:W-:Y:S05]  /*3210*/  CALL.REL.NOINC `($__internal_4_$__cuda_sm20_div_rn_f64_full) ;  /* 0x0000007c00e07944 */ /* 0x000fea0003c00000 */
.L_x_3062:
[----:B------:R-:W-:Y:S05]  /*3220*/  BSYNC B2 ;  /* 0x0000000000027941 */ /* 0x000fea0003800000 */
.L_x_3061:
        /* <DEDUP_REMOVED lines=29> */
.L_x_3060:
[----:B------:R-:W-:Y:S05]  /*3400*/  BSYNC B1 ;  /* 0x0000000000017941 */ /* 0x000fea0003800000 */
.L_x_3058:
        /* <DEDUP_REMOVED lines=22> */
[----:B------:R-:W-:Y:S02]  /*3570*/  IMAD.MOV.U32 R2, RZ, RZ, R36 ;  /* 0x000000ffff027224 */ /* 0x000fe400078e0024 */
[----:B------:R-:W-:-:S07]  /*3580*/  IMAD.MOV.U32 R3, RZ, RZ, R37 ;  /* 0x000000ffff037224 */ /* 0x000fce00078e0025 */
.L_x_3064:
[----:B------:R-:W-:Y:S05]  /*3590*/  BSYNC B1 ;  /* 0x0000000000017941 */ /* 0x000fea0003800000 */
.L_x_3063:
        /* <DEDUP_REMOVED lines=86> */
.L_x_3066:
        /* <DEDUP_REMOVED lines=22> */
.L_x_3069:
[----:B------:R-:W-:Y:S05]  /*3c60*/  BSYNC B2 ;  /* 0x0000000000027941 */ /* 0x000fea0003800000 */
.L_x_3068:
        /* <DEDUP_REMOVED lines=29> */
.L_x_3067:
[----:B------:R-:W-:Y:S05]  /*3e40*/  BSYNC B1 ;  /* 0x0000000000017941 */ /* 0x000fea0003800000 */
.L_x_3065:
        /* <DEDUP_REMOVED lines=24> */
.L_x_3071:
[----:B------:R-:W-:Y:S05]  /*3fd0*/  BSYNC B1 ;  /* 0x0000000000017941 */ /* 0x000fea0003800000 */
.L_x_3070:
        /* <DEDUP_REMOVED lines=86> */
.L_x_3073:
        /* <DEDUP_REMOVED lines=22> */
.L_x_3076:
[----:B------:R-:W-:Y:S05]  /*46a0*/  BSYNC B2 ;  /* 0x0000000000027941 */ /* 0x000fea0003800000 */
.L_x_3075:
        /* <DEDUP_REMOVED lines=29> */
.L_x_3074:
[----:B------:R-:W-:Y:S05]  /*4880*/  BSYNC B1 ;  /* 0x0000000000017941 */ /* 0x000fea0003800000 */
.L_x_3072:
        /* <DEDUP_REMOVED lines=24> */
.L_x_3078:
[----:B------:R-:W-:Y:S05]  /*4a10*/  BSYNC B1 ;  /* 0x0000000000017941 */ /* 0x000fea0003800000 */
.L_x_3077:
        /* <DEDUP_REMOVED lines=9> */
[----:B------:R-:W-:-:S05]  /*4ab0*/  @!P0 MOV R27, R21 ;  /* 0x00000015001b8202 */ /* 0x000fca0000000f00 */
[----:B------:R-:W-:-:S05]  /*4ac0*/  VIADD R2, R27, 0xffffffff ;  /* 0xffffffff1b027836 */ /* 0x000fca0000000000 */
[----:B------:R-:W-:-:S13]  /*4ad0*/  ISETP.GE.U32.AND P1, PT, R2, 0x7fefffff, PT ;  /* 0x7fefffff0200780c */ /* 0x000fda0003f26070 */
[----:B------:R-:W-:Y:S01]  /*4ae0*/  @P1 IMAD.MOV.U32 R2, RZ, RZ, 0x0 ;  /* 0x00000000ff021424 */ /* 0x000fe200078e00ff */
[----:B------:R-:W-:Y:S01]  /*4af0*/  @P1 FSETP.NEU.FTZ.AND P2, PT, R21, RZ, PT ;  /* 0x000000ff1500120b */ /* 0x000fe20003f5d000 */
[----:B------:R-:W-:-:S06]  /*4b00*/  @P1 IMAD.MOV.U32 R3, RZ, RZ, 0x7ff00000 ;  /* 0x7ff00000ff031424 */ /* 0x000fcc00078e00ff */
[----:B------:R-:W-:Y:S01]  /*4b10*/  @P1 DFMA R2, R20, R2, +INF ;  /* 0x7ff000001402142b */ /* 0x000fe20000000002 */
[----:B------:R-:W-:Y:S01]  /*4b20*/  IMAD.MOV.U32 R21, RZ, RZ, R26 ;  /* 0x000000ffff157224 */ /* 0x000fe200078e001a */
[----:B------:R-:W-:Y:S01]  /*4b30*/  MOV R26, 0xfffffc01 ;  /* 0xfffffc01001a7802 */ /* 0x000fe20000000f00 */
[----:B------:R-:W-:Y:S02]  /*4b40*/  @!P0 IMAD.MOV.U32 R21, RZ, RZ, R20 ;  /* 0x000000ffff158224 */ /* 0x000fe400078e0014 */
[----:B------:R-:W-:-:S05]  /*4b50*/  @!P0 IMAD.MOV.U32 R26, RZ, RZ, -0x435 ;  /* 0xfffffbcbff1a8424 */ /* 0x000fca00078e00ff */
        /* <DEDUP_REMOVED lines=66> */
.L_x_3080:
        /* <DEDUP_REMOVED lines=22> */
.L_x_3083:
[----:B------:R-:W-:Y:S05]  /*50e0*/  BSYNC B2 ;  /* 0x0000000000027941 */ /* 0x000fea0003800000 */
.L_x_3082:
        /* <DEDUP_REMOVED lines=29> */
.L_x_3081:
[----:B------:R-:W-:Y:S05]  /*52c0*/  BSYNC B1 ;  /* 0x0000000000017941 */ /* 0x000fea0003800000 */
.L_x_3079:
[----:B------:R-:W0:Y:S01]  /*52d0*/  LDC.64 R20, c[0x0][0x218] ;  /* 0x00008600ff147b82 */ /* 0x000e220000000a00 */
[----:B------:R-:W-:-:S10]  /*52e0*/  DMUL R2, R2, 0.5 ;  /* 0x3fe0000002027828 */ /* 0x000fd40000000000 */
[----:B------:R-:W-:Y:S01]  /*52f0*/  LOP3.LUT R11, R3, 0x80000000, R11, 0xb8, !PT ;  /* 0x80000000030b7812 */ /* 0x000fe200078eb80b */
[----:B------:R-:W-:Y:S02]  /*5300*/  IMAD.MOV.U32 R10, RZ, RZ, R2 ;  /* 0x000000ffff0a7224 */ /* 0x000fe400078e0002 */
[----:B0-----:R-:W-:-:S04]  /*5310*/  IMAD.WIDE.U32 R30, R30, 0x8, R20 ;  /* 0x000000081e1e7825 */ /* 0x001fc800078e0014 */
[----:B------:R-:W-:-:S05]  /*5320*/  IMAD.WIDE R30, R0, 0x10, R30 ;  /* 0x00000010001e7825 */ /* 0x000fca00078e021e */
[----:B------:R-:W-:Y:S04]  /*5330*/  STG.E.128 desc[UR4][R30.64], R4 ;  /* 0x000000041e007986 */ /* 0x000fe8000c101d04 */
[----:B------:R-:W-:Y:S04]  /*5340*/  STG.E.128 desc[UR4][R30.64+0x800], R12 ;  /* 0x0008000c1e007986 */ /* 0x000fe8000c101d04 */
[----:B------:R-:W-:Y:S04]  /*5350*/  STG.E.128 desc[UR4][R30.64+0x1000], R16 ;  /* 0x001000101e007986 */ /* 0x000fe8000c101d04 */
[----:B------:R-:W-:Y:S01]  /*5360*/  STG.E.128 desc[UR4][R30.64+0x1800], R8 ;  /* 0x001800081e007986 */ /* 0x000fe2000c101d04 */
[----:B------:R-:W-:Y:S05]  /*5370*/  EXIT ;  /* 0x000000000000794d */ /* 0x000fea0003800000 */
.L_x_3027:
[----:B------:R-:W0:Y:S01]  /*5380*/  S2R R25, SR_TID.X ;  /* 0x0000000000197919 */ /* 0x000e220000002100 */
[----:B------:R-:W-:Y:S02]  /*5390*/  CS2R R12, SRZ ;  /* 0x00000000000c7805 */ /* 0x000fe4000001ff00 */
[----:B0-----:R-:W-:-:S13]  /*53a0*/  ISETP.GE.AND P0, PT, R25, R0, PT ;  /* 0x000000001900720c */ /* 0x001fda0003f06270 */
[----:B------:R-:W-:Y:S01]  /*53b0*/  @!P0 IMAD.IADD R31, R30, 0x1, R25 ;  /* 0x000000011e1f8824 */ /* 0x000fe200078e0219 */
[----:B------:R-:W-:-:S04]  /*53c0*/  @!P0 IADD3 R25, R25, 0x80, RZ ;  /* 0x0000008019198810 */ /* 0x000fc80007ffe0ff */
[----:B------:R-:W-:-:S13]  /*53d0*/  ISETP.GE.AND P6, PT, R25, R0, PT ;  /* 0x000000001900720c */ /* 0x000fda0003fc6270 */
[----:B------:R-:W-:Y:S01]  /*53e0*/  @!P6 IMAD.IADD R5, R30, 0x1, R25 ;  /* 0x000000011e05e824 */ /* 0x000fe200078e0219 */
[----:B------:R-:W0:Y:S01]  /*53f0*/  @!P6 LDC.64 R2, c[0x0][0x220] ;  /* 0x00008800ff02eb82 */ /* 0x000e220000000a00 */
[----:B------:R-:W-:-:S05]  /*5400*/  @!P6 VIADD R25, R25, 0x80 ;  /* 0x000000801919e836 */ /* 0x000fca0000000000 */
[----:B------:R-:W-:-:S13]  /*5410*/  ISETP.GE.AND P5, PT, R25, R0, PT ;  /* 0x000000001900720c */ /* 0x000fda0003fa6270 */
[----:B------:R-:W-:Y:S01]  /*5420*/  @!P5 IMAD.IADD R15, R30, 0x1, R25 ;  /* 0x000000011e0fd824 */ /* 0x000fe200078e0219 */
[----:B------:R-:W1:Y:S01]  /*5430*/  @!P5 LDC.64 R6, c[0x0][0x220] ;  /* 0x00008800ff06db82 */ /* 0x000e620000000a00 */
[----:B------:R-:W-:Y:S02]  /*5440*/  @!P5 VIADD R25, R25, 0x80 ;  /* 0x000000801919d836 */ /* 0x000fe40000000000 */
[----:B0-----:R-:W-:-:S03]  /*5450*/  @!P6 IMAD.WIDE.U32 R4, R5, 0x8, R2 ;  /* 0x000000080504e825 */ /* 0x001fc600078e0002 */
[CC--:B------:R-:W-:Y:S02]  /*5460*/  ISETP.GE.AND P4, PT, R25.reuse, R0.reuse, PT ;  /* 0x000000001900720c */ /* 0x0c0fe40003f86270 */
[----:B------:R-:W0:Y:S01]  /*5470*/  @!P0 LDC.64 R2, c[0x0][0x220] ;  /* 0x00008800ff028b82 */ /* 0x000e220000000a00 */
[----:B------:R2:W5:Y:S10]  /*5480*/  @!P6 LDG.E.64 R12, desc[UR4][R4.64] ;  /* 0x00000004040ce981 */ /* 0x000574000c1e1b00 */
[----:B------:R-:W-:Y:S01]  /*5490*/  @!P4 IADD3 R23, R30, R25, RZ ;  /* 0x000000191e17c210 */ /* 0x000fe20007ffe0ff */
[----:B------:R-:W-:Y:S01]  /*54a0*/  @!P4 VIADD R25, R25, 0x80 ;  /* 0x000000801919c836 */ /* 0x000fe20000000000 */
[----:B------:R-:W3:Y:S04]  /*54b0*/  @!P4 LDC.64 R8, c[0x0][0x220] ;  /* 0x00008800ff08cb82 */ /* 0x000ee80000000a00 */
[----:B------:R-:W-:-:S13]  /*54c0*/  ISETP.GE.AND P3, PT, R25, R0, PT ;  /* 0x000000001900720c */ /* 0x000fda0003f66270 */
[----:B------:R-:W-:Y:S01]  /*54d0*/  @!P3 IMAD.IADD R27, R30, 0x1, R25 ;  /* 0x000000011e1bb824 */ /* 0x000fe200078e0219 */
[----:B------:R-:W4:Y:S01]  /*54e0*/  @!P3 LDC.64 R16, c[0x0][0x220] ;  /* 0x00008800ff10bb82 */ /* 0x000f220000000a00 */
[----:B------:R-:W-:-:S05]  /*54f0*/  @!P3 VIADD R25, R25, 0x80 ;  /* 0x000000801919b836 */ /* 0x000fca0000000000 */
[----:B------:R-:W-:-:S13]  /*5500*/  ISETP.GE.AND P2, PT, R25, R0, PT ;  /* 0x000000001900720c */ /* 0x000fda0003f46270 */
[----:B------:R-:W-:Y:S01]  /*5510*/  @!P2 IMAD.IADD R29, R30, 0x1, R25 ;  /* 0x000000011e1da824 */ /* 0x000fe200078e0219 */
[----:B------:R-:W-:Y:S01]  /*5520*/  @!P2 IADD3 R25, R25, 0x80, RZ ;  /* 0x000000801919a810 */ /* 0x000fe20007ffe0ff */
[----:B------:R-:W0:Y:S03]  /*5530*/  @!P2 LDC.64 R18, c[0x0][0x220] ;  /* 0x00008800ff12ab82 */ /* 0x000e260000000a00 */
[----:B------:R-:W-:-:S13]  /*5540*/  ISETP.GE.AND P1, PT, R25, R0, PT ;  /* 0x000000001900720c */ /* 0x000fda0003f26270 */
[----:B------:R-:W-:Y:S01]  /*5550*/  @!P1 IMAD.IADD R35, R30, 0x1, R25 ;  /* 0x000000011e239824 */ /* 0x000fe200078e0219 */
[----:B------:R-:W3:Y:S01]  /*5560*/  @!P1 LDC.64 R20, c[0x0][0x220] ;  /* 0x00008800ff149b82 */ /* 0x000ee20000000a00 */
[----:B------:R-:W-:-:S05]  /*5570*/  @!P1 VIADD R25, R25, 0x80 ;  /* 0x0000008019199836 */ /* 0x000fca0000000000 */
[----:B------:R-:W-:-:S13]  /*5580*/  ISETP.GE.AND P6, PT, R25, R0, PT ;  /* 0x000000001900720c */ /* 0x000fda0003fc6270 */
[----:B------:R-:W3:Y:S01]  /*5590*/  @!P6 LDC.64 R32, c[0x0][0x220] ;  /* 0x00008800ff20eb82 */ /* 0x000ee20000000a00 */
[----:B------:R-:W-:Y:S01]  /*55a0*/  CS2R R10, SRZ ;  /* 0x00000000000a7805 */ /* 0x000fe2000001ff00 */
[----:B-1----:R-:W-:-:S04]  /*55b0*/  @!P5 IMAD.WIDE.U32 R14, R15, 0x8, R6 ;  /* 0x000000080f0ed825 */ /* 0x002fc800078e0006 */
[----:B--2---:R-:W-:Y:S01]  /*55c0*/  @!P6 IMAD.IADD R5, R30, 0x1, R25 ;  /* 0x000000011e05e824 */ /* 0x004fe200078e0219 */
[----:B------:R1:W5:Y:S01]  /*55d0*/  @!P5 LDG.E.64 R10, desc[UR4][R14.64] ;  /* 0x000000040e0ad981 */ /* 0x000362000c1e1b00 */
[----:B----4-:R-:W-:Y:S01]  /*55e0*/  @!P3 IMAD.WIDE.U32 R24, R27, 0x8, R16 ;  /* 0x000000081b18b825 */ /* 0x010fe200078e0010 */
[----:B------:R-:W-:-:S03]  /*55f0*/  CS2R R6, SRZ ;  /* 0x0000000000067805 */ /* 0x000fc6000001ff00 */
[----:B0-----:R-:W-:Y:S01]  /*5600*/  @!P2 IMAD.WIDE.U32 R26, R29, 0x8, R18 ;  /* 0x000000081d1aa825 */ /* 0x001fe200078e0012 */
[----:B------:R-:W-:Y:S02]  /*5610*/  CS2R R16, SRZ ;  /* 0x0000000000107805 */ /* 0x000fe4000001ff00 */
[----:B------:R-:W-:Y:S01]  /*5620*/  CS2R R18, SRZ ;  /* 0x0000000000127805 */ /* 0x000fe2000001ff00 */
[----:B------:R0:W5:Y:S01]  /*5630*/  @!P3 LDG.E.64 R6, desc[UR4][R24.64] ;  /* 0x000000041806b981 */ /* 0x000162000c1e1b00 */
[----:B---3--:R-:W-:Y:S01]  /*5640*/  @!P1 IMAD.WIDE.U32 R28, R35, 0x8, R20 ;  /* 0x00000008231c9825 */ /* 0x008fe200078e0014 */
[----:B-1----:R-:W-:-:S03]  /*5650*/  CS2R R14, SRZ ;  /* 0x00000000000e7805 */ /* 0x002fc6000001ff00 */
[----:B------:R-:W-:Y:S01]  /*5660*/  @!P4 IMAD.WIDE.U32 R22, R23, 0x8, R8 ;  /* 0x000000081716c825 */ /* 0x000fe200078e0008 */
[----:B------:R-:W-:Y:S01]  /*5670*/  CS2R R8, SRZ ;  /* 0x0000000000087805 */ /* 0x000fe2000001ff00 */
[----:B------:R0:W5:Y:S02]  /*5680*/  @!P1 LDG.E.64 R16, desc[UR4][R28.64] ;  /* 0x000000041c109981 */ /* 0x000164000c1e1b00 */
[----:B------:R-:W-:Y:S01]  /*5690*/  @!P6 IMAD.WIDE.U32 R20, R5, 0x8, R32 ;  /* 0x000000080514e825 */ /* 0x000fe200078e0020 */
[----:B------:R-:W-:Y:S02]  /*56a0*/  CS2R R4, SRZ ;  /* 0x0000000000047805 */ /* 0x000fe4000001ff00 */
[----:B------:R0:W5:Y:S01]  /*56b0*/  @!P4 LDG.E.64 R8, desc[UR4][R22.64] ;  /* 0x000000041608c981 */ /* 0x000162000c1e1b00 */
[----:B------:R-:W-:-:S03]  /*56c0*/  @!P0 IMAD.WIDE.U32 R2, R31, 0x8, R2 ;  /* 0x000000081f028825 */ /* 0x000fc600078e0002 */
[----:B------:R0:W5:Y:S04]  /*56d0*/  @!P2 LDG.E.64 R4, desc[UR4][R26.64] ;  /* 0x000000041a04a981 */ /* 0x000168000c1e1b00 */
[----:B------:R0:W5:Y:S04]  /*56e0*/  @!P6 LDG.E.64 R18, desc[UR4][R20.64] ;  /* 0x000000041412e981 */ /* 0x000168000c1e1b00 */
[----:B------:R0:W5:Y:S01]  /*56f0*/  @!P0 LDG.E.64 R14, desc[UR4][R2.64] ;  /* 0x00000004020e8981 */ /* 0x000162000c1e1b00 */
[----:B------:R-:W-:Y:S04]  /*5700*/  BSSY B1, `(.L_x_3084) ;  /* 0x00000aa000017945 */ /* 0x000fe80003800000 */
[----:B------:R-:W-:Y:S05]  /*5710*/  @P0 BRA `(.L_x_3085) ;  /* 0x0000000800a00947 */ /* 0x000fea0003800000 */
[C---:B0----5:R-:W-:Y:S01]  /*5720*/  DADD R26, -|R14|.reuse, 1 ;  /* 0x3ff000000e1a7429 */ /* 0x061fe20000000300 */
        /* <DEDUP_REMOVED lines=22> */
[----:B------:R-:W-:Y:S01]  /*5890*/  IMAD.MOV.U32 R2, RZ, RZ, R36 ;  /* 0x000000ffff027224 */ /* 0x000fe200078e0024 */
[----:B------:R-:W-:-:S07]  /*58a0*/  MOV R3, R37 ;  /* 0x0000002500037202 */ /* 0x000fce0000000f00 */
.L_x_3087:
[----:B------:R-:W-:Y:S05]  /*58b0*/  BSYNC B2 ;  /* 0x0000000000027941 */ /* 0x000fea0003800000 */
.L_x_3086:
        /* <DEDUP_REMOVED lines=9> */
[----:B------:R-:W-:-:S04]  /*5950*/  @!P0 IMAD.MOV.U32 R27, RZ, RZ, R21 ;  /* 0x000000ffff1b8224 */ /* 0x000fc800078e0015 */
[----:B------:R-:W-:-:S05]  /*5960*/  VIADD R2, R27, 0xffffffff ;  /* 0xffffffff1b027836 */ /* 0x000fca0000000000 */
[----:B------:R-:W-:-:S13]  /*5970*/  ISETP.GE.U32.AND P1, PT, R2, 0x7fefffff, PT ;  /* 0x7fefffff0200780c */ /* 0x000fda0003f26070 */
[----:B------:R-:W-:Y:S01]  /*5980*/  @P1 MOV R2, 0x0 ;  /* 0x0000000000021802 */ /* 0x000fe20000000f00 */
[----:B------:R-:W-:Y:S01]  /*5990*/  @P1 IMAD.MOV.U32 R3, RZ, RZ, 0x7ff00000 ;  /* 0x7ff00000ff031424 */ /* 0x000fe200078e00ff */
[----:B------:R-:W-:-:S05]  /*59a0*/  @P1 FSETP.NEU.FTZ.AND P2, PT, R21, RZ, PT ;  /* 0x000000ff1500120b */ /* 0x000fca0003f5d000 */
[----:B------:R-:W-:Y:S01]  /*59b0*/  @P1 DFMA R2, R20, R2, +INF ;  /* 0x7ff000001402142b */ /* 0x000fe20000000002 */
[----:B------:R-:W-:Y:S02]  /*59c0*/  IMAD.MOV.U32 R21, RZ, RZ, R26 ;  /* 0x000000ffff157224 */ /* 0x000fe400078e001a */
[----:B------:R-:W-:Y:S01]  /*59d0*/  IMAD.MOV.U32 R26, RZ, RZ, -0x3ff ;  /* 0xfffffc01ff1a7424 */ /* 0x000fe200078e00ff */
[----:B------:R-:W-:Y:S01]  /*59e0*/  @!P0 MOV R26, 0xfffffbcb ;  /* 0xfffffbcb001a8802 */ /* 0x000fe20000000f00 */
[----:B------:R-:W-:-:S05]  /*59f0*/  @!P0 IMAD.MOV.U32 R21, RZ, RZ, R20 ;  /* 0x000000ffff158224 */ /* 0x000fca00078e0014 */
        /* <DEDUP_REMOVED lines=66> */
.L_x_3089:
        /* <DEDUP_REMOVED lines=22> */
.L_x_3092:
[----:B------:R-:W-:Y:S05]  /*5f80*/  BSYNC B3 ;  /* 0x0000000000037941 */ /* 0x000fea0003800000 */
.L_x_3091:
        /* <DEDUP_REMOVED lines=29> */
.L_x_3090:
[----:B------:R-:W-:Y:S05]  /*6160*/  BSYNC B2 ;  /* 0x0000000000027941 */ /* 0x000fea0003800000 */
.L_x_3088:
[----:B------:R-:W-:-:S10]  /*6170*/  DMUL R2, R2, 0.5 ;  /* 0x3fe0000002027828 */ /* 0x000fd40000000000 */
[----:B------:R-:W-:Y:S01]  /*6180*/  LOP3.LUT R15, R3, 0x80000000, R15, 0xb8, !PT ;  /* 0x80000000030f7812 */ /* 0x000fe200078eb80f */
[----:B------:R-:W-:-:S07]  /*6190*/  IMAD.MOV.U32 R14, RZ, RZ, R2 ;  /* 0x000000ffff0e7224 */ /* 0x000fce00078e0002 */
.L_x_3085:
[----:B------:R-:W-:Y:S05]  /*61a0*/  BSYNC B1 ;  /* 0x0000000000017941 */ /* 0x000fea0003800000 */
.L_x_3084:
[----:B0-----:R-:W0:Y:S01]  /*61b0*/  S2R R3, SR_TID.X ;  /* 0x0000000000037919 */ /* 0x001e220000002100 */
        /* <DEDUP_REMOVED lines=27> */
[----:B------:R-:W-:Y:S02]  /*6370*/  IMAD.MOV.U32 R2, RZ, RZ, R36 ;  /* 0x000000ffff027224 */ /* 0x000fe400078e0024 */
[----:B------:R-:W-:-:S07]  /*6380*/  IMAD.MOV.U32 R3, RZ, RZ, R37 ;  /* 0x000000ffff037224 */ /* 0x000fce00078e0025 */
.L_x_3096:
[----:B------:R-:W-:Y:S05]  /*6390*/  BSYNC B2 ;  /* 0x0000000000027941 */ /* 0x000fea0003800000 */
.L_x_3095:
        /* <DEDUP_REMOVED lines=9> */
[----:B------:R-:W-:-:S04]  /*6430*/  @!P0 IMAD.MOV.U32 R27, RZ, RZ, R21 ;  /* 0x000000ffff1b8224 */ /* 0x000fc800078e0015 */
[----:B------:R-:W-:-:S05]  /*6440*/  VIADD R2, R27, 0xffffffff ;  /* 0xffffffff1b027836 */ /* 0x000fca0000000000 */
[----:B------:R-:W-:-:S13]  /*6450*/  ISETP.GE.U32.AND P1, PT, R2, 0x7fefffff, PT ;  /* 0x7fefffff0200780c */ /* 0x000fda0003f26070 */
[----:B------:R-:W-:Y:S01]  /*6460*/  @P1 IMAD.MOV.U32 R2, RZ, RZ, 0x0 ;  /* 0x00000000ff021424 */ /* 0x000fe200078e00ff */
[----:B------:R-:W-:Y:S02]  /*6470*/  @P1 MOV R3, 0x7ff00000 ;  /* 0x7ff0000000031802 */ /* 0x000fe40000000f00 */
[----:B------:R-:W-:-:S04]  /*6480*/  @P1 FSETP.NEU.FTZ.AND P2, PT, R21, RZ, PT ;  /* 0x000000ff1500120b */ /* 0x000fc80003f5d000 */
[----:B------:R-:W-:Y:S01]  /*6490*/  @P1 DFMA R2, R20, R2, +INF ;  /* 0x7ff000001402142b */ /* 0x000fe20000000002 */
[----:B------:R-:W-:Y:S02]  /*64a0*/  IMAD.MOV.U32 R21, RZ, RZ, R26 ;  /* 0x000000ffff157224 */ /* 0x000fe400078e001a */
[----:B------:R-:W-:Y:S02]  /*64b0*/  IMAD.MOV.U32 R26, RZ, RZ, -0x3ff ;  /* 0xfffffc01ff1a7424 */ /* 0x000fe400078e00ff */
[----:B------:R-:W-:Y:S02]  /*64c0*/  @!P0 IMAD.MOV.U32 R21, RZ, RZ, R20 ;  /* 0x000000ffff158224 */ /* 0x000fe400078e0014 */
[----:B------:R-:W-:-:S03]  /*64d0*/  @!P0 IMAD.MOV.U32 R26, RZ, RZ, -0x435 ;  /* 0xfffffbcbff1a8424 */ /* 0x000fc600078e00ff */
        /* <DEDUP_REMOVED lines=66> */
.L_x_3098:
        /* <DEDUP_REMOVED lines=22> */
.L_x_3101:
[----:B------:R-:W-:Y:S05]  /*6a60*/  BSYNC B3 ;  /* 0x0000000000037941 */ /* 0x000fea0003800000 */
.L_x_3100:
        /* <DEDUP_REMOVED lines=29> */
.L_x_3099:
[----:B------:R-:W-:Y:S05]  /*6c40*/  BSYNC B2 ;  /* 0x0000000000027941 */ /* 0x000fea0003800000 */
.L_x_3097:
[----:B------:R-:W-:-:S10]  /*6c50*/  DMUL R2, R2, 0.5 ;  /* 0x3fe0000002027828 */ /* 0x000fd40000000000 */
[----:B------:R-:W-:Y:S02]  /*6c60*/  LOP3.LUT R13, R3, 0x80000000, R13, 0xb8, !PT ;  /* 0x80000000030d7812 */ /* 0x000fe400078eb80d */
[----:B------:R-:W-:-:S07]  /*6c70*/  MOV R12, R2 ;  /* 0x00000002000c7202 */ /* 0x000fce0000000f00 */
.L_x_3094:
[----:B------:R-:W-:Y:S05]  /*6c80*/  BSYNC B1 ;  /* 0x0000000000017941 */ /* 0x000fea0003800000 */
.L_x_3093:
[----:B------:R-:W0:Y:S01]  /*6c90*/  S2R R3, SR_TID.X ;  /* 0x0000000000037919 */ /* 0x000e220000002100 */
        /* <DEDUP_REMOVED lines=29> */
.L_x_3105:
[----:B------:R-:W-:Y:S05]  /*6e70*/  BSYNC B2 ;  /* 0x0000000000027941 */ /* 0x000fea0003800000 */
.L_x_3104:
        /* <DEDUP_REMOVED lines=13> */
[----:B------:R-:W-:Y:S01]  /*6f50*/  @P1 FSETP.NEU.FTZ.AND P2, PT, R21, RZ, PT ;  /* 0x000000ff1500120b */ /* 0x000fe20003f5d000 */
[----:B------:R-:W-:-:S06]  /*6f60*/  @P1 IMAD.MOV.U32 R3, RZ, RZ, 0x7ff00000 ;  /* 0x7ff00000ff031424 */ /* 0x000fcc00078e00ff */
[----:B------:R-:W-:Y:S01]  /*6f70*/  @P1 DFMA R2, R20, R2, +INF ;  /* 0x7ff000001402142b */ /* 0x000fe20000000002 */
[----:B------:R-:W-:Y:S01]  /*6f80*/  MOV R21, R26 ;  /* 0x0000001a00157202 */ /* 0x000fe20000000f00 */
[----:B------:R-:W-:Y:S02]  /*6f90*/  IMAD.MOV.U32 R26, RZ, RZ, -0x3ff ;  /* 0xfffffc01ff1a7424 */ /* 0x000fe400078e00ff */
[----:B------:R-:W-:Y:S02]  /*6fa0*/  @!P0 IMAD.MOV.U32 R21, RZ, RZ, R20 ;  /* 0x000000ffff158224 */ /* 0x000fe400078e0014 */
[----:B------:R-:W-:-:S04]  /*6fb0*/  @!P0 IMAD.MOV.U32 R26, RZ, RZ, -0x435 ;  /* 0xfffffbcbff1a8424 */ /* 0x000fc800078e00ff */
        /* <DEDUP_REMOVED lines=66> */
.L_x_3107:
        /* <DEDUP_REMOVED lines=22> */
.L_x_3110:
[----:B------:R-:W-:Y:S05]  /*7540*/  BSYNC B3 ;  /* 0x0000000000037941 */ /* 0x000fea0003800000 */
.L_x_3109:
        /* <DEDUP_REMOVED lines=29> */
.L_x_3108:
[----:B------:R-:W-:Y:S05]  /*7720*/  BSYNC B2 ;  /* 0x0000000000027941 */ /* 0x000fea0003800000 */
.L_x_3106:
[----:B------:R-:W-:-:S10]  /*7730*/  DMUL R2, R2, 0.5 ;  /* 0x3fe0000002027828 */ /* 0x000fd40000000000 */
[----:B------:R-:W-:Y:S01]  /*7740*/  LOP3.LUT R11, R3, 0x80000000, R11, 0xb8, !PT ;  /* 0x80000000030b7812 */ /* 0x000fe200078eb80b */
[----:B------:R-:W-:-:S07]  /*7750*/  IMAD.MOV.U32 R10, RZ, RZ, R2 ;  /* 0x000000ffff0a7224 */ /* 0x000fce00078e0002 */
.L_x_3103:
[----:B------:R-:W-:Y:S05]  /*7760*/  BSYNC B1 ;  /* 0x0000000000017941 */ /* 0x000fea0003800000 */
.L_x_3102:
[----:B------:R-:W0:Y:S01]  /*7770*/  S2R R3, SR_TID.X ;  /* 0x0000000000037919 */ /* 0x000e220000002100 */
[----:B------:R-:W-:Y:S01]  /*7780*/  BSSY B1, `(.L_x_3111) ;  /* 0x00000ac000017945 */ /* 0x000fe20003800000 */
[----:B0-----:R-:W-:-:S04]  /*7790*/  IADD3 R3, R3, 0x180, RZ ;  /* 0x0000018003037810 */ /* 0x001fc80007ffe0ff */
        /* <DEDUP_REMOVED lines=27> */
.L_x_3114:
[----:B------:R-:W-:Y:S05]  /*7950*/  BSYNC B2 ;  /* 0x0000000000027941 */ /* 0x000fea0003800000 */
.L_x_3113:
        /* <DEDUP_REMOVED lines=86> */
.L_x_3116:
        /* <DEDUP_REMOVED lines=22> */
.L_x_3119:
[----:B------:R-:W-:Y:S05]  /*8020*/  BSYNC B3 ;  /* 0x0000000000037941 */ /* 0x000fea0003800000 */
.L_x_3118:
        /* <DEDUP_REMOVED lines=29> */
.L_x_3117:
[----:B------:R-:W-:Y:S05]  /*8200*/  BSYNC B2 ;  /* 0x0000000000027941 */ /* 0x000fea0003800000 */
.L_x_3115:
[----:B------:R-:W-:-:S10]  /*8210*/  DMUL R2, R2, 0.5 ;  /* 0x3fe0000002027828 */ /* 0x000fd40000000000 */
[----:B------:R-:W-:Y:S01]  /*8220*/  LOP3.LUT R9, R3, 0x80000000, R9, 0xb8, !PT ;  /* 0x8000000003097812 */ /* 0x000fe200078eb809 */
[----:B------:R-:W-:-:S07]  /*8230*/  IMAD.MOV.U32 R8, RZ, RZ, R2 ;  /* 0x000000ffff087224 */ /* 0x000fce00078e0002 */
.L_x_3112:
[----:B------:R-:W-:Y:S05]  /*8240*/  BSYNC B1 ;  /* 0x0000000000017941 */ /* 0x000fea0003800000 */
.L_x_3111:
[----:B------:R-:W0:Y:S01]  /*8250*/  S2R R3, SR_TID.X ;  /* 0x0000000000037919 */ /* 0x000e220000002100 */
[----:B------:R-:W-:Y:S01]  /*8260*/  BSSY B1, `(.L_x_3120) ;  /* 0x00000ac000017945 */ /* 0x000fe20003800000 */
[----:B0-----:R-:W-:-:S05]  /*8270*/  VIADD R3, R3, 0x200 ;  /* 0x0000020003037836 */ /* 0x001fca0000000000 */
[----:B------:R-:W-:-:S13]  /*8280*/  ISETP.GE.AND P0, PT, R3, R0, PT ;  /* 0x000000000300720c */ /* 0x000fda0003f06270 */
[----:B------:R-:W-:Y:S05]  /*8290*/  @P0 BRA `(.L_x_3121) ;  /* 0x0000000800a00947 */ /* 0x000fea0003800000 */
[C---:B-----5:R-:W-:Y:S01]  /*82a0*/  DADD R26, -|R6|.reuse, 1 ;  /* 0x3ff00000061a7429 */ /* 0x060fe20000000300 */
        /* <DEDUP_REMOVED lines=22> */
[----:B------:R-:W-:Y:S01]  /*8410*/  MOV R2, R36 ;  /* 0x0000002400027202 */ /* 0x000fe20000000f00 */
[----:B------:R-:W-:-:S07]  /*8420*/  IMAD.MOV.U32 R3, RZ, RZ, R37 ;  /* 0x000000ffff037224 */ /* 0x000fce00078e0025 */
.L_x_3123:
[----:B------:R-:W-:Y:S05]  /*8430*/  BSYNC B2 ;  /* 0x0000000000027941 */ /* 0x000fea0003800000 */
.L_x_3122:
        /* <DEDUP_REMOVED lines=9> */
[----:B------:R-:W-:-:S05]  /*84d0*/  @!P0 IMAD.MOV.U32 R27, RZ, RZ, R21 ;  /* 0x000000ffff1b8224 */ /* 0x000fca00078e0015 */
[----:B------:R-:W-:-:S04]  /*84e0*/  IADD3 R2, R27, -0x1, RZ ;  /* 0xffffffff1b027810 */ /* 0x000fc80007ffe0ff */
[----:B------:R-:W-:-:S13]  /*84f0*/  ISETP.GE.U32.AND P1, PT, R2, 0x7fefffff, PT ;  /* 0x7fefffff0200780c */ /* 0x000fda0003f26070 */
[----:B------:R-:W-:Y:S01]  /*8500*/  @P1 IMAD.MOV.U32 R2, RZ, RZ, 0x0 ;  /* 0x00000000ff021424 */ /* 0x000fe200078e00ff */
[----:B------:R-:W-:Y:S01]  /*8510*/  @P1 FSETP.NEU.FTZ.AND P2, PT, R21, RZ, PT ;  /* 0x000000ff1500120b */ /* 0x000fe20003f5d000 */
[----:B------:R-:W-:-:S06]  /*8520*/  @P1 IMAD.MOV.U32 R3, RZ, RZ, 0x7ff00000 ;  /* 0x7ff00000ff031424 */ /* 0x000fcc00078e00ff */
[----:B------:R-:W-:Y:S01]  /*8530*/  @P1 DFMA R2, R20, R2, +INF ;  /* 0x7ff000001402142b */ /* 0x000fe20000000002 */
[----:B------:R-:W-:Y:S01]  /*8540*/  IMAD.MOV.U32 R21, RZ, RZ, R26 ;  /* 0x000000ffff157224 */ /* 0x000fe200078e001a */
[----:B------:R-:W-:Y:S01]  /*8550*/  @!P0 MOV R21, R20 ;  /* 0x0000001400158202 */ /* 0x000fe20000000f00 */
[----:B------:R-:W-:Y:S02]  /*8560*/  IMAD.MOV.U32 R26, RZ, RZ, -0x3ff ;  /* 0xfffffc01ff1a7424 */ /* 0x000fe400078e00ff */
[----:B------:R-:W-:-:S05]  /*8570*/  @!P0 IMAD.MOV.U32 R26, RZ, RZ, -0x435 ;  /* 0xfffffbcbff1a8424 */ /* 0x000fca00078e00ff */
        /* <DEDUP_REMOVED lines=66> */
.L_x_3125:
        /* <DEDUP_REMOVED lines=22> */
.L_x_3128:
[----:B------:R-:W-:Y:S05]  /*8b00*/  BSYNC B3 ;  /* 0x0000000000037941 */ /* 0x000fea0003800000 */
.L_x_3127:
        /* <DEDUP_REMOVED lines=29> */
.L_x_3126:
[----:B------:R-:W-:Y:S05]  /*8ce0*/  BSYNC B2 ;  /* 0x0000000000027941 */ /* 0x000fea0003800000 */
.L_x_3124:
[----:B------:R-:W-:-:S10]  /*8cf0*/  DMUL R2, R2, 0.5 ;  /* 0x3fe0000002027828 */ /* 0x000fd40000000000 */
[----:B------:R-:W-:Y:S01]  /*8d00*/  LOP3.LUT R7, R3, 0x80000000, R7, 0xb8, !PT ;  /* 0x8000000003077812 */ /* 0x000fe200078eb807 */
[----:B------:R-:W-:-:S07]  /*8d10*/  IMAD.MOV.U32 R6, RZ, RZ, R2 ;  /* 0x000000ffff067224 */ /* 0x000fce00078e0002 */
.L_x_3121:
[----:B------:R-:W-:Y:S05]  /*8d20*/  BSYNC B1 ;  /* 0x0000000000017941 */ /* 0x000fea0003800000 */
.L_x_3120:
        /* <DEDUP_REMOVED lines=30> */
.L_x_3132:
[----:B------:R-:W-:Y:S05]  /*8f10*/  BSYNC B2 ;  /* 0x0000000000027941 */ /* 0x000fea0003800000 */
.L_x_3131:
        /* <DEDUP_REMOVED lines=86> */
.L_x_3134:
        /* <DEDUP_REMOVED lines=22> */
.L_x_3137:
[----:B------:R-:W-:Y:S05]  /*95e0*/  BSYNC B3 ;  /* 0x0000000000037941 */ /* 0x000fea0003800000 */
.L_x_3136:
        /* <DEDUP_REMOVED lines=29> */
.L_x_3135:
[----:B------:R-:W-:Y:S05]  /*97c0*/  BSYNC B2 ;  /* 0x0000000000027941 */ /* 0x000fea0003800000 */
.L_x_3133:
[----:B------:R-:W-:-:S10]  /*97d0*/  DMUL R2, R2, 0.5 ;  /* 0x3fe0000002027828 */ /* 0x000fd40000000000 */
[----:B------:R-:W-:Y:S01]  /*97e0*/  LOP3.LUT R5, R3, 0x80000000, R5, 0xb8, !PT ;  /* 0x8000000003057812 */ /* 0x000fe200078eb805 */
[----:B------:R-:W-:-:S07]  /*97f0*/  IMAD.MOV.U32 R4, RZ, RZ, R2 ;  /* 0x000000ffff047224 */ /* 0x000fce00078e0002 */
.L_x_3130:
[----:B------:R-:W-:Y:S05]  /*9800*/  BSYNC B1 ;  /* 0x0000000000017941 */ /* 0x000fea0003800000 */
.L_x_3129:
        /* <DEDUP_REMOVED lines=28> */
[----:B------:R-:W-:Y:S01]  /*99d0*/  MOV R2, R36 ;  /* 0x0000002400027202 */ /* 0x000fe20000000f00 */
[----:B------:R-:W-:-:S07]  /*99e0*/  IMAD.MOV.U32 R3, RZ, RZ, R37 ;  /* 0x000000ffff037224 */ /* 0x000fce00078e0025 */
.L_x_3141:
[----:B------:R-:W-:Y:S05]  /*99f0*/  BSYNC B2 ;  /* 0x0000000000027941 */ /* 0x000fea0003800000 */
.L_x_3140:
        /* <DEDUP_REMOVED lines=86> */
.L_x_3143:
        /* <DEDUP_REMOVED lines=22> */
.L_x_3146:
[----:B------:R-:W-:Y:S05]  /*a0c0*/  BSYNC B3 ;  /* 0x0000000000037941 */ /* 0x000fea0003800000 */
.L_x_3145:
        /* <DEDUP_REMOVED lines=29> */
.L_x_3144:
[----:B------:R-:W-:Y:S05]  /*a2a0*/  BSYNC B2 ;  /* 0x0000000000027941 */ /* 0x000fea0003800000 */
.L_x_3142:
[----:B------:R-:W-:-:S10]  /*a2b0*/  DMUL R2, R2, 0.5 ;  /* 0x3fe0000002027828 */ /* 0x000fd40000000000 */
[----:B------:R-:W-:-:S07]  /*a2c0*/  LOP3.LUT R3, R3, 0x80000000, R17, 0xb8, !PT ;  /* 0x8000000003037812 */ /* 0x000fce00078eb811 */
.L_x_3139:
[----:B------:R-:W-:Y:S05]  /*a2d0*/  BSYNC B1 ;  /* 0x0000000000017941 */ /* 0x000fea0003800000 */
.L_x_3138:
[----:B-----5:R-:W0:Y:S01]  /*a2e0*/  S2R R17, SR_TID.X ;  /* 0x0000000000117919 */ /* 0x020e220000002100 */
[----:B------:R-:W-:Y:S01]  /*a2f0*/  BSSY B1, `(.L_x_3147) ;  /* 0x00000ac000017945 */ /* 0x000fe20003800000 */
[----:B0-----:R-:W-:-:S05]  /*a300*/  VIADD R17, R17, 0x380 ;  /* 0x0000038011117836 */ /* 0x001fca0000000000 */
[----:B------:R-:W-:-:S13]  /*a310*/  ISETP.GE.AND P0, PT, R17, R0, PT ;  /* 0x000000001100720c */ /* 0x000fda0003f06270 */
[----:B------:R-:W-:Y:S05]  /*a320*/  @P0 BRA `(.L_x_3148) ;  /* 0x0000000800a00947 */ /* 0x000fea0003800000 */
[C---:B------:R-:W-:Y:S01]  /*a330*/  DADD R26, -|R18|.reuse, 1 ;  /* 0x3ff00000121a7429 */ /* 0x040fe20000000300 */
        /* <DEDUP_REMOVED lines=24> */
.L_x_3150:
[----:B------:R-:W-:Y:S05]  /*a4c0*/  BSYNC B2 ;  /* 0x0000000000027941 */ /* 0x000fea0003800000 */
.L_x_3149:
        /* <DEDUP_REMOVED lines=86> */
.L_x_3152:
        /* <DEDUP_REMOVED lines=22> */
.L_x_3155:
[----:B------:R-:W-:Y:S05]  /*ab90*/  BSYNC B3 ;  /* 0x0000000000037941 */ /* 0x000fea0003800000 */
.L_x_3154:
        /* <DEDUP_REMOVED lines=29> */
.L_x_3153:
[----:B------:R-:W-:Y:S05]  /*ad70*/  BSYNC B2 ;  /* 0x0000000000027941 */ /* 0x000fea0003800000 */
.L_x_3151:
[----:B------:R-:W-:-:S10]  /*ad80*/  DMUL R16, R16, 0.5 ;  /* 0x3fe0000010107828 */ /* 0x000fd40000000000 */
[----:B------:R-:W-:Y:S02]  /*ad90*/  LOP3.LUT R19, R17, 0x80000000, R19, 0xb8, !PT ;  /* 0x8000000011137812 */ /* 0x000fe400078eb813 */
[----:B------:R-:W-:-:S07]  /*ada0*/  MOV R18, R16 ;  /* 0x0000001000127202 */ /* 0x000fce0000000f00 */
.L_x_3148:
[----:B------:R-:W-:Y:S05]  /*adb0*/  BSYNC B1 ;  /* 0x0000000000017941 */ /* 0x000fea0003800000 */
.L_x_3147:
[----:B------:R-:W0:Y:S01]  /*adc0*/  S2R R23, SR_TID.X ;  /* 0x0000000000177919 */ /* 0x000e220000002100 */
[----:B------:R-:W-:Y:S04]  /*add0*/  BSSY B0, `(.L_x_3156) ;  /* 0x0000034000007945 */ /* 0x000fe80003800000 */
[----:B------:R-:W-:Y:S01]  /*ade0*/  BSSY B1, `(.L_x_3157) ;  /* 0x000002c000017945 */ /* 0x000fe20003800000 */
[----:B0-----:R-:W-:-:S13]  /*adf0*/  ISETP.GE.AND P0, PT, R23, R0, PT ;  /* 0x000000001700720c */ /* 0x001fda0003f06270 */
[----:B------:R-:W0:Y:S01]  /*ae00*/  @!P0 LDC.64 R16, c[0x0][0x218] ;  /* 0x00008600ff108b82 */ /* 0x000e220000000a00 */
[----:B------:R-:W-:-:S04]  /*ae10*/  @!P0 IMAD.IADD R21, R30, 0x1, R23 ;  /* 0x000000011e158824 */ /* 0x000fc800078e0217 */
[----:B0-----:R-:W-:-:S04]  /*ae20*/  @!P0 IMAD.WIDE.U32 R16, R21, 0x8, R16 ;  /* 0x0000000815108825 */ /* 0x001fc800078e0010 */
[----:B------:R-:W-:Y:S01]  /*ae30*/  IMAD.MOV.U32 R21, RZ, RZ, R23 ;  /* 0x000000ffff157224 */ /* 0x000fe200078e0017 */
[----:B------:R0:W-:Y:S01]  /*ae40*/  @!P0 STG.E.64 desc[UR4][R16.64], R14 ;  /* 0x0000000e10008986 */ /* 0x0001e2000c101b04 */
[----:B------:R-:W-:-:S05]  /*ae50*/  @!P0 VIADD R21, R23, 0x80 ;  /* 0x0000008017158836 */ /* 0x000fca0000000000 */
[----:B------:R-:W-:-:S13]  /*ae60*/  ISETP.GE.AND P0, PT, R21, R0, PT ;  /* 0x000000001500720c */ /* 0x000fda0003f06270 */
[----:B0-----:R-:W-:Y:S05]  /*ae70*/  @P0 BRA `(.L_x_3158) ;  /* 0x0000000000300947 */ /* 0x001fea0003800000 */
[----:B------:R-:W0:Y:S01]  /*ae80*/  LDC.64 R14, c[0x0][0x218] ;  /* 0x00008600ff0e7b82 */ /* 0x000e220000000a00 */
[----:B------:R-:W-:Y:S01]  /*ae90*/  IADD3 R17, R30, R21, RZ ;  /* 0x000000151e117210 */ /* 0x000fe20007ffe0ff */
[----:B------:R-:W-:-:S05]  /*aea0*/  VIADD R21, R21, 0x80 ;  /* 0x0000008015157836 */ /* 0x000fca0000000000 */
[----:B------:R-:W-:Y:S01]  /*aeb0*/  ISETP.GE.AND P0, PT, R21, R0, PT ;  /* 0x000000001500720c */ /* 0x000fe20003f06270 */
[----:B0-----:R-:W-:-:S05]  /*aec0*/  IMAD.WIDE.U32 R14, R17, 0x8, R14 ;  /* 0x00000008110e7825 */ /* 0x001fca00078e000e */
[----:B------:R0:W-:Y:S07]  /*aed0*/  STG.E.64 desc[UR4][R14.64], R12 ;  /* 0x0000000c0e007986 */ /* 0x0001ee000c101b04 */
[----:B------:R-:W-:Y:S05]  /*aee0*/  @P0 BRA `(.L_x_3159) ;  /* 0x0000000000300947 */ /* 0x000fea0003800000 */
[----:B0-----:R-:W0:Y:S01]  /*aef0*/  LDC.64 R12, c[0x0][0x218] ;  /* 0x00008600ff0c7b82 */ /* 0x001e220000000a00 */
[----:B------:R-:W-:Y:S02]  /*af00*/  IMAD.IADD R15, R30, 0x1, R21 ;  /* 0x000000011e0f7824 */ /* 0x000fe400078e0215 */
[----:B------:R-:W-:Y:S02]  /*af10*/  VIADD R21, R21, 0x80 ;  /* 0x0000008015157836 */ /* 0x000fe40000000000 */
[----:B0-----:R-:W-:-:S05]  /*af20*/  IMAD.WIDE.U32 R12, R15, 0x8, R12 ;  /* 0x000000080f0c7825 */ /* 0x001fca00078e000c */
[----:B------:R0:W-:Y:S02]  /*af30*/  STG.E.64 desc[UR4][R12.64], R10 ;  /* 0x0000000a0c007986 */ /* 0x0001e4000c101b04 */
.L_x_3158:
[----:B------:R-:W-:-:S13]  /*af40*/  ISETP.GE.AND P0, PT, R21, R0, PT ;  /* 0x000000001500720c */ /* 0x000fda0003f06270 */
[----:B------:R-:W-:Y:S05]  /*af50*/  @P0 BRA `(.L_x_3160) ;  /* 0x0000000000300947 */ /* 0x000fea0003800000 */
[----:B0-----:R-:W0:Y:S01]  /*af60*/  LDC.64 R10, c[0x0][0x218] ;  /* 0x00008600ff0a7b82 */ /* 0x001e220000000a00 */
[----:B------:R-:W-:Y:S01]  /*af70*/  IADD3 R13, R30, R21, RZ ;  /* 0x000000151e0d7210 */ /* 0x000fe20007ffe0ff */
[----:B------:R-:W-:-:S04]  /*af80*/  VIADD R21, R21, 0x80 ;  /* 0x0000008015157836 */ /* 0x000fc80000000000 */
[----:B0-----:R-:W-:-:S05]  /*af90*/  IMAD.WIDE.U32 R10, R13, 0x8, R10 ;  /* 0x000000080d0a7825 */ /* 0x001fca00078e000a */
[----:B------:R1:W-:Y:S02]  /*afa0*/  STG.E.64 desc[UR4][R10.64], R8 ;  /* 0x000000080a007986 */ /* 0x0003e4000c101b04 */
.L_x_3159:
[----:B------:R-:W-:-:S13]  /*afb0*/  ISETP.GE.AND P0, PT, R21, R0, PT ;  /* 0x000000001500720c */ /* 0x000fda0003f06270 */
[----:B------:R-:W-:Y:S05]  /*afc0*/  @P0 BRA `(.L_x_3161) ;  /* 0x0000000000340947 */ /* 0x000fea0003800000 */
[----:B-1----:R-:W1:Y:S01]  /*afd0*/  LDC.64 R8, c[0x0][0x218] ;  /* 0x00008600ff087b82 */ /* 0x002e620000000a00 */
[----:B------:R-:W-:Y:S02]  /*afe0*/  IMAD.IADD R11, R30, 0x1, R21 ;  /* 0x000000011e0b7824 */ /* 0x000fe400078e0215 */
[----:B------:R-:W-:Y:S02]  /*aff0*/  VIADD R21, R21, 0x80 ;  /* 0x0000008015157836 */ /* 0x000fe40000000000 */
[----:B-1----:R-:W-:-:S05]  /*b000*/  IMAD.WIDE.U32 R8, R11, 0x8, R8 ;  /* 0x000000080b087825 */ /* 0x002fca00078e0008 */
[----:B------:R1:W-:Y:S02]  /*b010*/  STG.E.64 desc[UR4][R8.64], R6 ;  /* 0x0000000608007986 */ /* 0x0003e4000c101b04 */
.L_x_3160:
[----:B------:R-:W-:-:S13]  /*b020*/  ISETP.GE.AND P0, PT, R21, R0, PT ;  /* 0x000000001500720c */ /* 0x000fda0003f06270 */
[----:B------:R-:W-:Y:S05]  /*b030*/  @P0 BREAK B1 ;  /* 0x0000000000010942 */ /* 0x000fea0003800000 */
[----:B------:R-:W-:Y:S05]  /*b040*/  @P0 BRA `(.L_x_3162) ;  /* 0x0000000000300947 */ /* 0x000fea0003800000 */
[----:B-1----:R-:W1:Y:S01]  /*b050*/  LDC.64 R6, c[0x0][0x218] ;  /* 0x00008600ff067b82 */ /* 0x002e620000000a00 */
[----:B------:R-:W-:Y:S01]  /*b060*/  IADD3 R9, R30, R21, RZ ;  /* 0x000000151e097210 */ /* 0x000fe20007ffe0ff */
[----:B------:R-:W-:-:S04]  /*b070*/  VIADD R21, R21, 0x80 ;  /* 0x0000008015157836 */ /* 0x000fc80000000000 */
[----:B-1----:R-:W-:-:S05]  /*b080*/  IMAD.WIDE.U32 R6, R9, 0x8, R6 ;  /* 0x0000000809067825 */ /* 0x002fca00078e0006 */
[----:B------:R2:W-:Y:S02]  /*b090*/  STG.E.64 desc[UR4][R6.64], R4 ;  /* 0x0000000406007986 */ /* 0x0005e4000c101b04 */
.L_x_3161:
[----:B------:R-:W-:Y:S05]  /*b0a0*/  BSYNC B1 ;  /* 0x0000000000017941 */ /* 0x000fea0003800000 */
.L_x_3157:
[----:B------:R-:W-:-:S13]  /*b0b0*/  ISETP.GE.AND P0, PT, R21, R0, PT ;  /* 0x000000001500720c */ /* 0x000fda0003f06270 */
[----:B--2---:R-:W2:Y:S01]  /*b0c0*/  @!P0 LDC.64 R4, c[0x0][0x218] ;  /* 0x00008600ff048b82 */ /* 0x004ea20000000a00 */
[----:B------:R-:W-:Y:S02]  /*b0d0*/  @!P0 IMAD.IADD R7, R30, 0x1, R21 ;  /* 0x000000011e078824 */ /* 0x000fe400078e0215 */
[----:B------:R-:W-:Y:S02]  /*b0e0*/  @!P0 VIADD R21, R21, 0x80 ;  /* 0x0000008015158836 */ /* 0x000fe40000000000 */
[----:B--2---:R-:W-:-:S05]  /*b0f0*/  @!P0 IMAD.WIDE.U32 R4, R7, 0x8, R4 ;  /* 0x0000000807048825 */ /* 0x004fca00078e0004 */
[----:B------:R2:W-:Y:S02]  /*b100*/  @!P0 STG.E.64 desc[UR4][R4.64], R2 ;  /* 0x0000000204008986 */ /* 0x0005e4000c101b04 */
.L_x_3162:
[----:B------:R-:W-:Y:S05]  /*b110*/  BSYNC B0 ;  /* 0x0000000000007941 */ /* 0x000fea0003800000 */
.L_x_3156:
[----:B------:R-:W-:Y:S05]  /*b120*/  WARPSYNC.ALL ;  /* 0x0000000000007948 */ /* 0x000fea0003800000 */
[----:B------:R-:W-:-:S13]  /*b130*/  ISETP.GE.AND P0, PT, R21, R0, PT ;  /* 0x000000001500720c */ /* 0x000fda0003f06270 */
[----:B------:R-:W-:Y:S05]  /*b140*/  @P0 EXIT ;  /* 0x000000000000094d */ /* 0x000fea0003800000 */
[----:B--2---:R-:W2:Y:S01]  /*b150*/  LDC.64 R2, c[0x0][0x218] ;  /* 0x00008600ff027b82 */ /* 0x004ea20000000a00 */
[----:B------:R-:W-:-:S05]  /*b160*/  IADD3 R21, R30, R21, RZ ;  /* 0x000000151e157210 */ /* 0x000fca0007ffe0ff */
[----:B--2---:R-:W-:-:S05]  /*b170*/  IMAD.WIDE.U32 R2, R21, 0x8, R2 ;  /* 0x0000000815027825 */ /* 0x004fca00078e0002 */
[----:B------:R-:W-:Y:S01]  /*b180*/  STG.E.64 desc[UR4][R2.64], R18 ;  /* 0x0000001202007986 */ /* 0x000fe2000c101b04 */
[----:B------:R-:W-:Y:S05]  /*b190*/  EXIT ;  /* 0x000000000000794d */ /* 0x000fea0003800000 */
        .weak           $__internal_4_$__cuda_sm20_div_rn_f64_full
        .type           $__internal_4_$__cuda_sm20_div_rn_f64_full,@function
        .size           $__internal_4_$__cuda_sm20_div_rn_f64_full,(.L_x_3457 - $__internal_4_$__cuda_sm20_div_rn_f64_full)
$__internal_4_$__cuda_sm20_div_rn_f64_full:
        /* <DEDUP_REMOVED lines=11> */
[----:B------:R-:W-:Y:S01]  /*b250*/  ISETP.GE.U32.AND P1, PT, R31, R35, PT ;  /* 0x000000231f00720c */ /* 0x000fe20003f26070 */
[----:B------:R-:W-:Y:S02]  /*b260*/  IMAD.MOV.U32 R34, RZ, RZ, R31 ;  /* 0x000000ffff227224 */ /* 0x000fe400078e001f */
[----:B------:R-:W-:Y:S02]  /*b270*/  @!P2 LOP3.LUT R26, R23, 0x7ff00000, RZ, 0xc0, !PT ;  /* 0x7ff00000171aa812 */ /* 0x000fe400078ec0ff */
[----:B------:R-:W0:Y:S01]  /*b280*/  MUFU.RCP64H R37, R25 ;  /* 0x0000001900257308 */ /* 0x000e220000001800 */
[----:B------:R-:W-:Y:S02]  /*b290*/  SEL R27, R33, 0x63400000, !P1 ;  /* 0x63400000211b7807 */ /* 0x000fe40004800000 */
[----:B------:R-:W-:Y:S02]  /*b2a0*/  @!P2 ISETP.GE.U32.AND P3, PT, R31, R26, PT ;  /* 0x0000001a1f00a20c */ /* 0x000fe40003f66070 */
[----:B------:R-:W-:-:S02]  /*b2b0*/  LOP3.LUT R27, R27, 0x800fffff, R21, 0xf8, !PT ;  /* 0x800fffff1b1b7812 */ /* 0x000fc400078ef815 */
[----:B------:R-:W-:Y:S01]  /*b2c0*/  @!P0 LOP3.LUT R35, R25, 0x7ff00000, RZ, 0xc0, !PT ;  /* 0x7ff0000019238812 */ /* 0x000fe200078ec0ff */
[----:B0-----:R-:W-:-:S08]  /*b2d0*/  DFMA R28, R36, -R24, 1 ;  /* 0x3ff00000241c742b */ /* 0x001fd00000000818 */
[----:B------:R-:W-:-:S08]  /*b2e0*/  DFMA R28, R28, R28, R28 ;  /* 0x0000001c1c1c722b */ /* 0x000fd0000000001c */
[----:B------:R-:W-:Y:S01]  /*b2f0*/  DFMA R36, R36, R28, R36 ;  /* 0x0000001c2424722b */ /* 0x000fe20000000024 */
[----:B------:R-:W-:Y:S01]  /*b300*/  @!P2 SEL R29, R33, 0x63400000, !P3 ;  /* 0x63400000211da807 */ /* 0x000fe20005800000 */
[----:B------:R-:W-:-:S03]  /*b310*/  @!P2 IMAD.MOV.U32 R28, RZ, RZ, RZ ;  /* 0x000000ffff1ca224 */ /* 0x000fc600078e00ff */
[----:B------:R-:W-:-:S03]  /*b320*/  @!P2 LOP3.LUT R26, R29, 0x80000000, R21, 0xf8, !PT ;  /* 0x800000001d1aa812 */ /* 0x000fc600078ef815 */
[----:B------:R-:W-:Y:S01]  /*b330*/  DFMA R38, R36, -R24, 1 ;  /* 0x3ff000002426742b */ /* 0x000fe20000000818 */
[----:B------:R-:W-:Y:S02]  /*b340*/  @!P2 LOP3.LUT R29, R26, 0x100000, RZ, 0xfc, !PT ;  /* 0x001000001a1da812 */ /* 0x000fe400078efcff */
[----:B------:R-:W-:-:S05]  /*b350*/  MOV R26, R20 ;  /* 0x00000014001a7202 */ /* 0x000fca0000000f00 */
[----:B------:R-:W-:Y:S02]  /*b360*/  DFMA R38, R36, R38, R36 ;  /* 0x000000262426722b */ /* 0x000fe40000000024 */
[----:B------:R-:W-:-:S08]  /*b370*/  @!P2 DFMA R26, R26, 2, -R28 ;  /* 0x400000001a1aa82b */ /* 0x000fd0000000081c */
[----:B------:R-:W-:Y:S02]  /*b380*/  DMUL R36, R38, R26 ;  /* 0x0000001a26247228 */ /* 0x000fe40000000000 */
[----:B------:R-:W-:-:S06]  /*b390*/  @!P2 LOP3.LUT R34, R27, 0x7ff00000, RZ, 0xc0, !PT ;  /* 0x7ff000001b22a812 */ /* 0x000fcc00078ec0ff */
[----:B------:R-:W-:-:S08]  /*b3a0*/  DFMA R28, R36, -R24, R26 ;  /* 0x80000018241c722b */ /* 0x000fd0000000001a */
[----:B------:R-:W-:Y:S01]  /*b3b0*/  DFMA R28, R38, R28, R36 ;  /* 0x0000001c261c722b */ /* 0x000fe20000000024 */
[----:B------:R-:W-:-:S05]  /*b3c0*/  VIADD R36, R34, 0xffffffff ;  /* 0xffffffff22247836 */ /* 0x000fca0000000000 */
[----:B------:R-:W-:Y:S02]  /*b3d0*/  ISETP.GT.U32.AND P0, PT, R36, 0x7feffffe, PT ;  /* 0x7feffffe2400780c */ /* 0x000fe40003f04070 */
[----:B------:R-:W-:-:S04]  /*b3e0*/  IADD3 R36, R35, -0x1, RZ ;  /* 0xffffffff23247810 */ /* 0x000fc80007ffe0ff */
[----:B------:R-:W-:-:S13]  /*b3f0*/  ISETP.GT.U32.OR P0, PT, R36, 0x7feffffe, P0 ;  /* 0x7feffffe2400780c */ /* 0x000fda0000704470 */
        /* <DEDUP_REMOVED lines=18> */
[----:B------:R-:W-:Y:S01]  /*b520*/  IMAD.MOV R25, RZ, RZ, -R20 ;  /* 0x000000ffff197224 */ /* 0x000fe200078e0a14 */
[----:B------:R-:W-:Y:S01]  /*b530*/  IADD3 R20, -R20, -0x43300000, RZ ;  /* 0xbcd0000014147810 */ /* 0x000fe20007ffe1ff */
[----:B------:R-:W-:-:S06]  /*b540*/  IMAD.MOV.U32 R24, RZ, RZ, RZ ;  /* 0x000000ffff187224 */ /* 0x000fcc00078e00ff */
[----:B------:R-:W-:Y:S02]  /*b550*/  DFMA R24, R36, -R24, R28 ;  /* 0x800000182418722b */ /* 0x000fe4000000001c */
[----:B------:R-:W-:-:S08]  /*b560*/  DMUL.RP R28, R28, R34 ;  /* 0x000000221c1c7228 */ /* 0x000fd00000008000 */
[----:B------:R-:W-:Y:S02]  /*b570*/  FSETP.NEU.AND P0, PT, |R25|, R20, PT ;  /* 0x000000141900720b */ /* 0x000fe40003f0d200 */
[----:B------:R-:W-:Y:S02]  /*b580*/  LOP3.LUT R21, R29, R22, RZ, 0x3c, !PT ;  /* 0x000000161d157212 */ /* 0x000fe400078e3cff */
[----:B------:R-:W-:Y:S02]  /*b590*/  FSEL R36, R28, R36, !P0 ;  /* 0x000000241c247208 */ /* 0x000fe40004000000 */
[----:B------:R-:W-:Y:S01]  /*b5a0*/  FSEL R37, R21, R37, !P0 ;  /* 0x0000002515257208 */ /* 0x000fe20004000000 */
[----:B------:R-:W-:Y:S06]  /*b5b0*/  BRA `(.L_x_3165) ;  /* 0x0000000000547947 */ /* 0x000fec0003800000 */
.L_x_3164:
[----:B------:R-:W-:-:S14]  /*b5c0*/  DSETP.NAN.AND P0, PT, R20, R20, PT ;  /* 0x000000141400722a */ /* 0x000fdc0003f08000 */
[----:B------:R-:W-:Y:S05]  /*b5d0*/  @P0 BRA `(.L_x_3166) ;  /* 0x0000000000440947 */ /* 0x000fea0003800000 */
[----:B------:R-:W-:-:S14]  /*b5e0*/  DSETP.NAN.AND P0, PT, R22, R22, PT ;  /* 0x000000161600722a */ /* 0x000fdc0003f08000 */
[----:B------:R-:W-:Y:S05]  /*b5f0*/  @P0 BRA `(.L_x_3167) ;  /* 0x0000000000300947 */ /* 0x000fea0003800000 */
[----:B------:R-:W-:Y:S01]  /*b600*/  ISETP.NE.AND P0, PT, R34, R35, PT ;  /* 0x000000232200720c */ /* 0x000fe20003f05270 */
[----:B------:R-:W-:Y:S01]  /*b610*/  IMAD.MOV.U32 R36, RZ, RZ, 0x0 ;  /* 0x00000000ff247424 */ /* 0x000fe200078e00ff */
[----:B------:R-:W-:-:S11]  /*b620*/  MOV R37, 0xfff80000 ;  /* 0xfff8000000257802 */ /* 0x000fd60000000f00 */
        /* <DEDUP_REMOVED lines=9> */
.L_x_3167:
[----:B------:R-:W-:Y:S02]  /*b6c0*/  LOP3.LUT R37, R23, 0x80000, RZ, 0xfc, !PT ;  /* 0x0008000017257812 */ /* 0x000fe400078efcff */
[----:B------:R-:W-:Y:S01]  /*b6d0*/  MOV R36, R22 ;  /* 0x0000001600247202 */ /* 0x000fe20000000f00 */
[----:B------:R-:W-:Y:S06]  /*b6e0*/  BRA `(.L_x_3165) ;  /* 0x0000000000087947 */ /* 0x000fec0003800000 */
.L_x_3166:
[----:B------:R-:W-:Y:S01]  /*b6f0*/  LOP3.LUT R37, R21, 0x80000, RZ, 0xfc, !PT ;  /* 0x0008000015257812 */ /* 0x000fe200078efcff */
[----:B------:R-:W-:-:S07]  /*b700*/  IMAD.MOV.U32 R36, RZ, RZ, R20 ;  /* 0x000000ffff247224 */ /* 0x000fce00078e0014 */
.L_x_3165:
[----:B------:R-:W-:Y:S05]  /*b710*/  BSYNC B0 ;  /* 0x0000000000007941 */ /* 0x000fea0003800000 */
.L_x_3163:
[----:B------:R-:W-:-:S04]  /*b720*/  IMAD.MOV.U32 R33, RZ, RZ, 0x0 ;  /* 0x00000000ff217424 */ /* 0x000fc800078e00ff */
[----:B------:R-:W-:Y:S05]  /*b730*/  RET.REL.NODEC R32 `(_ZN2at6native29vectorized_elementwise_kernelILi2EZZZNS0_17atanh_kernel_cudaERNS_18TensorIteratorBaseEENKUlvE0_clEvENKUlvE_clEvEUldE_St5arrayIPcLm2EEEEviT0_T1_) ;  /* 0xffffff4820307950 */ /* 0x000fea0003c3ffff */
.L_x_3168:
        /* <DEDUP_REMOVED lines=12> */
.L_x_3457:


//--------------------- .text._ZN2at6native29vectorized_elementwise_kernelILi4EZZZNS0_17atanh_kernel_cudaERNS_18TensorIteratorBaseEENKUlvE0_clEvENKUlvE_clEvEUldE_St5arrayIPcLm2EEEEviT0_T1_ --------------------------
	.section	.text._ZN2at6native29vectorized_elementwise_kernelILi4EZZZNS0_17atanh_kernel_cudaERNS_18TensorIteratorBaseEENKUlvE0_clEvENKUlvE_clEvEUldE_St5arrayIPcLm2EEEEviT0_T1_,"ax",@progbits
	.align	128
        .global         _ZN2at6native29vectorized_elementwise_kernelILi4EZZZNS0_17atanh_kernel_cudaERNS_18TensorIteratorBaseEENKUlvE0_clEvENKUlvE_clEvEUldE_St5arrayIPcLm2EEEEviT0_T1_
        .type           _ZN2at6native29vectorized_elementwise_kernelILi4EZZZNS0_17atanh_kernel_cudaERNS_18TensorIteratorBaseEENKUlvE0_clEvENKUlvE_clEvEUldE_St5arrayIPcLm2EEEEviT0_T1_,@function
        .size           _ZN2at6native29vectorized_elementwise_kernelILi4EZZZNS0_17atanh_kernel_cudaERNS_18TensorIteratorBaseEENKUlvE0_clEvENKUlvE_clEvEUldE_St5arrayIPcLm2EEEEviT0_T1_,(.L_x_3458 - _ZN2at6native29vectorized_elementwise_kernelILi4EZZZNS0_17atanh_kernel_cudaERNS_18TensorIteratorBaseEENKUlvE0_clEvENKUlvE_clEvEUldE_St5arrayIPcLm2EEEEviT0_T1_)
        .other          _ZN2at6native29vectorized_elementwise_kernelILi4EZZZNS0_17atanh_kernel_cudaERNS_18TensorIteratorBaseEENKUlvE0_clEvENKUlvE_clEvEUldE_St5arrayIPcLm2EEEEviT0_T1_,@"STO_CUDA_ENTRY STV_DEFAULT"
_ZN2at6native29vectorized_elementwise_kernelILi4EZZZNS0_17atanh_kernel_cudaERNS_18TensorIteratorBaseEENKUlvE0_clEvENKUlvE_clEvEUldE_St5arrayIPcLm2EEEEviT0_T1_:
.text._ZN2at6native29vectorized_elementwise_kernelILi4EZZZNS0_17atanh_kernel_cudaERNS_18TensorIteratorBaseEENKUlvE0_clEvENKUlvE_clEvEUldE_St5arrayIPcLm2EEEEviT0_T1_:
        /* <DEDUP_REMOVED lines=34> */
[----:B-----5:R-:W-:Y:S05]  /*0220*/  CALL.REL.NOINC `($__internal_5_$__cuda_sm20_div_rn_f64_full) ;  /* 0x000000ac00dc7944 */ /* 0x020fea0003c00000 */
[----:B------:R-:W-:Y:S02]  /*0230*/  IMAD.MOV.U32 R2, RZ, RZ, R36 ;  /* 0x000000ffff027224 */ /* 0x000fe400078e0024 */
[----:B------:R-:W-:-:S07]  /*0240*/  IMAD.MOV.U32 R3, RZ, RZ, R37 ;  /* 0x000000ffff037224 */ /* 0x000fce00078e0025 */
.L_x_3171:
[----:B------:R-:W-:Y:S05]  /*0250*/  BSYNC B1 ;  /* 0x0000000000017941 */ /* 0x000fea0003800000 */
.L_x_3170:
        /* <DEDUP_REMOVED lines=86> */
.L_x_3173:
        /* <DEDUP_REMOVED lines=21> */
[----:B-----5:R-:W-:Y:S05]  /*0910*/  CALL.REL.NOINC `($__internal_5_$__cuda_sm20_div_rn_f64_full) ;  /* 0x000000a800207944 */ /* 0x020fea0003c00000 */
.L_x_3176:
[----:B------:R-:W-:Y:S05]  /*0920*/  BSYNC B2 ;  /* 0x0000000000027941 */ /* 0x000fea0003800000 */
.L_x_3175:
        /* <DEDUP_REMOVED lines=29> */
.L_x_3174:
[----:B------:R-:W-:Y:S05]  /*0b00*/  BSYNC B1 ;  /* 0x0000000000017941 */ /* 0x000fea0003800000 */
.L_x_3172:
        /* <DEDUP_REMOVED lines=21> */
[----:B-----5:R-:W-:Y:S05]  /*0c60*/  CALL.REL.NOINC `($__internal_5_$__cuda_sm20_div_rn_f64_full) ;  /* 0x000000a4004c7944 */ /* 0x020fea0003c00000 */
[----:B------:R-:W-:Y:S02]  /*0c70*/  IMAD.MOV.U32 R2, RZ, RZ, R36 ;  /* 0x000000ffff027224 */ /* 0x000fe400078e0024 */
[----:B------:R-:W-:-:S07]  /*0c80*/  IMAD.MOV.U32 R3, RZ, RZ, R37 ;  /* 0x000000ffff037224 */ /* 0x000fce00078e0025 */
.L_x_3178:
[----:B------:R-:W-:Y:S05]  /*0c90*/  BSYNC B1 ;  /* 0x0000000000017941 */ /* 0x000fea0003800000 */
.L_x_3177:
        /* <DEDUP_REMOVED lines=86> */
.L_x_3180:
        /* <DEDUP_REMOVED lines=22> */
.L_x_3183:
[----:B------:R-:W-:Y:S05]  /*1360*/  BSYNC B2 ;  /* 0x0000000000027941 */ /* 0x000fea0003800000 */
.L_x_3182:
        /* <DEDUP_REMOVED lines=29> */
.L_x_3181:
[----:B------:R-:W-:Y:S05]  /*1540*/  BSYNC B1 ;  /* 0x0000000000017941 */ /* 0x000fea0003800000 */
.L_x_3179:
        /* <DEDUP_REMOVED lines=21> */
[----:B------:R-:W-:Y:S05]  /*16a0*/  CALL.REL.NOINC `($__internal_5_$__cuda_sm20_div_rn_f64_full) ;  /* 0x0000009800bc7944 */ /* 0x000fea0003c00000 */
[----:B------:R-:W-:Y:S02]  /*16b0*/  IMAD.MOV.U32 R2, RZ, RZ, R36 ;  /* 0x000000ffff027224 */ /* 0x000fe400078e0024 */
[----:B------:R-:W-:-:S07]  /*16c0*/  IMAD.MOV.U32 R3, RZ, RZ, R37 ;  /* 0x000000ffff037224 */ /* 0x000fce00078e0025 */
.L_x_3185:
[----:B------:R-:W-:Y:S05]  /*16d0*/  BSYNC B1 ;  /* 0x0000000000017941 */ /* 0x000fea0003800000 */
.L_x_3184:
        /* <DEDUP_REMOVED lines=86> */
.L_x_3187:
        /* <DEDUP_REMOVED lines=21> */
[----:B------:R-:W-:Y:S05]  /*1d90*/  CALL.REL.NOINC `($__internal_5_$__cuda_sm20_div_rn_f64_full) ;  /* 0x0000009400007944 */ /* 0x000fea0003c00000 */
.L_x_3190:
[----:B------:R-:W-:Y:S05]  /*1da0*/  BSYNC B2 ;  /* 0x0000000000027941 */ /* 0x000fea0003800000 */
.L_x_3189:
        /* <DEDUP_REMOVED lines=29> */
.L_x_3188:
[----:B------:R-:W-:Y:S05]  /*1f80*/  BSYNC B1 ;  /* 0x0000000000017941 */ /* 0x000fea0003800000 */
.L_x_3186:
        /* <DEDUP_REMOVED lines=21> */
[----:B------:R-:W-:Y:S05]  /*20e0*/  CALL.REL.NOINC `($__internal_5_$__cuda_sm20_div_rn_f64_full) ;  /* 0x00000090002c7944 */ /* 0x000fea0003c00000 */
[----:B------:R-:W-:Y:S01]  /*20f0*/  MOV R2, R36 ;  /* 0x0000002400027202 */ /* 0x000fe20000000f00 */
[----:B------:R-:W-:-:S07]  /*2100*/  IMAD.MOV.U32 R3, RZ, RZ, R37 ;  /* 0x000000ffff037224 */ /* 0x000fce00078e0025 */
.L_x_3192:
[----:B------:R-:W-:Y:S05]  /*2110*/  BSYNC B1 ;  /* 0x0000000000017941 */ /* 0x000fea0003800000 */
.L_x_3191:
        /* <DEDUP_REMOVED lines=86> */
.L_x_3194:
        /* <DEDUP_REMOVED lines=21> */
[----:B------:R-:W-:Y:S05]  /*27d0*/  CALL.REL.NOINC `($__internal_5_$__cuda_sm20_div_rn_f64_full) ;  /* 0x0000008800707944 */ /* 0x000fea0003c00000 */
.L_x_3197:
[----:B------:R-:W-:Y:S05]  /*27e0*/  BSYNC B2 ;  /* 0x0000000000027941 */ /* 0x000fea0003800000 */
.L_x_3196:
        /* <DEDUP_REMOVED lines=29> */
.L_x_3195:
[----:B------:R-:W-:Y:S05]  /*29c0*/  BSYNC B1 ;  /* 0x0000000000017941 */ /* 0x000fea0003800000 */
.L_x_3193:
        /* <DEDUP_REMOVED lines=22> */
[----:B------:R-:W-:Y:S01]  /*2b30*/  IMAD.MOV.U32 R2, RZ, RZ, R36 ;  /* 0x000000ffff027224 */ /* 0x000fe200078e0024 */
[----:B------:R-:W-:-:S07]  /*2b40*/  MOV R3, R37 ;  /* 0x0000002500037202 */ /* 0x000fce0000000f00 */
.L_x_3199:
[----:B------:R-:W-:Y:S05]  /*2b50*/  BSYNC B1 ;  /* 0x0000000000017941 */ /* 0x000fea0003800000 */
.L_x_3198:
        /* <DEDUP_REMOVED lines=86> */
.L_x_3201:
        /* <DEDUP_REMOVED lines=21> */
[----:B------:R-:W-:Y:S05]  /*3210*/  CALL.REL.NOINC `($__internal_5_$__cuda_sm20_div_rn_f64_full) ;  /* 0x0000007c00e07944 */ /* 0x000fea0003c00000 */
.L_x_3204:
[----:B------:R-:W-:Y:S05]  /*3220*/  BSYNC B2 ;  /* 0x0000000000027941 */ /* 0x000fea0003800000 */
.L_x_3203:
        /* <DEDUP_REMOVED lines=29> */
.L_x_3202:
[----:B------:R-:W-:Y:S05]  /*3400*/  BSYNC B1 ;  /* 0x0000000000017941 */ /* 0x000fea0003800000 */
.L_x_3200:
        /* <DEDUP_REMOVED lines=22> */
[----:B------:R-:W-:Y:S02]  /*3570*/  IMAD.MOV.U32 R2, RZ, RZ, R36 ;  /* 0x000000ffff027224 */ /* 0x000fe400078e0024 */
[----:B------:R-:W-:-:S07]  /*3580*/  IMAD.MOV.U32 R3, RZ, RZ, R37 ;  /* 0x000000ffff037224 */ /* 0x000fce00078e0025 */
.L_x_3206:
[----:B------:R-:W-:Y:S05]  /*3590*/  BSYNC B1 ;  /* 0x0000000000017941 */ /* 0x000fea0003800000 */
.L_x_3205:
        /* <DEDUP_REMOVED lines=86> */
.L_x_3208:
        /* <DEDUP_REMOVED lines=22> */
.L_x_3211:
[----:B------:R-:W-:Y:S05]  /*3c60*/  BSYNC B2 ;  /* 0x0000000000027941 */ /* 0x000fea0003800000 */
.L_x_3210:
        /* <DEDUP_REMOVED lines=29> */
.L_x_3209:
[----:B------:R-:W-:Y:S05]  /*3e40*/  BSYNC B1 ;  /* 0x0000000000017941 */ /* 0x000fea0003800000 */
.L_x_3207:
        /* <DEDUP_REMOVED lines=24> */
.L_x_3213:
[----:B------:R-:W-:Y:S05]  /*3fd0*/  BSYNC B1 ;  /* 0x0000000000017941 */ /* 0x000fea0003800000 */
.L_x_3212:
        /* <DEDUP_REMOVED lines=86> */
.L_x_3215:
        /* <DEDUP_REMOVED lines=22> */
.L_x_3218:
[----:B------:R-:W-:Y:S05]  /*46a0*/  BSYNC B2 ;  /* 0x0000000000027941 */ /* 0x000fea0003800000 */
.L_x_3217:
        /* <DEDUP_REMOVED lines=29> */
.L_x_3216:
[----:B------:R-:W-:Y:S05]  /*4880*/  BSYNC B1 ;  /* 0x0000000000017941 */ /* 0x000fea0003800000 */
.L_x_3214:
        /* <DEDUP_REMOVED lines=24> */
.L_x_3220:
[----:B------:R-:W-:Y:S05]  /*4a10*/  BSYNC B1 ;  /* 0x0000000000017941 */ /* 0x000fea0003800000 */
.L_x_3219:
        /* <DEDUP_REMOVED lines=86> */
.L_x_3222:
        /* <DEDUP_REMOVED lines=22> */
.L_x_3225:
[----:B------:R-:W-:Y:S05]  /*50e0*/  BSYNC B2 ;  /* 0x0000000000027941 */ /* 0x000fea0003800000 */
.L_x_3224:
        /* <DEDUP_REMOVED lines=29> */
.L_x_3223:
[----:B------:R-:W-:Y:S05]  /*52c0*/  BSYNC B1 ;  /* 0x0000000000017941 */ /* 0x000fea0003800000 */
.L_x_3221:
        /* <DEDUP_REMOVED lines=11> */
.L_x_3169:
        /* <DEDUP_REMOVED lines=81> */
[----:B------:R-:W-:Y:S01]  /*5890*/  IMAD.MOV.U32 R2, RZ, RZ, R36 ;  /* 0x000000ffff027224 */ /* 0x000fe200078e0024 */
[----:B------:R-:W-:-:S07]  /*58a0*/  MOV R3, R37 ;  /* 0x0000002500037202 */ /* 0x000fce0000000f00 */
.L_x_3229:
[----:B------:R-:W-:Y:S05]  /*58b0*/  BSYNC B2 ;  /* 0x0000000000027941 */ /* 0x000fea0003800000 */
.L_x_3228:
        /* <DEDUP_REMOVED lines=86> */
.L_x_3231:
        /* <DEDUP_REMOVED lines=22> */
.L_x_3234:
[----:B------:R-:W-:Y:S05]  /*5f80*/  BSYNC B3 ;  /* 0x0000000000037941 */ /* 0x000fea0003800000 */
.L_x_3233:
        /* <DEDUP_REMOVED lines=29> */
.L_x_3232:
[----:B------:R-:W-:Y:S05]  /*6160*/  BSYNC B2 ;  /* 0x0000000000027941 */ /* 0x000fea0003800000 */
.L_x_3230:
[----:B------:R-:W-:-:S10]  /*6170*/  DMUL R2, R2, 0.5 ;  /* 0x3fe0000002027828 */ /* 0x000fd40000000000 */
[----:B------:R-:W-:Y:S01]  /*6180*/  LOP3.LUT R15, R3, 0x80000000, R15, 0xb8, !PT ;  /* 0x80000000030f7812 */ /* 0x000fe200078eb80f */
[----:B------:R-:W-:-:S07]  /*6190*/  IMAD.MOV.U32 R14, RZ, RZ, R2 ;  /* 0x000000ffff0e7224 */ /* 0x000fce00078e0002 */
.L_x_3227:
[----:B------:R-:W-:Y:S05]  /*61a0*/  BSYNC B1 ;  /* 0x0000000000017941 */ /* 0x000fea0003800000 */
.L_x_3226:
        /* <DEDUP_REMOVED lines=28> */
[----:B------:R-:W-:Y:S02]  /*6370*/  IMAD.MOV.U32 R2, RZ, RZ, R36 ;  /* 0x000000ffff027224 */ /* 0x000fe400078e0024 */
[----:B------:R-:W-:-:S07]  /*6380*/  IMAD.MOV.U32 R3, RZ, RZ, R37 ;  /* 0x000000ffff037224 */ /* 0x000fce00078e0025 */
.L_x_3238:
[----:B------:R-:W-:Y:S05]  /*6390*/  BSYNC B2 ;  /* 0x0000000000027941 */ /* 0x000fea0003800000 */
.L_x_3237:
        /* <DEDUP_REMOVED lines=86> */
.L_x_3240:
        /* <DEDUP_REMOVED lines=22> */
.L_x_3243:
[----:B------:R-:W-:Y:S05]  /*6a60*/  BSYNC B3 ;  /* 0x0000000000037941 */ /* 0x000fea0003800000 */
.L_x_3242:
        /* <DEDUP_REMOVED lines=29> */
.L_x_3241:
[----:B------:R-:W-:Y:S05]  /*6c40*/  BSYNC B2 ;  /* 0x0000000000027941 */ /* 0x000fea0003800000 */
.L_x_3239:
[----:B------:R-:W-:-:S10]  /*6c50*/  DMUL R2, R2, 0.5 ;  /* 0x3fe0000002027828 */ /* 0x000fd40000000000 */
[----:B------:R-:W-:Y:S02]  /*6c60*/  LOP3.LUT R13, R3, 0x80000000, R13, 0xb8, !PT ;  /* 0x80000000030d7812 */ /* 0x000fe400078eb80d */
[----:B------:R-:W-:-:S07]  /*6c70*/  MOV R12, R2 ;  /* 0x00000002000c7202 */ /* 0x000fce0000000f00 */
.L_x_3236:
[----:B------:R-:W-:Y:S05]  /*6c80*/  BSYNC B1 ;  /* 0x0000000000017941 */ /* 0x000fea0003800000 */
.L_x_3235:
        /* <DEDUP_REMOVED lines=30> */
.L_x_3247:
[----:B------:R-:W-:Y:S05]  /*6e70*/  BSYNC B2 ;  /* 0x0000000000027941 */ /* 0x000fea0003800000 */
.L_x_3246:
        /* <DEDUP_REMOVED lines=86> */
.L_x_3249:
        /* <DEDUP_REMOVED lines=22> */
.L_x_3252:
[----:B------:R-:W-:Y:S05]  /*7540*/  BSYNC B3 ;  /* 0x0000000000037941 */ /* 0x000fea0003800000 */
.L_x_3251:
        /* <DEDUP_REMOVED lines=29> */
.L_x_3250:
[----:B------:R-:W-:Y:S05]  /*7720*/  BSYNC B2 ;  /* 0x0000000000027941 */ /* 0x000fea0003800000 */
.L_x_3248:
[----:B------:R-:W-:-:S10]  /*7730*/  DMUL R2, R2, 0.5 ;  /* 0x3fe0000002027828 */ /* 0x000fd40000000000 */
[----:B------:R-:W-:Y:S01]  /*7740*/  LOP3.LUT R11, R3, 0x80000000, R11, 0xb8, !PT ;  /* 0x80000000030b7812 */ /* 0x000fe200078eb80b */
[----:B------:R-:W-:-:S07]  /*7750*/  IMAD.MOV.U32 R10, RZ, RZ, R2 ;  /* 0x000000ffff0a7224 */ /* 0x000fce00078e0002 */
.L_x_3245:
[----:B------:R-:W-:Y:S05]  /*7760*/  BSYNC B1 ;  /* 0x0000000000017941 */ /* 0x000fea0003800000 */
.L_x_3244:
        /* <DEDUP_REMOVED lines=30> */
.L_x_3256:
[----:B------:R-:W-:Y:S05]  /*7950*/  BSYNC B2 ;  /* 0x0000000000027941 */ /* 0x000fea0003800000 */
.L_x_3255:
        /* <DEDUP_REMOVED lines=86> */
.L_x_3258:
        /* <DEDUP_REMOVED lines=22> */
.L_x_3261:
[----:B------:R-:W-:Y:S05]  /*8020*/  BSYNC B3 ;  /* 0x0000000000037941 */ /* 0x000fea0003800000 */
.L_x_3260:
        /* <DEDUP_REMOVED lines=29> */
.L_x_3259:
[----:B------:R-:W-:Y:S05]  /*8200*/  BSYNC B2 ;  /* 0x0000000000027941 */ /* 0x000fea0003800000 */
.L_x_3257:
[----:B------:R-:W-:-:S10]  /*8210*/  DMUL R2, R2, 0.5 ;  /* 0x3fe0000002027828 */ /* 0x000fd40000000000 */
[----:B------:R-:W-:Y:S01]  /*8220*/  LOP3.LUT R9, R3, 0x80000000, R9, 0xb8, !PT ;  /* 0x8000000003097812 */ /* 0x000fe200078eb809 */
[----:B------:R-:W-:-:S07]  /*8230*/  IMAD.MOV.U32 R8, RZ, RZ, R2 ;  /* 0x000000ffff087224 */ /* 0x000fce00078e0002 */
.L_x_3254:
[----:B------:R-:W-:Y:S05]  /*8240*/  BSYNC B1 ;  /* 0x0000000000017941 */ /* 0x000fea0003800000 */
.L_x_3253:
        /* <DEDUP_REMOVED lines=28> */
[----:B------:R-:W-:Y:S01]  /*8410*/  MOV R2, R36 ;  /* 0x0000002400027202 */ /* 0x000fe20000000f00 */
[----:B------:R-:W-:-:S07]  /*8420*/  IMAD.MOV.U32 R3, RZ, RZ, R37 ;  /* 0x000000ffff037224 */ /* 0x000fce00078e0025 */
.L_x_3265:
[----:B------:R-:W-:Y:S05]  /*8430*/  BSYNC B2 ;  /* 0x0000000000027941 */ /* 0x000fea0003800000 */
.L_x_3264:
        /* <DEDUP_REMOVED lines=86> */
.L_x_3267:
        /* <DEDUP_REMOVED lines=22> */
.L_x_3270:
[----:B------:R-:W-:Y:S05]  /*8b00*/  BSYNC B3 ;  /* 0x0000000000037941 */ /* 0x000fea0003800000 */
.L_x_3269:
        /* <DEDUP_REMOVED lines=29> */
.L_x_3268:
[----:B------:R-:W-:Y:S05]  /*8ce0*/  BSYNC B2 ;  /* 0x0000000000027941 */ /* 0x000fea0003800000 */
.L_x_3266:
[----:B------:R-:W-:-:S10]  /*8cf0*/  DMUL R2, R2, 0.5 ;  /* 0x3fe0000002027828 */ /* 0x000fd40000000000 */
[----:B------:R-:W-:Y:S01]  /*8d00*/  LOP3.LUT R7, R3, 0x80000000, R7, 0xb8, !PT ;  /* 0x8000000003077812 */ /* 0x000fe200078eb807 */
[----:B------:R-:W-:-:S07]  /*8d10*/  IMAD.MOV.U32 R6, RZ, RZ, R2 ;  /* 0x000000ffff067224 */ /* 0x000fce00078e0002 */
.L_x_3263:
[----:B------:R-:W-:Y:S05]  /*8d20*/  BSYNC B1 ;  /* 0x0000000000017941 */ /* 0x000fea0003800000 */
.L_x_3262:
        /* <DEDUP_REMOVED lines=30> */
.L_x_3274:
[----:B------:R-:W-:Y:S05]  /*8f10*/  BSYNC B2 ;  /* 0x0000000000027941 */ /* 0x000fea0003800000 */
.L_x_3273:
        /* <DEDUP_REMOVED lines=86> */
.L_x_3276:
        /* <DEDUP_REMOVED lines=22> */
.L_x_3279:
[----:B------:R-:W-:Y:S05]  /*95e0*/  BSYNC B3 ;  /* 0x0000000000037941 */ /* 0x000fea0003800000 */
.L_x_3278:
        /* <DEDUP_REMOVED lines=29> */
.L_x_3277:
[----:B------:R-:W-:Y:S05]  /*97c0*/  BSYNC B2 ;  /* 0x0000000000027941 */ /* 0x000fea0003800000 */
.L_x_3275:
[----:B------:R-:W-:-:S10]  /*97d0*/  DMUL R2, R2, 0.5 ;  /* 0x3fe0000002027828 */ /* 0x000fd40000000000 */
[----:B------:R-:W-:Y:S01]  /*97e0*/  LOP3.LUT R5, R3, 0x80000000, R5, 0xb8, !PT ;  /* 0x8000000003057812 */ /* 0x000fe200078eb805 */
[----:B------:R-:W-:-:S07]  /*97f0*/  IMAD.MOV.U32 R4, RZ, RZ, R2 ;  /* 0x000000ffff047224 */ /* 0x000fce00078e0002 */
.L_x_3272:
[----:B------:R-:W-:Y:S05]  /*9800*/  BSYNC B1 ;  /* 0x0000000000017941 */ /* 0x000fea0003800000 */
.L_x_3271:
        /* <DEDUP_REMOVED lines=28> */
[----:B------:R-:W-:Y:S01]  /*99d0*/  MOV R2, R36 ;  /* 0x0000002400027202 */ /* 0x000fe20000000f00 */
[----:B------:R-:W-:-:S07]  /*99e0*/  IMAD.MOV.U32 R3, RZ, RZ, R37 ;  /* 0x000000ffff037224 */ /* 0x000fce00078e0025 */
.L_x_3283:
[----:B------:R-:W-:Y:S05]  /*99f0*/  BSYNC B2 ;  /* 0x0000000000027941 */ /* 0x000fea0003800000 */
.L_x_3282:
        /* <DEDUP_REMOVED lines=86> */
.L_x_3285:
        /* <DEDUP_REMOVED lines=22> */
.L_x_3288:
[----:B------:R-:W-:Y:S05]  /*a0c0*/  BSYNC B3 ;  /* 0x0000000000037941 */ /* 0x000fea0003800000 */
.L_x_3287:
        /* <DEDUP_REMOVED lines=29> */
.L_x_3286:
[----:B------:R-:W-:Y:S05]  /*a2a0*/  BSYNC B2 ;  /* 0x0000000000027941 */ /* 0x000fea0003800000 */
.L_x_3284:
[----:B------:R-:W-:-:S10]  /*a2b0*/  DMUL R2, R2, 0.5 ;  /* 0x3fe0000002027828 */ /* 0x000fd40000000000 */
[----:B------:R-:W-:-:S07]  /*a2c0*/  LOP3.LUT R3, R3, 0x80000000, R17, 0xb8, !PT ;  /* 0x8000000003037812 */ /* 0x000fce00078eb811 */
.L_x_3281:
[----:B------:R-:W-:Y:S05]  /*a2d0*/  BSYNC B1 ;  /* 0x0000000000017941 */ /* 0x000fea0003800000 */
.L_x_3280:
        /* <DEDUP_REMOVED lines=30> */
.L_x_3292:
[----:B------:R-:W-:Y:S05]  /*a4c0*/  BSYNC B2 ;  /* 0x0000000000027941 */ /* 0x000fea0003800000 */
.L_x_3291:
        /* <DEDUP_REMOVED lines=86> */
.L_x_3294:
        /* <DEDUP_REMOVED lines=22> */
.L_x_3297:
[----:B------:R-:W-:Y:S05]  /*ab90*/  BSYNC B3 ;  /* 0x0000000000037941 */ /* 0x000fea0003800000 */
.L_x_3296:
        /* <DEDUP_REMOVED lines=29> */
.L_x_3295:
[----:B------:R-:W-:Y:S05]  /*ad70*/  BSYNC B2 ;  /* 0x0000000000027941 */ /* 0x000fea0003800000 */
.L_x_3293:
[----:B------:R-:W-:-:S10]  /*ad80*/  DMUL R16, R16, 0.5 ;  /* 0x3fe0000010107828 */ /* 0x000fd40000000000 */
[----:B------:R-:W-:Y:S02]  /*ad90*/  LOP3.LUT R19, R17, 0x80000000, R19, 0xb8, !PT ;  /* 0x8000000011137812 */ /* 0x000fe400078eb813 */
[----:B------:R-:W-:-:S07]  /*ada0*/  MOV R18, R16 ;  /* 0x0000001000127202 */ /* 0x000fce0000000f00 */
.L_x_3290:
[----:B------:R-:W-:Y:S05]  /*adb0*/  BSYNC B1 ;  /* 0x0000000000017941 */ /* 0x000fea0003800000 */
.L_x_3289:
        /* <DEDUP_REMOVED lines=24> */
.L_x_3300:
[----:B------:R-:W-:-:S13]  /*af40*/  ISETP.GE.AND P0, PT, R21, R0, PT ;  /* 0x000000001500720c */ /* 0x000fda0003f06270 */
[----:B------:R-:W-:Y:S05]  /*af50*/  @P0 BRA `(.L_x_3302) ;  /* 0x0000000000300947 */ /* 0x000fea0003800000 */
[----:B0-----:R-:W0:Y:S01]  /*af60*/  LDC.64 R10, c[0x0][0x218] ;  /* 0x00008600ff0a7b82 */ /* 0x001e220000000a00 */
[----:B------:R-:W-:Y:S01]  /*af70*/  IADD3 R13, R30, R21, RZ ;  /* 0x000000151e0d7210 */ /* 0x000fe20007ffe0ff */
[----:B------:R-:W-:-:S04]  /*af80*/  VIADD R21, R21, 0x80 ;  /* 0x0000008015157836 */ /* 0x000fc80000000000 */
[----:B0-----:R-:W-:-:S05]  /*af90*/  IMAD.WIDE.U32 R10, R13, 0x8, R10 ;  /* 0x000000080d0a7825 */ /* 0x001fca00078e000a */
[----:B------:R1:W-:Y:S02]  /*afa0*/  STG.E.64 desc[UR4][R10.64], R8 ;  /* 0x000000080a007986 */ /* 0x0003e4000c101b04 */
.L_x_3301:
[----:B------:R-:W-:-:S13]  /*afb0*/  ISETP.GE.AND P0, PT, R21, R0, PT ;  /* 0x000000001500720c */ /* 0x000fda0003f06270 */
[----:B------:R-:W-:Y:S05]  /*afc0*/  @P0 BRA `(.L_x_3303) ;  /* 0x0000000000340947 */ /* 0x000fea0003800000 */
[----:B-1----:R-:W1:Y:S01]  /*afd0*/  LDC.64 R8, c[0x0][0x218] ;  /* 0x00008600ff087b82 */ /* 0x002e620000000a00 */
[----:B------:R-:W-:Y:S02]  /*afe0*/  IMAD.IADD R11, R30, 0x1, R21 ;  /* 0x000000011e0b7824 */ /* 0x000fe400078e0215 */
[----:B------:R-:W-:Y:S02]  /*aff0*/  VIADD R21, R21, 0x80 ;  /* 0x0000008015157836 */ /* 0x000fe40000000000 */
[----:B-1----:R-:W-:-:S05]  /*b000*/  IMAD.WIDE.U32 R8, R11, 0x8, R8 ;  /* 0x000000080b087825 */ /* 0x002fca00078e0008 */
[----:B------:R1:W-:Y:S02]  /*b010*/  STG.E.64 desc[UR4][R8.64], R6 ;  /* 0x0000000608007986 */ /* 0x0003e4000c101b04 */
.L_x_3302:
        /* <DEDUP_REMOVED lines=8> */
.L_x_3303:
[----:B------:R-:W-:Y:S05]  /*b0a0*/  BSYNC B1 ;  /* 0x0000000000017941 */ /* 0x000fea0003800000 */
.L_x_3299:
[----:B------:R-:W-:-:S13]  /*b0b0*/  ISETP.GE.AND P0, PT, R21, R0, PT ;  /* 0x000000001500720c */ /* 0x000fda0003f06270 */
[----:B--2---:R-:W2:Y:S01]  /*b0c0*/  @!P0 LDC.64 R4, c[0x0][0x218] ;  /* 0x00008600ff048b82 */ /* 0x004ea20000000a00 */
[----:B------:R-:W-:Y:S02]  /*b0d0*/  @!P0 IMAD.IADD R7, R30, 0x1, R21 ;  /* 0x000000011e078824 */ /* 0x000fe400078e0215 */
[----:B------:R-:W-:Y:S02]  /*b0e0*/  @!P0 VIADD R21, R21, 0x80 ;  /* 0x0000008015158836 */ /* 0x000fe40000000000 */
[----:B--2---:R-:W-:-:S05]  /*b0f0*/  @!P0 IMAD.WIDE.U32 R4, R7, 0x8, R4 ;  /* 0x0000000807048825 */ /* 0x004fca00078e0004 */
[----:B------:R2:W-:Y:S02]  /*b100*/  @!P0 STG.E.64 desc[UR4][R4.64], R2 ;  /* 0x0000000204008986 */ /* 0x0005e4000c101b04 */
.L_x_3304:
[----:B------:R-:W-:Y:S05]  /*b110*/  BSYNC B0 ;  /* 0x0000000000007941 */ /* 0x000fea0003800000 */
.L_x_3298:
        /* <DEDUP_REMOVED lines=8> */
        .weak           $__internal_5_$__cuda_sm20_div_rn_f64_full
        .type           $__internal_5_$__cuda_sm20_div_rn_f64_full,@function
        .size           $__internal_5_$__cuda_sm20_div_rn_f64_full,(.L_x_3458 - $__internal_5_$__cuda_sm20_div_rn_f64_full)
$__internal_5_$__cuda_sm20_div_rn_f64_full:
        /* <DEDUP_REMOVED lines=66> */
.L_x_3306:
        /* <DEDUP_REMOVED lines=16> */
.L_x_3309:
[----:B------:R-:W-:Y:S02]  /*b6c0*/  LOP3.LUT R37, R23, 0x80000, RZ, 0xfc, !PT ;  /* 0x0008000017257812 */ /* 0x000fe400078efcff */
[----:B------:R-:W-:Y:S01]  /*b6d0*/  MOV R36, R22 ;  /* 0x0000001600247202 */ /* 0x000fe20000000f00 */
[----:B------:R-:W-:Y:S06]  /*b6e0*/  BRA `(.L_x_3307) ;  /* 0x0000000000087947 */ /* 0x000fec0003800000 */
.L_x_3308:
[----:B------:R-:W-:Y:S01]  /*b6f0*/  LOP3.LUT R37, R21, 0x80000, RZ, 0xfc, !PT ;  /* 0x0008000015257812 */ /* 0x000fe200078efcff */
[----:B------:R-:W-:-:S07]  /*b700*/  IMAD.MOV.U32 R36, RZ, RZ, R20 ;  /* 0x000000ffff247224 */ /* 0x000fce00078e0014 */
.L_x_3307:
[----:B------:R-:W-:Y:S05]  /*b710*/  BSYNC B0 ;  /* 0x0000000000007941 */ /* 0x000fea0003800000 */
.L_x_3305:
[----:B------:R-:W-:-:S04]  /*b720*/  IMAD.MOV.U32 R33, RZ, RZ, 0x0 ;  /* 0x00000000ff217424 */ /* 0x000fc800078e00ff */
[----:B------:R-:W-:Y:S05]  /*b730*/  RET.REL.NODEC R32 `(_ZN2at6native29vectorized_elementwise_kernelILi4EZZZNS0_17atanh_kernel_cudaERNS_18TensorIteratorBaseEENKUlvE0_clEvENKUlvE_clEvEUldE_St5arrayIPcLm2EEEEviT0_T1_) ;  /* 0xffffff4820307950 */ /* 0x000fea0003c3ffff */
.L_x_3310:
        /* <DEDUP_REMOVED lines=12> */
.L_x_3458:


//--------------------- .text._ZN2at6native29vectorized_elementwise_kernelILi8EZZZNS0_17atanh_kernel_cudaERNS_18TensorIteratorBaseEENKUlvE0_clEvENKUlvE_clEvEUldE_St5arrayIPcLm2EEEEviT0_T1_ --------------------------
	.section	.text._ZN2at6native29vectorized_elementwise_kernelILi8EZZZNS0_17atanh_kernel_cudaERNS_18TensorIteratorBaseEENKUlvE0_clEvENKUlvE_clEvEUldE_St5arrayIPcLm2EEEEviT0_T1_,"ax",@progbits
	.align	128
        .global         _ZN2at6native29vectorized_elementwise_kernelILi8EZZZNS0_17atanh_kernel_cudaERNS_18TensorIteratorBaseEENKUlvE0_clEvENKUlvE_clEvEUldE_St5arrayIPcLm2EEEEviT0_T1_
        .type           _ZN2at6native29vectorized_elementwise_kernelILi8EZZZNS0_17atanh_kernel_cudaERNS_18TensorIteratorBaseEENKUlvE0_clEvENKUlvE_clEvEUldE_St5arrayIPcLm2EEEEviT0_T1_,@function
        .size           _ZN2at6native29vectorized_elementwise_kernelILi8EZZZNS0_17atanh_kernel_cudaERNS_18TensorIteratorBaseEENKUlvE0_clEvENKUlvE_clEvEUldE_St5arrayIPcLm2EEEEviT0_T1_,(.L_x_3459 - _ZN2at6native29vectorized_elementwise_kernelILi8EZZZNS0_17atanh_kernel_cudaERNS_18TensorIteratorBaseEENKUlvE0_clEvENKUlvE_clEvEUldE_St5arrayIPcLm2EEEEviT0_T1_)
        .other          _ZN2at6native29vectorized_elementwise_kernelILi8EZZZNS0_17atanh_kernel_cudaERNS_18TensorIteratorBaseEENKUlvE0_clEvENKUlvE_clEvEUldE_St5arrayIPcLm2EEEEviT0_T1_,@"STO_CUDA_ENTRY STV_DEFAULT"
_ZN2at6native29vectorized_elementwise_kernelILi8EZZZNS0_17atanh_kernel_cudaERNS_18TensorIteratorBaseEENKUlvE0_clEvENKUlvE_clEvEUldE_St5arrayIPcLm2EEEEviT0_T1_:
.text._ZN2at6native29vectorized_elementwise_kernelILi8EZZZNS0_17atanh_kernel_cudaERNS_18TensorIteratorBaseEENKUlvE0_clEvENKUlvE_clEvEUldE_St5arrayIPcLm2EEEEviT0_T1_:
        /* <DEDUP_REMOVED lines=34> */
[----:B-----5:R-:W-:Y:S05]  /*0220*/  CALL.REL.NOINC `($__internal_6_$__cuda_sm20_div_rn_f64_full) ;  /* 0x000000ac00dc7944 */ /* 0x020fea0003c00000 */
[----:B------:R-:W-:Y:S02]  /*0230*/  IMAD.MOV.U32 R2, RZ, RZ, R36 ;  /* 0x000000ffff027224 */ /* 0x000fe400078e0024 */
[----:B------:R-:W-:-:S07]  /*0240*/  IMAD.MOV.U32 R3, RZ, RZ, R37 ;  /* 0x000000ffff037224 */ /* 0x000fce00078e0025 */
.L_x_3313:
[----:B------:R-:W-:Y:S05]  /*0250*/  BSYNC B1 ;  /* 0x0000000000017941 */ /* 0x000fea0003800000 */
.L_x_3312:
        /* <DEDUP_REMOVED lines=86> */
.L_x_3315:
        /* <DEDUP_REMOVED lines=21> */
[----:B-----5:R-:W-:Y:S05]  /*0910*/  CALL.REL.NOINC `($__internal_6_$__cuda_sm20_div_rn_f64_full) ;  /* 0x000000a800207944 */ /* 0x020fea0003c00000 */
.L_x_3318:
[----:B------:R-:W-:Y:S05]  /*0920*/  BSYNC B2 ;  /* 0x0000000000027941 */ /* 0x000fea0003800000 */
.L_x_3317:
        /* <DEDUP_REMOVED lines=29> */
.L_x_3316:
[----:B------:R-:W-:Y:S05]  /*0b00*/  BSYNC B1 ;  /* 0x0000000000017941 */ /* 0x000fea0003800000 */
.L_x_3314:
        /* <DEDUP_REMOVED lines=21> */
[----:B-----5:R-:W-:Y:S05]  /*0c60*/  CALL.REL.NOINC `($__internal_6_$__cuda_sm20_div_rn_f64_full) ;  /* 0x000000a4004c7944 */ /* 0x020fea0003c00000 */
[----:B------:R-:W-:Y:S02]  /*0c70*/  IMAD.MOV.U32 R2, RZ, RZ, R36 ;  /* 0x000000ffff027224 */ /* 0x000fe400078e0024 */
[----:B------:R-:W-:-:S07]  /*0c80*/  IMAD.MOV.U32 R3, RZ, RZ, R37 ;  /* 0x000000ffff037224 */ /* 0x000fce00078e0025 */
.L_x_3320:
[----:B------:R-:W-:Y:S05]  /*0c90*/  BSYNC B1 ;  /* 0x0000000000017941 */ /* 0x000fea0003800000 */
.L_x_3319:
        /* <DEDUP_REMOVED lines=86> */
.L_x_3322:
        /* <DEDUP_REMOVED lines=22> */
.L_x_3325:
[----:B------:R-:W-:Y:S05]  /*1360*/  BSYNC B2 ;  /* 0x0000000000027941 */ /* 0x000fea0003800000 */
.L_x_3324:
        /* <DEDUP_REMOVED lines=29> */
.L_x_3323:
[----:B------:R-:W-:Y:S05]  /*1540*/  BSYNC B1 ;  /* 0x0000000000017941 */ /* 0x000fea0003800000 */
.L_x_3321:
        /* <DEDUP_REMOVED lines=21> */
[----:B------:R-:W-:Y:S05]  /*16a0*/  CALL.REL.NOINC `($__internal_6_$__cuda_sm20_div_rn_f64_full) ;  /* 0x0000009800bc7944 */ /* 0x000fea0003c00000 */
[----:B------:R-:W-:Y:S02]  /*16b0*/  IMAD.MOV.U32 R2, RZ, RZ, R36 ;  /* 0x000000ffff027224 */ /* 0x000fe400078e0024 */
[----:B------:R-:W-:-:S07]  /*16c0*/  IMAD.MOV.U32 R3, RZ, RZ, R37 ;  /* 0x000000ffff037224 */ /* 0x000fce00078e0025 */
.L_x_3327:
[----:B------:R-:W-:Y:S05]  /*16d0*/  BSYNC B1 ;  /* 0x0000000000017941 */ /* 0x000fea0003800000 */
.L_x_3326:
        /* <DEDUP_REMOVED lines=86> */
.L_x_3329:
        /* <DEDUP_REMOVED lines=21> */
[----:B------:R-:W-:Y:S05]  /*1d90*/  CALL.REL.NOINC `($__internal_6_$__cuda_sm20_div_rn_f64_full) ;  /* 0x0000009400007944 */ /* 0x000fea0003c00000 */
.L_x_3332:
[----:B------:R-:W-:Y:S05]  /*1da0*/  BSYNC B2 ;  /* 0x0000000000027941 */ /* 0x000fea0003800000 */
.L_x_3331:
        /* <DEDUP_REMOVED lines=29> */
.L_x_3330:
[----:B------:R-:W-:Y:S05]  /*1f80*/  BSYNC B1 ;  /* 0x0000000000017941 */ /* 0x000fea0003800000 */
.L_x_3328:
        /* <DEDUP_REMOVED lines=21> */
[----:B------:R-:W-:Y:S05]  /*20e0*/  CALL.REL.NOINC `($__internal_6_$__cuda_sm20_div_rn_f64_full) ;  /* 0x00000090002c7944 */ /* 0x000fea0003c00000 */
[----:B------:R-:W-:Y:S01]  /*20f0*/  MOV R2, R36 ;  /* 0x0000002400027202 */ /* 0x000fe20000000f00 */
[----:B------:R-:W-:-:S07]  /*2100*/  IMAD.MOV.U32 R3, RZ, RZ, R37 ;  /* 0x000000ffff037224 */ /* 0x000fce00078e0025 */
.L_x_3334:
[----:B------:R-:W-:Y:S05]  /*2110*/  BSYNC B1 ;  /* 0x0000000000017941 */ /* 0x000fea0003800000 */
.L_x_3333:
        /* <DEDUP_REMOVED lines=86> */
.L_x_3336:
        /* <DEDUP_REMOVED lines=21> */
[----:B------:R-:W-:Y:S05]  /*27d0*/  CALL.REL.NOINC `($__internal_6_$__cuda_sm20_div_rn_f64_full) ;  /* 0x0000008800707944 */ /* 0x000fea0003c00000 */
.L_x_3339:
[----:B------:R-:W-:Y:S05]  /*27e0*/  BSYNC B2 ;  /* 0x0000000000027941 */ /* 0x000fea0003800000 */
.L_x_3338:
        /* <DEDUP_REMOVED lines=29> */
.L_x_3337:
[----:B------:R-:W-:Y:S05]  /*29c0*/  BSYNC B1 ;  /* 0x0000000000017941 */ /* 0x000fea0003800000 */
.L_x_3335:
        /* <DEDUP_REMOVED lines=22> */
[----:B------:R-:W-:Y:S01]  /*2b30*/  IMAD.MOV.U32 R2, RZ, RZ, R36 ;  /* 0x000000ffff027224 */ /* 0x000fe200078e0024 */
[----:B------:R-:W-:-:S07]  /*2b40*/  MOV R3, R37 ;  /* 0x0000002500037202 */ /* 0x000fce0000000f00 */
.L_x_3341:
[----:B------:R-:W-:Y:S05]  /*2b50*/  BSYNC B1 ;  /* 0x0000000000017941 */ /* 0x000fea0003800000 */
.L_x_3340:
        /* <DEDUP_REMOVED lines=86> */
.L_x_3343:
        /* <DEDUP_REMOVED lines=21> */
[----:B------:R-:W-:Y:S05]  /*3210*/  CALL.REL.NOINC `($__internal_6_$__cuda_sm20_div_rn_f64_full) ;  /* 0x0000007c00e07944 */ /* 0x000fea0003c00000 */
.L_x_3346:
[----:B------:R-:W-:Y:S05]  /*3220*/  BSYNC B2 ;  /* 0x0000000000027941 */ /* 0x000fea0003800000 */
.L_x_3345:
        /* <DEDUP_REMOVED lines=29> */
.L_x_3344:
[----:B------:R-:W-:Y:S05]  /*3400*/  BSYNC B1 ;  /* 0x0000000000017941 */ /* 0x000fea0003800000 */
.L_x_3342:
        /* <DEDUP_REMOVED lines=22> */
[----:B------:R-:W-:Y:S02]  /*3570*/  IMAD.MOV.U32 R2, RZ, RZ, R36 ;  /* 0x000000ffff027224 */ /* 0x000fe400078e0024 */
[----:B------:R-:W-:-:S07]  /*3580*/  IMAD.MOV.U32 R3, RZ, RZ, R37 ;  /* 0x000000ffff037224 */ /* 0x000fce00078e0025 */
.L_x_3348:
[----:B------:R-:W-:Y:S05]  /*3590*/  BSYNC B1 ;  /* 0x0000000000017941 */ /* 0x000fea0003800000 */
.L_x_3347:
        /* <DEDUP_REMOVED lines=86> */
.L_x_3350:
        /* <DEDUP_REMOVED lines=22> */
.L_x_3353:
[----:B------:R-:W-:Y:S05]  /*3c60*/  BSYNC B2 ;  /* 0x0000000000027941 */ /* 0x000fea0003800000 */
.L_x_3352:
        /* <DEDUP_REMOVED lines=29> */
.L_x_3351:
[----:B------:R-:W-:Y:S05]  /*3e40*/  BSYNC B1 ;  /* 0x0000000000017941 */ /* 0x000fea0003800000 */
.L_x_3349:
        /* <DEDUP_REMOVED lines=24> */
.L_x_3355:
[----:B------:R-:W-:Y:S05]  /*3fd0*/  BSYNC B1 ;  /* 0x0000000000017941 */ /* 0x000fea0003800000 */
.L_x_3354:
        /* <DEDUP_REMOVED lines=86> */
.L_x_3357:
        /* <DEDUP_REMOVED lines=22> */
.L_x_3360:
[----:B------:R-:W-:Y:S05]  /*46a0*/  BSYNC B2 ;  /* 0x0000000000027941 */ /* 0x000fea0003800000 */
.L_x_3359:
        /* <DEDUP_REMOVED lines=29> */
.L_x_3358:
[----:B------:R-:W-:Y:S05]  /*4880*/  BSYNC B1 ;  /* 0x0000000000017941 */ /* 0x000fea0003800000 */
.L_x_3356:
        /* <DEDUP_REMOVED lines=24> */
.L_x_3362:
[----:B------:R-:W-:Y:S05]  /*4a10*/  BSYNC B1 ;  /* 0x0000000000017941 */ /* 0x000fea0003800000 */
.L_x_3361:
        /* <DEDUP_REMOVED lines=86> */
.L_x_3364:
        /* <DEDUP_REMOVED lines=22> */
.L_x_3367:
[----:B------:R-:W-:Y:S05]  /*50e0*/  BSYNC B2 ;  /* 0x0000000000027941 */ /* 0x000fea0003800000 */
.L_x_3366:
        /* <DEDUP_REMOVED lines=29> */
.L_x_3365:
[----:B------:R-:W-:Y:S05]  /*52c0*/  BSYNC B1 ;  /* 0x0000000000017941 */ /* 0x000fea0003800000 */
.L_x_3363:
        /* <DEDUP_REMOVED lines=11> */
.L_x_3311:
        /* <DEDUP_REMOVED lines=81> */
[----:B------:R-:W-:Y:S01]  /*5890*/  IMAD.MOV.U32 R2, RZ, RZ, R36 ;  /* 0x000000ffff027224 */ /* 0x000fe200078e0024 */
[----:B------:R-:W-:-:S07]  /*58a0*/  MOV R3, R37 ;  /* 0x0000002500037202 */ /* 0x000fce0000000f00 */
.L_x_3371:
[----:B------:R-:W-:Y:S05]  /*58b0*/  BSYNC B2 ;  /* 0x0000000000027941 */ /* 0x000fea0003800000 */
.L_x_3370:
        /* <DEDUP_REMOVED lines=86> */
.L_x_3373:
        /* <DEDUP_REMOVED lines=22> */
.L_x_3376:
[----:B------:R-:W-:Y:S05]  /*5f80*/  BSYNC B3 ;  /* 0x0000000000037941 */ /* 0x000fea0003800000 */
.L_x_3375:
        /* <DEDUP_REMOVED lines=29> */
.L_x_3374:
[----:B------:R-:W-:Y:S05]  /*6160*/  BSYNC B2 ;  /* 0x0000000000027941 */ /* 0x000fea0003800000 */
.L_x_3372:
[----:B------:R-:W-:-:S10]  /*6170*/  DMUL R2, R2, 0.5 ;  /* 0x3fe0000002027828 */ /* 0x000fd40000000000 */
[----:B------:R-:W-:Y:S01]  /*6180*/  LOP3.LUT R15, R3, 0x80000000, R15, 0xb8, !PT ;  /* 0x80000000030f7812 */ /* 0x000fe200078eb80f */
[----:B------:R-:W-:-:S07]  /*6190*/  IMAD.MOV.U32 R14, RZ, RZ, R2 ;  /* 0x000000ffff0e7224 */ /* 0x000fce00078e0002 */
.L_x_3369:
[----:B------:R-:W-:Y:S05]  /*61a0*/  BSYNC B1 ;  /* 0x0000000000017941 */ /* 0x000fea0003800000 */
.L_x_3368:
        /* <DEDUP_REMOVED lines=28> */
[----:B------:R-:W-:Y:S02]  /*6370*/  IMAD.MOV.U32 R2, RZ, RZ, R36 ;  /* 0x000000ffff027224 */ /* 0x000fe400078e0024 */
[----:B------:R-:W-:-:S07]  /*6380*/  IMAD.MOV.U32 R3, RZ, RZ, R37 ;  /* 0x000000ffff037224 */ /* 0x000fce00078e0025 */
.L_x_3380:
[----:B------:R-:W-:Y:S05]  /*6390*/  BSYNC B2 ;  /* 0x0000000000027941 */ /* 0x000fea0003800000 */
.L_x_3379:
        /* <DEDUP_REMOVED lines=86> */
.L_x_3382:
        /* <DEDUP_REMOVED lines=22> */
.L_x_3385:
[----:B------:R-:W-:Y:S05]  /*6a60*/  BSYNC B3 ;  /* 0x0000000000037941 */ /* 0x000fea0003800000 */
.L_x_3384:
        /* <DEDUP_REMOVED lines=29> */
.L_x_3383:
[----:B------:R-:W-:Y:S05]  /*6c40*/  BSYNC B2 ;  /* 0x0000000000027941 */ /* 0x000fea0003800000 */
.L_x_3381:
[----:B------:R-:W-:-:S10]  /*6c50*/  DMUL R2, R2, 0.5 ;  /* 0x3fe0000002027828 */ /* 0x000fd40000000000 */
[----:B------:R-:W-:Y:S02]  /*6c60*/  LOP3.LUT R13, R3, 0x80000000, R13, 0xb8, !PT ;  /* 0x80000000030d7812 */ /* 0x000fe400078eb80d */
[----:B------:R-:W-:-:S07]  /*6c70*/  MOV R12, R2 ;  /* 0x00000002000c7202 */ /* 0x000fce0000000f00 */
.L_x_3378:
[----:B------:R-:W-:Y:S05]  /*6c80*/  BSYNC B1 ;  /* 0x0000000000017941 */ /* 0x000fea0003800000 */
.L_x_3377:
        /* <DEDUP_REMOVED lines=30> */
.L_x_3389:
[----:B------:R-:W-:Y:S05]  /*6e70*/  BSYNC B2 ;  /* 0x0000000000027941 */ /* 0x000fea0003800000 */
.L_x_3388:
        /* <DEDUP_REMOVED lines=86> */
.L_x_3391:
        /* <DEDUP_REMOVED lines=22> */
.L_x_3394:
[----:B------:R-:W-:Y:S05]  /*7540*/  BSYNC B3 ;  /* 0x0000000000037941 */ /* 0x000fea0003800000 */
.L_x_3393:
        /* <DEDUP_REMOVED lines=29> */
.L_x_3392:
[----:B------:R-:W-:Y:S05]  /*7720*/  BSYNC B2 ;  /* 0x0000000000027941 */ /* 0x000fea0003800000 */
.L_x_3390:
[----:B------:R-:W-:-:S10]  /*7730*/  DMUL R2, R2, 0.5 ;  /* 0x3fe0000002027828 */ /* 0x000fd40000000000 */
[----:B------:R-:W-:Y:S01]  /*7740*/  LOP3.LUT R11, R3, 0x80000000, R11, 0xb8, !PT ;  /* 0x80000000030b7812 */ /* 0x000fe200078eb80b */
[----:B------:R-:W-:-:S07]  /*7750*/  IMAD.MOV.U32 R10, RZ, RZ, R2 ;  /* 0x000000ffff0a7224 */ /* 0x000fce00078e0002 */
.L_x_3387:
[----:B------:R-:W-:Y:S05]  /*7760*/  BSYNC B1 ;  /* 0x0000000000017941 */ /* 0x000fea0003800000 */
.L_x_3386:
        /* <DEDUP_REMOVED lines=30> */
.L_x_3398:
[----:B------:R-:W-:Y:S05]  /*7950*/  BSYNC B2 ;  /* 0x0000000000027941 */ /* 0x000fea0003800000 */
.L_x_3397:
        /* <DEDUP_REMOVED lines=86> */
.L_x_3400:
        /* <DEDUP_REMOVED lines=22> */
.L_x_3403:
[----:B------:R-:W-:Y:S05]  /*8020*/  BSYNC B3 ;  /* 0x0000000000037941 */ /* 0x000fea0003800000 */
.L_x_3402:
        /* <DEDUP_REMOVED lines=29> */
.L_x_3401:
[----:B------:R-:W-:Y:S05]  /*8200*/  BSYNC B2 ;  /* 0x0000000000027941 */ /* 0x000fea0003800000 */
.L_x_3399:
[----:B------:R-:W-:-:S10]  /*8210*/  DMUL R2, R2, 0.5 ;  /* 0x3fe0000002027828 */ /* 0x000fd40000000000 */
[----:B------:R-:W-:Y:S01]  /*8220*/  LOP3.LUT R9, R3, 0x80000000, R9, 0xb8, !PT ;  /* 0x8000000003097812 */ /* 0x000fe200078eb809 */
[----:B------:R-:W-:-:S07]  /*8230*/  IMAD.MOV.U32 R8, RZ, RZ, R2 ;  /* 0x000000ffff087224 */ /* 0x000fce00078e0002 */
.L_x_3396:
[----:B------:R-:W-:Y:S05]  /*8240*/  BSYNC B1 ;  /* 0x0000000000017941 */ /* 0x000fea0003800000 */
.L_x_3395:
        /* <DEDUP_REMOVED lines=28> */
[----:B------:R-:W-:Y:S01]  /*8410*/  MOV R2, R36 ;  /* 0x0000002400027202 */ /* 0x000fe20000000f00 */
[----:B------:R-:W-:-:S07]  /*8420*/  IMAD.MOV.U32 R3, RZ, RZ, R37 ;  /* 0x000000ffff037224 */ /* 0x000fce00078e0025 */
.L_x_3407:
[----:B------:R-:W-:Y:S05]  /*8430*/  BSYNC B2 ;  /* 0x0000000000027941 */ /* 0x000fea0003800000 */
.L_x_3406:
        /* <DEDUP_REMOVED lines=86> */
.L_x_3409:
        /* <DEDUP_REMOVED lines=22> */
.L_x_3412:
[----:B------:R-:W-:Y:S05]  /*8b00*/  BSYNC B3 ;  /* 0x0000000000037941 */ /* 0x000fea0003800000 */
.L_x_3411:
        /* <DEDUP_REMOVED lines=29> */
.L_x_3410:
[----:B------:R-:W-:Y:S05]  /*8ce0*/  BSYNC B2 ;  /* 0x0000000000027941 */ /* 0x000fea0003800000 */
.L_x_3408:
[----:B------:R-:W-:-:S10]  /*8cf0*/  DMUL R2, R2, 0.5 ;  /* 0x3fe0000002027828 */ /* 0x000fd40000000000 */
[----:B------:R-:W-:Y:S01]  /*8d00*/  LOP3.LUT R7, R3, 0x80000000, R7, 0xb8, !PT ;  /* 0x8000000003077812 */ /* 0x000fe200078eb807 */
[----:B------:R-:W-:-:S07]  /*8d10*/  IMAD.MOV.U32 R6, RZ, RZ, R2 ;  /* 0x000000ffff067224 */ /* 0x000fce00078e0002 */
.L_x_3405:
[----:B------:R-:W-:Y:S05]  /*8d20*/  BSYNC B1 ;  /* 0x0000000000017941 */ /* 0x000fea0003800000 */
.L_x_3404:
        /* <DEDUP_REMOVED lines=30> */
.L_x_3416:
[----:B------:R-:W-:Y:S05]  /*8f10*/  BSYNC B2 ;  /* 0x0000000000027941 */ /* 0x000fea0003800000 */
.L_x_3415:
        /* <DEDUP_REMOVED lines=86> */
.L_x_3418:
        /* <DEDUP_REMOVED lines=22> */
.L_x_3421:
[----:B------:R-:W-:Y:S05]  /*95e0*/  BSYNC B3 ;  /* 0x0000000000037941 */ /* 0x000fea0003800000 */
.L_x_3420:
        /* <DEDUP_REMOVED lines=29> */
.L_x_3419:
[----:B------:R-:W-:Y:S05]  /*97c0*/  BSYNC B2 ;  /* 0x0000000000027941 */ /* 0x000fea0003800000 */
.L_x_3417:
[----:B------:R-:W-:-:S10]  /*97d0*/  DMUL R2, R2, 0.5 ;  /* 0x3fe0000002027828 */ /* 0x000fd40000000000 */
[----:B------:R-:W-:Y:S01]  /*97e0*/  LOP3.LUT R5, R3, 0x80000000, R5, 0xb8, !PT ;  /* 0x8000000003057812 */ /* 0x000fe200078eb805 */
[----:B------:R-:W-:-:S07]  /*97f0*/  IMAD.MOV.U32 R4, RZ, RZ, R2 ;  /* 0x000000ffff047224 */ /* 0x000fce00078e0002 */
.L_x_3414:
[----:B------:R-:W-:Y:S05]  /*9800*/  BSYNC B1 ;  /* 0x0000000000017941 */ /* 0x000fea0003800000 */
.L_x_3413:
        /* <DEDUP_REMOVED lines=28> */
[----:B------:R-:W-:Y:S01]  /*99d0*/  MOV R2, R36 ;  /* 0x0000002400027202 */ /* 0x000fe20000000f00 */
[----:B------:R-:W-:-:S07]  /*99e0*/  IMAD.MOV.U32 R3, RZ, RZ, R37 ;  /* 0x000000ffff037224 */ /* 0x000fce00078e0025 */
.L_x_3425:
[----:B------:R-:W-:Y:S05]  /*99f0*/  BSYNC B2 ;  /* 0x0000000000027941 */ /* 0x000fea0003800000 */
.L_x_3424:
        /* <DEDUP_REMOVED lines=86> */
.L_x_3427:
        /* <DEDUP_REMOVED lines=22> */
.L_x_3430:
[----:B------:R-:W-:Y:S05]  /*a0c0*/  BSYNC B3 ;  /* 0x0000000000037941 */ /* 0x000fea0003800000 */
.L_x_3429:
        /* <DEDUP_REMOVED lines=29> */
.L_x_3428:
[----:B------:R-:W-:Y:S05]  /*a2a0*/  BSYNC B2 ;  /* 0x0000000000027941 */ /* 0x000fea0003800000 */
.L_x_3426:
[----:B------:R-:W-:-:S10]  /*a2b0*/  DMUL R2, R2, 0.5 ;  /* 0x3fe0000002027828 */ /* 0x000fd40000000000 */
[----:B------:R-:W-:-:S07]  /*a2c0*/  LOP3.LUT R3, R3, 0x80000000, R17, 0xb8, !PT ;  /* 0x8000000003037812 */ /* 0x000fce00078eb811 */
.L_x_3423:
[----:B------:R-:W-:Y:S05]  /*a2d0*/  BSYNC B1 ;  /* 0x0000000000017941 */ /* 0x000fea0003800000 */
.L_x_3422:
        /* <DEDUP_REMOVED lines=30> */
.L_x_3434:
[----:B------:R-:W-:Y:S05]  /*a4c0*/  BSYNC B2 ;  /* 0x0000000000027941 */ /* 0x000fea0003800000 */
.L_x_3433:
        /* <DEDUP_REMOVED lines=86> */
.L_x_3436:
        /* <DEDUP_REMOVED lines=22> */
.L_x_3439:
[----:B------:R-:W-:Y:S05]  /*ab90*/  BSYNC B3 ;  /* 0x0000000000037941 */ /* 0x000fea0003800000 */
.L_x_3438:
        /* <DEDUP_REMOVED lines=29> */
.L_x_3437:
[----:B------:R-:W-:Y:S05]  /*ad70*/  BSYNC B2 ;  /* 0x0000000000027941 */ /* 0x000fea0003800000 */
.L_x_3435:
[----:B------:R-:W-:-:S10]  /*ad80*/  DMUL R16, R16, 0.5 ;  /* 0x3fe0000010107828 */ /* 0x000fd40000000000 */
[----:B------:R-:W-:Y:S02]  /*ad90*/  LOP3.LUT R19, R17, 0x80000000, R19, 0xb8, !PT ;  /* 0x8000000011137812 */ /* 0x000fe400078eb813 */
[----:B------:R-:W-:-:S07]  /*ada0*/  MOV R18, R16 ;  /* 0x0000001000127202 */ /* 0x000fce0000000f00 */
.L_x_3432:
[----:B------:R-:W-:Y:S05]  /*adb0*/  BSYNC B1 ;  /* 0x0000000000017941 */ /* 0x000fea0003800000 */
.L_x_3431:
        /* <DEDUP_REMOVED lines=24> */
.L_x_3442:
[----:B------:R-:W-:-:S13]  /*af40*/  ISETP.GE.AND P0, PT, R21, R0, PT ;  /* 0x000000001500720c */ /* 0x000fda0003f06270 */
[----:B------:R-:W-:Y:S05]  /*af50*/  @P0 BRA `(.L_x_3444) ;  /* 0x0000000000300947 */ /* 0x000fea0003800000 */
[----:B0-----:R-:W0:Y:S01]  /*af60*/  LDC.64 R10, c[0x0][0x218] ;  /* 0x00008600ff0a7b82 */ /* 0x001e220000000a00 */
[----:B------:R-:W-:Y:S01]  /*af70*/  IADD3 R13, R30, R21, RZ ;  /* 0x000000151e0d7210 */ /* 0x000fe20007ffe0ff */
[----:B------:R-:W-:-:S04]  /*af80*/  VIADD R21, R21, 0x80 ;  /* 0x0000008015157836 */ /* 0x000fc80000000000 */
[----:B0-----:R-:W-:-:S05]  /*af90*/  IMAD.WIDE.U32 R10, R13, 0x8, R10 ;  /* 0x000000080d0a7825 */ /* 0x001fca00078e000a */
[----:B------:R1:W-:Y:S02]  /*afa0*/  STG.E.64 desc[UR4][R10.64], R8 ;  /* 0x000000080a007986 */ /* 0x0003e4000c101b04 */
.L_x_3443:
[----:B------:R-:W-:-:S13]  /*afb0*/  ISETP.GE.AND P0, PT, R21, R0, PT ;  /* 0x000000001500720c */ /* 0x000fda0003f06270 */
[----:B------:R-:W-:Y:S05]  /*afc0*/  @P0 BRA `(.L_x_3445) ;  /* 0x0000000000340947 */ /* 0x000fea0003800000 */
[----:B-1----:R-:W1:Y:S01]  /*afd0*/  LDC.64 R8, c[0x0][0x218] ;  /* 0x00008600ff087b82 */ /* 0x002e620000000a00 */
[----:B------:R-:W-:Y:S02]  /*afe0*/  IMAD.IADD R11, R30, 0x1, R21 ;  /* 0x000000011e0b7824 */ /* 0x000fe400078e0215 */
[----:B------:R-:W-:Y:S02]  /*aff0*/  VIADD R21, R21, 0x80 ;  /* 0x0000008015157836 */ /* 0x000fe40000000000 */
[----:B-1----:R-:W-:-:S05]  /*b000*/  IMAD.WIDE.U32 R8, R11, 0x8, R8 ;  /* 0x000000080b087825 */ /* 0x002fca00078e0008 */
[----:B------:R1:W-:Y:S02]  /*b010*/  STG.E.64 desc[UR4][R8.64], R6 ;  /* 0x0000000608007986 */ /* 0x0003e4000c101b04 */
.L_x_3444:
        /* <DEDUP_REMOVED lines=8> */
.L_x_3445:
[----:B------:R-:W-:Y:S05]  /*b0a0*/  BSYNC B1 ;  /* 0x0000000000017941 */ /* 0x000fea0003800000 */
.L_x_3441:
[----:B------:R-:W-:-:S13]  /*b0b0*/  ISETP.GE.AND P0, PT, R21, R0, PT ;  /* 0x000000001500720c */ /* 0x000fda0003f06270 */
[----:B--2---:R-:W2:Y:S01]  /*b0c0*/  @!P0 LDC.64 R4, c[0x0][0x218] ;  /* 0x00008600ff048b82 */ /* 0x004ea20000000a00 */
[----:B------:R-:W-:Y:S02]  /*b0d0*/  @!P0 IMAD.IADD R7, R30, 0x1, R21 ;  /* 0x000000011e078824 */ /* 0x000fe400078e0215 */
[----:B------:R-:W-:Y:S02]  /*b0e0*/  @!P0 VIADD R21, R21, 0x80 ;  /* 0x0000008015158836 */ /* 0x000fe40000000000 */
[----:B--2---:R-:W-:-:S05]  /*b0f0*/  @!P0 IMAD.WIDE.U32 R4, R7, 0x8, R4 ;  /* 0x0000000807048825 */ /* 0x004fca00078e0004 */
[----:B------:R2:W-:Y:S02]  /*b100*/  @!P0 STG.E.64 desc[UR4][R4.64], R2 ;  /* 0x0000000204008986 */ /* 0x0005e4000c101b04 */
.L_x_3446:
[----:B------:R-:W-:Y:S05]  /*b110*/  BSYNC B0 ;  /* 0x0000000000007941 */ /* 0x000fea0003800000 */
.L_x_3440:
        /* <DEDUP_REMOVED lines=8> */
        .weak           $__internal_6_$__cuda_sm20_div_rn_f64_full
        .type           $__internal_6_$__cuda_sm20_div_rn_f64_full,@function
        .size           $__internal_6_$__cuda_sm20_div_rn_f64_full,(.L_x_3459 - $__internal_6_$__cuda_sm20_div_rn_f64_full)
$__internal_6_$__cuda_sm20_div_rn_f64_full:
        /* <DEDUP_REMOVED lines=66> */
.L_x_3448:
        /* <DEDUP_REMOVED lines=16> */
.L_x_3451:
[----:B------:R-:W-:Y:S02]  /*b6c0*/  LOP3.LUT R37, R23, 0x80000, RZ, 0xfc, !PT ;  /* 0x0008000017257812 */ /* 0x000fe400078efcff */
[----:B------:R-:W-:Y:S01]  /*b6d0*/  MOV R36, R22 ;  /* 0x0000001600247202 */ /* 0x000fe20000000f00 */
[----:B------:R-:W-:Y:S06]  /*b6e0*/  BRA `(.L_x_3449) ;  /* 0x0000000000087947 */ /* 0x000fec0003800000 */
.L_x_3450:
[----:B------:R-:W-:Y:S01]  /*b6f0*/  LOP3.LUT R37, R21, 0x80000, RZ, 0xfc, !PT ;  /* 0x0008000015257812 */ /* 0x000fe200078efcff */
[----:B------:R-:W-:-:S07]  /*b700*/  IMAD.MOV.U32 R36, RZ, RZ, R20 ;  /* 0x000000ffff247224 */ /* 0x000fce00078e0014 */
.L_x_3449:
[----:B------:R-:W-:Y:S05]  /*b710*/  BSYNC B0 ;  /* 0x0000000000007941 */ /* 0x000fea0003800000 */
.L_x_3447:
[----:B------:R-:W-:-:S04]  /*b720*/  IMAD.MOV.U32 R33, RZ, RZ, 0x0 ;  /* 0x00000000ff217424 */ /* 0x000fc800078e00ff */
[----:B------:R-:W-:Y:S05]  /*b730*/  RET.REL.NODEC R32 `(_ZN2at6native29vectorized_elementwise_kernelILi8EZZZNS0_17atanh_kernel_cudaERNS_18TensorIteratorBaseEENKUlvE0_clEvENKUlvE_clEvEUldE_St5arrayIPcLm2EEEEviT0_T1_) ;  /* 0xffffff4820307950 */ /* 0x000fea0003c3ffff */
.L_x_3452:
        /* <DEDUP_REMOVED lines=12> */
.L_x_3459:


//--------------------- .nv.global.init           --------------------------
	.section	.nv.global.init,"aw",@progbits
.nv.global.init:
	.type		$str$6,@object
	.size		$str$6,(__unnamed_1 - $str$6)
$str$6:
        /*0000*/ 	.byte	0x66, 0x61, 0x6c, 0x73, 0x65, 0x00
	.type		__unnamed_1,@object
	.size		__unnamed_1,(__unnamed_5 - __unnamed_1)
__unnamed_1:
        /*0006*/ 	.byte	0x66, 0x65, 0x74, 0x63, 0x68, 0x5f, 0x61, 0x6e, 0x64, 0x5f, 0x63, 0x61, 0x73, 0x74, 0x00
	.type		__unnamed_5,@object
	.size		__unnamed_5,(__unnamed_3 - __unnamed_5)
__unnamed_5:
        /*0015*/ 	.byte	0x66, 0x65, 0x74, 0x63, 0x68, 0x5f, 0x61, 0x6e, 0x64, 0x5f, 0x63, 0x61, 0x73, 0x74, 0x00
	.type		__unnamed_3,@object
	.size		__unnamed_3,(__unnamed_7 - __unnamed_3)
__unnamed_3:
        /*0024*/ 	.byte	0x66, 0x65, 0x74, 0x63, 0x68, 0x5f, 0x61, 0x6e, 0x64, 0x5f, 0x63, 0x61, 0x73, 0x74, 0x00
	.type		__unnamed_7,@object
	.size		__unnamed_7,(__unnamed_2 - __unnamed_7)
__unnamed_7:
        /*0033*/ 	.byte	0x66, 0x65, 0x74, 0x63, 0x68, 0x5f, 0x61, 0x6e, 0x64, 0x5f, 0x63, 0x61, 0x73, 0x74, 0x00
	.type		__unnamed_2,@object
	.size		__unnamed_2,(__unnamed_6 - __unnamed_2)
__unnamed_2:
        /*0042*/ 	.byte	0x63, 0x61, 0x73, 0x74, 0x5f, 0x61, 0x6e, 0x64, 0x5f, 0x73, 0x74, 0x6f, 0x72, 0x65, 0x00
	.type		__unnamed_6,@object
	.size		__unnamed_6,(__unnamed_4 - __unnamed_6)
__unnamed_6:
        /*0051*/ 	.byte	0x63, 0x61, 0x73, 0x74, 0x5f, 0x61, 0x6e, 0x64, 0x5f, 0x73, 0x74, 0x6f, 0x72, 0x65, 0x00
	.type		__unnamed_4,@object
	.size		__unnamed_4,(__unnamed_8 - __unnamed_4)
__unnamed_4:
        /*0060*/ 	.byte	0x63, 0x61, 0x73, 0x74, 0x5f, 0x61, 0x6e, 0x64, 0x5f, 0x73, 0x74, 0x6f, 0x72, 0x65, 0x00
	.type		__unnamed_8,@object
	.size		__unnamed_8,($str$7 - __unnamed_8)
__unnamed_8:
        /*006f*/ 	.byte	0x63, 0x61, 0x73, 0x74, 0x5f, 0x61, 0x6e, 0x64, 0x5f, 0x73, 0x74, 0x6f, 0x72, 0x65, 0x00
	.type		$str$7,@object
	.size		$str$7,(.L_37 - $str$7)
$str$7:
        /*007e*/ 	.byte	0x2f, 0x72, 0x6f, 0x6f, 0x74, 0x2f, 0x2e, 0x70, 0x79, 0x65, 0x6e, 0x76, 0x2f, 0x76, 0x65, 0x72
        /*008e*/ 	.byte	0x73, 0x69, 0x6f, 0x6e, 0x73, 0x2f, 0x33, 0x2e, 0x31, 0x33, 0x2e, 0x31, 0x32, 0x2f, 0x6c, 0x69
        /*009e*/ 	.byte	0x62, 0x2f, 0x70, 0x79, 0x74, 0x68, 0x6f, 0x6e, 0x33, 0x2e, 0x31, 0x33, 0x2f, 0x73, 0x69, 0x74
        /*00ae*/ 	.byte	0x65, 0x2d, 0x70, 0x61, 0x63, 0x6b, 0x61, 0x67, 0x65, 0x73, 0x2f, 0x74, 0x6f, 0x72, 0x63, 0x68
        /*00be*/ 	.byte	0x2f, 0x69, 0x6e, 0x63, 0x6c, 0x75, 0x64, 0x65, 0x2f, 0x63, 0x31, 0x30, 0x2f, 0x63, 0x6f, 0x72
        /*00ce*/ 	.byte	0x65, 0x2f, 0x44, 0x79, 0x6e, 0x61, 0x6d, 0x69, 0x63, 0x43, 0x61, 0x73, 0x74, 0x2e, 0x68, 0x00
.L_37:


//--------------------- .nv.shared.reserved.0     --------------------------
	.section	.nv.shared.reserved.0,"aw",@nobits
	.weak		__nv_reservedSMEM_offset_0_alias
	.size		__nv_reservedSMEM_offset_0_alias, 0, 0
	.other		__nv_reservedSMEM_offset_0_alias,@"STO_CUDA_RESERVED_SHARED STV_DEFAULT"
__nv_reservedSMEM_offset_0_alias:
	.zero		0


//--------------------- .nv.global                --------------------------
	.section	.nv.global,"aw",@nobits
.nv.global:
	.type		_ZN59_INTERNAL_eaf5bf6f_28_UnaryGeometricAtanhKernel_cu_8ced36954cuda3std3__48in_placeE,@object
	.size		_ZN59_INTERNAL_eaf5bf6f_28_UnaryGeometricAtanhKernel_cu_8ced36954cuda3std3__48in_placeE,(_ZN59_INTERNAL_eaf5bf6f_28_UnaryGeometricAtanhKernel_cu_8ced36954cuda3std6ranges3__45__cpo8distanceE - _ZN59_INTERNAL_eaf5bf6f_28_UnaryGeometricAtanhKernel_cu_8ced36954cuda3std3__48in_placeE)
_ZN59_INTERNAL_eaf5bf6f_28_UnaryGeometricAtanhKernel_cu_8ced36954cuda3std3__48in_placeE:
	.zero		1
	.type		_ZN59_INTERNAL_eaf5bf6f_28_UnaryGeometricAtanhKernel_cu_8ced36954cuda3std6ranges3__45__cpo8distanceE,@object
	.size		_ZN59_INTERNAL_eaf5bf6f_28_UnaryGeometricAtanhKernel_cu_8ced36954cuda3std6ranges3__45__cpo8distanceE,(_ZN59_INTERNAL_eaf5bf6f_28_UnaryGeometricAtanhKernel_cu_8ced36954cuda3std3__45__cpo6cbeginE - _ZN59_INTERNAL_eaf5bf6f_28_UnaryGeometricAtanhKernel_cu_8ced36954cuda3std6ranges3__45__cpo8distanceE)
_ZN59_INTERNAL_eaf5bf6f_28_UnaryGeometricAtanhKernel_cu_8ced36954cuda3std6ranges3__45__cpo8distanceE:
	.zero		1
	.type		_ZN59_INTERNAL_eaf5bf6f_28_UnaryGeometricAtanhKernel_cu_8ced36954cuda3std3__45__cpo6cbeginE,@object
	.size		_ZN59_INTERNAL_eaf5bf6f_28_UnaryGeometricAtanhKernel_cu_8ced36954cuda3std3__45__cpo6cbeginE,(_ZN59_INTERNAL_eaf5bf6f_28_UnaryGeometricAtanhKernel_cu_8ced36954cuda3std6ranges3__45__cpo7advanceE - _ZN59_INTERNAL_eaf5bf6f_28_UnaryGeometricAtanhKernel_cu_8ced36954cuda3std3__45__cpo6cbeginE)
_ZN59_INTERNAL_eaf5bf6f_28_UnaryGeometricAtanhKernel_cu_8ced36954cuda3std3__45__cpo6cbeginE:
	.zero		1
	.type		_ZN59_INTERNAL_eaf5bf6f_28_UnaryGeometricAtanhKernel_cu_8ced36954cuda3std6ranges3__45__cpo7advanceE,@object
	.size		_ZN59_INTERNAL_eaf5bf6f_28_UnaryGeometricAtanhKernel_cu_8ced36954cuda3std6ranges3__45__cpo7advanceE,(_ZN59_INTERNAL_eaf5bf6f_28_UnaryGeometricAtanhKernel_cu_8ced36954cuda3std3__45__cpo7crbeginE - _ZN59_INTERNAL_eaf5bf6f_28_UnaryGeometricAtanhKernel_cu_8ced36954cuda3std6ranges3__45__cpo7advanceE)
_ZN59_INTERNAL_eaf5bf6f_28_UnaryGeometricAtanhKernel_cu_8ced36954cuda3std6ranges3__45__cpo7advanceE:
	.zero		1
	.type		_ZN59_INTERNAL_eaf5bf6f_28_UnaryGeometricAtanhKernel_cu_8ced36954cuda3std3__45__cpo7crbeginE,@object
	.size		_ZN59_INTERNAL_eaf5bf6f_28_UnaryGeometricAtanhKernel_cu_8ced36954cuda3std3__45__cpo7crbeginE,(_ZN59_INTERNAL_eaf5bf6f_28_UnaryGeometricAtanhKernel_cu_8ced36954cuda3std6ranges3__45__cpo4dataE - _ZN59_INTERNAL_eaf5bf6f_28_UnaryGeometricAtanhKernel_cu_8ced36954cuda3std3__45__cpo7crbeginE)
_ZN59_INTERNAL_eaf5bf6f_28_UnaryGeometricAtanhKernel_cu_8ced36954cuda3std3__45__cpo7crbeginE:
	.zero		1
	.type		_ZN59_INTERNAL_eaf5bf6f_28_UnaryGeometricAtanhKernel_cu_8ced36954cuda3std6ranges3__45__cpo4dataE,@object
	.size		_ZN59_INTERNAL_eaf5bf6f_28_UnaryGeometricAtanhKernel_cu_8ced36954cuda3std6ranges3__45__cpo4dataE,(_ZN59_INTERNAL_eaf5bf6f_28_UnaryGeometricAtanhKernel_cu_8ced36954cuda3std6ranges3__45__cpo5beginE - _ZN59_INTERNAL_eaf5bf6f_28_UnaryGeometricAtanhKernel_cu_8ced36954cuda3std6ranges3__45__cpo4dataE)
_ZN59_INTERNAL_eaf5bf6f_28_UnaryGeometricAtanhKernel_cu_8ced36954cuda3std6ranges3__45__cpo4dataE:
	.zero		1
	.type		_ZN59_INTERNAL_eaf5bf6f_28_UnaryGeometricAtanhKernel_cu_8ced36954cuda3std6ranges3__45__cpo5beginE,@object
	.size		_ZN59_INTERNAL_eaf5bf6f_28_UnaryGeometricAtanhKernel_cu_8ced36954cuda3std6ranges3__45__cpo5beginE,(_ZN59_INTERNAL_eaf5bf6f_28_UnaryGeometricAtanhKernel_cu_8ced36954cuda3std3__461_GLOBAL__N__eaf5bf6f_28_UnaryGeometricAtanhKernel_cu_8ced36956ignoreE - _ZN59_INTERNAL_eaf5bf6f_28_UnaryGeometricAtanhKernel_cu_8ced36954cuda3std6ranges3__45__cpo5beginE)
_ZN59_INTERNAL_eaf5bf6f_28_UnaryGeometricAtanhKernel_cu_8ced36954cuda3std6ranges3__45__cpo5beginE:
	.zero		1
	.type		_ZN59_INTERNAL_eaf5bf6f_28_UnaryGeometricAtanhKernel_cu_8ced36954cuda3std3__461_GLOBAL__N__eaf5bf6f_28_UnaryGeometricAtanhKernel_cu_8ced36956ignoreE,@object
	.size		_ZN59_INTERNAL_eaf5bf6f_28_UnaryGeometricAtanhKernel_cu_8ced36954cuda3std3__461_GLOBAL__N__eaf5bf6f_28_UnaryGeometricAtanhKernel_cu_8ced36956ignoreE,(_ZN59_INTERNAL_eaf5bf6f_28_UnaryGeometricAtanhKernel_cu_8ced36954cuda3std6ranges3__45__cpo4sizeE - _ZN59_INTERNAL_eaf5bf6f_28_UnaryGeometricAtanhKernel_cu_8ced36954cuda3std3__461_GLOBAL__N__eaf5bf6f_28_UnaryGeometricAtanhKernel_cu_8ced36956ignoreE)
_ZN59_INTERNAL_eaf5bf6f_28_UnaryGeometricAtanhKernel_cu_8ced36954cuda3std3__461_GLOBAL__N__eaf5bf6f_28_UnaryGeometricAtanhKernel_cu_8ced36956ignoreE:
	.zero		1
	.type		_ZN59_INTERNAL_eaf5bf6f_28_UnaryGeometricAtanhKernel_cu_8ced36954cuda3std6ranges3__45__cpo4sizeE,@object
	.size		_ZN59_INTERNAL_eaf5bf6f_28_UnaryGeometricAtanhKernel_cu_8ced36954cuda3std6ranges3__45__cpo4sizeE,(_ZN59_INTERNAL_eaf5bf6f_28_UnaryGeometricAtanhKernel_cu_8ced36954cuda3std3__45__cpo5beginE - _ZN59_INTERNAL_eaf5bf6f_28_UnaryGeometricAtanhKernel_cu_8ced36954cuda3std6ranges3__45__cpo4sizeE)
_ZN59_INTERNAL_eaf5bf6f_28_UnaryGeometricAtanhKernel_cu_8ced36954cuda3std6ranges3__45__cpo4sizeE:
	.zero		1
	.type		_ZN59_INTERNAL_eaf5bf6f_28_UnaryGeometricAtanhKernel_cu_8ced36954cuda3std3__45__cpo5beginE,@object
	.size		_ZN59_INTERNAL_eaf5bf6f_28_UnaryGeometricAtanhKernel_cu_8ced36954cuda3std3__45__cpo5beginE,(_ZN59_INTERNAL_eaf5bf6f_28_UnaryGeometricAtanhKernel_cu_8ced36954cuda3std6ranges3__45__cpo6cbeginE - _ZN59_INTERNAL_eaf5bf6f_28_UnaryGeometricAtanhKernel_cu_8ced36954cuda3std3__45__cpo5beginE)
_ZN59_INTERNAL_eaf5bf6f_28_UnaryGeometricAtanhKernel_cu_8ced36954cuda3std3__45__cpo5beginE:
	.zero		1
	.type		_ZN59_INTERNAL_eaf5bf6f_28_UnaryGeometricAtanhKernel_cu_8ced36954cuda3std6ranges3__45__cpo6cbeginE,@object
	.size		_ZN59_INTERNAL_eaf5bf6f_28_UnaryGeometricAtanhKernel_cu_8ced36954cuda3std6ranges3__45__cpo6cbeginE,(_ZN59_INTERNAL_eaf5bf6f_28_UnaryGeometricAtanhKernel_cu_8ced36954cuda3std3__45__cpo6rbeginE - _ZN59_INTERNAL_eaf5bf6f_28_UnaryGeometricAtanhKernel_cu_8ced36954cuda3std6ranges3__45__cpo6cbeginE)
_ZN59_INTERNAL_eaf5bf6f_28_UnaryGeometricAtanhKernel_cu_8ced36954cuda3std6ranges3__45__cpo6cbeginE:
	.zero		1
	.type		_ZN59_INTERNAL_eaf5bf6f_28_UnaryGeometricAtanhKernel_cu_8ced36954cuda3std3__45__cpo6rbeginE,@object
	.size		_ZN59_INTERNAL_eaf5bf6f_28_UnaryGeometricAtanhKernel_cu_8ced36954cuda3std3__45__cpo6rbeginE,(_ZN59_INTERNAL_eaf5bf6f_28_UnaryGeometricAtanhKernel_cu_8ced36954cuda3std6ranges3__45__cpo4nextE - _ZN59_INTERNAL_eaf5bf6f_28_UnaryGeometricAtanhKernel_cu_8ced36954cuda3std3__45__cpo6rbeginE)
_ZN59_INTERNAL_eaf5bf6f_28_UnaryGeometricAtanhKernel_cu_8ced36954cuda3std3__45__cpo6rbeginE:
	.zero		1
	.type		_ZN59_INTERNAL_eaf5bf6f_28_UnaryGeometricAtanhKernel_cu_8ced36954cuda3std6ranges3__45__cpo4nextE,@object
	.size		_ZN59_INTERNAL_eaf5bf6f_28_UnaryGeometricAtanhKernel_cu_8ced36954cuda3std6ranges3__45__cpo4nextE,(_ZN59_INTERNAL_eaf5bf6f_28_UnaryGeometricAtanhKernel_cu_8ced36954cuda3std6ranges3__45__cpo4swapE - _ZN59_INTERNAL_eaf5bf6f_28_UnaryGeometricAtanhKernel_cu_8ced36954cuda3std6ranges3__45__cpo4nextE)
_ZN59_INTERNAL_eaf5bf6f_28_UnaryGeometricAtanhKernel_cu_8ced36954cuda3std6ranges3__45__cpo4nextE:
	.zero		1
	.type		_ZN59_INTERNAL_eaf5bf6f_28_UnaryGeometricAtanhKernel_cu_8ced36954cuda3std6ranges3__45__cpo4swapE,@object
	.size		_ZN59_INTERNAL_eaf5bf6f_28_UnaryGeometricAtanhKernel_cu_8ced36954cuda3std6ranges3__45__cpo4swapE,(_ZN59_INTERNAL_eaf5bf6f_28_UnaryGeometricAtanhKernel_cu_8ced36954cuda3std3__420unreachable_sentinelE - _ZN59_INTERNAL_eaf5bf6f_28_UnaryGeometricAtanhKernel_cu_8ced36954cuda3std6ranges3__45__cpo4swapE)
_ZN59_INTERNAL_eaf5bf6f_28_UnaryGeometricAtanhKernel_cu_8ced36954cuda3std6ranges3__45__cpo4swapE:
	.zero		1
	.type		_ZN59_INTERNAL_eaf5bf6f_28_UnaryGeometricAtanhKernel_cu_8ced36954cuda3std3__420unreachable_sentinelE,@object
	.size		_ZN59_INTERNAL_eaf5bf6f_28_UnaryGeometricAtanhKernel_cu_8ced36954cuda3std3__420unreachable_sentinelE,(_ZN59_INTERNAL_eaf5bf6f_28_UnaryGeometricAtanhKernel_cu_8ced36956thrust23THRUST_300001_SM_900_NS6system6detail10sequential3seqE - _ZN59_INTERNAL_eaf5bf6f_28_UnaryGeometricAtanhKernel_cu_8ced36954cuda3std3__420unreachable_sentinelE)
_ZN59_INTERNAL_eaf5bf6f_28_UnaryGeometricAtanhKernel_cu_8ced36954cuda3std3__420unreachable_sentinelE:
	.zero		1
	.type		_ZN59_INTERNAL_eaf5bf6f_28_UnaryGeometricAtanhKernel_cu_8ced36956thrust23THRUST_300001_SM_900_NS6system6detail10sequential3seqE,@object
	.size		_ZN59_INTERNAL_eaf5bf6f_28_UnaryGeometricAtanhKernel_cu_8ced36956thrust23THRUST_300001_SM_900_NS6system6detail10sequential3seqE,(_ZN59_INTERNAL_eaf5bf6f_28_UnaryGeometricAtanhKernel_cu_8ced36954cuda3std3__45__cpo4cendE - _ZN59_INTERNAL_eaf5bf6f_28_UnaryGeometricAtanhKernel_cu_8ced36956thrust23THRUST_300001_SM_900_NS6system6detail10sequential3seqE)
_ZN59_INTERNAL_eaf5bf6f_28_UnaryGeometricAtanhKernel_cu_8ced36956thrust23THRUST_300001_SM_900_NS6system6detail10sequential3seqE:
	.zero		1
	.type		_ZN59_INTERNAL_eaf5bf6f_28_UnaryGeometricAtanhKernel_cu_8ced36954cuda3std3__45__cpo4cendE,@object
	.size		_ZN59_INTERNAL_eaf5bf6f_28_UnaryGeometricAtanhKernel_cu_8ced36954cuda3std3__45__cpo4cendE,(_ZN59_INTERNAL_eaf5bf6f_28_UnaryGeometricAtanhKernel_cu_8ced36954cuda3std6ranges3__45__cpo9iter_swapE - _ZN59_INTERNAL_eaf5bf6f_28_UnaryGeometricAtanhKernel_cu_8ced36954cuda3std3__45__cpo4cendE)
_ZN59_INTERNAL_eaf5bf6f_28_UnaryGeometricAtanhKernel_cu_8ced36954cuda3std3__45__cpo4cendE:
	.zero		1
	.type		_ZN59_INTERNAL_eaf5bf6f_28_UnaryGeometricAtanhKernel_cu_8ced36954cuda3std6ranges3__45__cpo9iter_swapE,@object
	.size		_ZN59_INTERNAL_eaf5bf6f_28_UnaryGeometricAtanhKernel_cu_8ced36954cuda3std6ranges3__45__cpo9iter_swapE,(_ZN59_INTERNAL_eaf5bf6f_28_UnaryGeometricAtanhKernel_cu_8ced36954cuda3std3__45__cpo5crendE - _ZN59_INTERNAL_eaf5bf6f_28_UnaryGeometricAtanhKernel_cu_8ced36954cuda3std6ranges3__45__cpo9iter_swapE)
_ZN59_INTERNAL_eaf5bf6f_28_UnaryGeometricAtanhKernel_cu_8ced36954cuda3std6ranges3__45__cpo9iter_swapE:
	.zero		1
	.type		_ZN59_INTERNAL_eaf5bf6f_28_UnaryGeometricAtanhKernel_cu_8ced36954cuda3std3__45__cpo5crendE,@object
	.size		_ZN59_INTERNAL_eaf5bf6f_28_UnaryGeometricAtanhKernel_cu_8ced36954cuda3std3__45__cpo5crendE,(_ZN59_INTERNAL_eaf5bf6f_28_UnaryGeometricAtanhKernel_cu_8ced36954cuda3std6ranges3__45__cpo5cdataE - _ZN59_INTERNAL_eaf5bf6f_28_UnaryGeometricAtanhKernel_cu_8ced36954cuda3std3__45__cpo5crendE)
_ZN59_INTERNAL_eaf5bf6f_28_UnaryGeometricAtanhKernel_cu_8ced36954cuda3std3__45__cpo5crendE:
	.zero		1
	.type		_ZN59_INTERNAL_eaf5bf6f_28_UnaryGeometricAtanhKernel_cu_8ced36954cuda3std6ranges3__45__cpo5cdataE,@object
	.size		_ZN59_INTERNAL_eaf5bf6f_28_UnaryGeometricAtanhKernel_cu_8ced36954cuda3std6ranges3__45__cpo5cdataE,(_ZN59_INTERNAL_eaf5bf6f_28_UnaryGeometricAtanhKernel_cu_8ced36954cuda3std6ranges3__45__cpo3endE - _ZN59_INTERNAL_eaf5bf6f_28_UnaryGeometricAtanhKernel_cu_8ced36954cuda3std6ranges3__45__cpo5cdataE)
_ZN59_INTERNAL_eaf5bf6f_28_UnaryGeometricAtanhKernel_cu_8ced36954cuda3std6ranges3__45__cpo5cdataE:
	.zero		1
	.type		_ZN59_INTERNAL_eaf5bf6f_28_UnaryGeometricAtanhKernel_cu_8ced36954cuda3std6ranges3__45__cpo3endE,@object
	.size		_ZN59_INTERNAL_eaf5bf6f_28_UnaryGeometricAtanhKernel_cu_8ced36954cuda3std6ranges3__45__cpo3endE,(_ZN59_INTERNAL_eaf5bf6f_28_UnaryGeometricAtanhKernel_cu_8ced36954cuda3std3__419piecewise_constructE - _ZN59_INTERNAL_eaf5bf6f_28_UnaryGeometricAtanhKernel_cu_8ced36954cuda3std6ranges3__45__cpo3endE)
_ZN59_INTERNAL_eaf5bf6f_28_UnaryGeometricAtanhKernel_cu_8ced36954cuda3std6ranges3__45__cpo3endE:
	.zero		1
	.type		_ZN59_INTERNAL_eaf5bf6f_28_UnaryGeometricAtanhKernel_cu_8ced36954cuda3std3__419piecewise_constructE,@object
	.size		_ZN59_INTERNAL_eaf5bf6f_28_UnaryGeometricAtanhKernel_cu_8ced36954cuda3std3__419piecewise_constructE,(_ZN59_INTERNAL_eaf5bf6f_28_UnaryGeometricAtanhKernel_cu_8ced36954cuda3std6ranges3__45__cpo5ssizeE - _ZN59_INTERNAL_eaf5bf6f_28_UnaryGeometricAtanhKernel_cu_8ced36954cuda3std3__419piecewise_constructE)
_ZN59_INTERNAL_eaf5bf6f_28_UnaryGeometricAtanhKernel_cu_8ced36954cuda3std3__419piecewise_constructE:
	.zero		1
	.type		_ZN59_INTERNAL_eaf5bf6f_28_UnaryGeometricAtanhKernel_cu_8ced36954cuda3std6ranges3__45__cpo5ssizeE,@object
	.size		_ZN59_INTERNAL_eaf5bf6f_28_UnaryGeometricAtanhKernel_cu_8ced36954cuda3std6ranges3__45__cpo5ssizeE,(_ZN59_INTERNAL_eaf5bf6f_28_UnaryGeometricAtanhKernel_cu_8ced36954cuda3std3__45__cpo3endE - _ZN59_INTERNAL_eaf5bf6f_28_UnaryGeometricAtanhKernel_cu_8ced36954cuda3std6ranges3__45__cpo5ssizeE)
_ZN59_INTERNAL_eaf5bf6f_28_UnaryGeometricAtanhKernel_cu_8ced36954cuda3std6ranges3__45__cpo5ssizeE:
	.zero		1
	.type		_ZN59_INTERNAL_eaf5bf6f_28_UnaryGeometricAtanhKernel_cu_8ced36954cuda3std3__45__cpo3endE,@object
	.size		_ZN59_INTERNAL_eaf5bf6f_28_UnaryGeometricAtanhKernel_cu_8ced36954cuda3std3__45__cpo3endE,(_ZN59_INTERNAL_eaf5bf6f_28_UnaryGeometricAtanhKernel_cu_8ced36954cuda3std6ranges3__45__cpo4cendE - _ZN59_INTERNAL_eaf5bf6f_28_UnaryGeometricAtanhKernel_cu_8ced36954cuda3std3__45__cpo3endE)
_ZN59_INTERNAL_eaf5bf6f_28_UnaryGeometricAtanhKernel_cu_8ced36954cuda3std3__45__cpo3endE:
	.zero		1
	.type		_ZN59_INTERNAL_eaf5bf6f_28_UnaryGeometricAtanhKernel_cu_8ced36954cuda3std6ranges3__45__cpo4cendE,@object
	.size		_ZN59_INTERNAL_eaf5bf6f_28_UnaryGeometricAtanhKernel_cu_8ced36954cuda3std6ranges3__45__cpo4cendE,(_ZN59_INTERNAL_eaf5bf6f_28_UnaryGeometricAtanhKernel_cu_8ced36954cuda3std3__45__cpo4rendE - _ZN59_INTERNAL_eaf5bf6f_28_UnaryGeometricAtanhKernel_cu_8ced36954cuda3std6ranges3__45__cpo4cendE)
_ZN59_INTERNAL_eaf5bf6f_28_UnaryGeometricAtanhKernel_cu_8ced36954cuda3std6ranges3__45__cpo4cendE:
	.zero		1
	.type		_ZN59_INTERNAL_eaf5bf6f_28_UnaryGeometricAtanhKernel_cu_8ced36954cuda3std3__45__cpo4rendE,@object
	.size		_ZN59_INTERNAL_eaf5bf6f_28_UnaryGeometricAtanhKernel_cu_8ced36954cuda3std3__45__cpo4rendE,(_ZN59_INTERNAL_eaf5bf6f_28_UnaryGeometricAtanhKernel_cu_8ced36954cuda3std6ranges3__45__cpo4prevE - _ZN59_INTERNAL_eaf5bf6f_28_UnaryGeometricAtanhKernel_cu_8ced36954cuda3std3__45__cpo4rendE)
_ZN59_INTERNAL_eaf5bf6f_28_UnaryGeometricAtanhKernel_cu_8ced36954cuda3std3__45__cpo4rendE:
	.zero		1
	.type		_ZN59_INTERNAL_eaf5bf6f_28_UnaryGeometricAtanhKernel_cu_8ced36954cuda3std6ranges3__45__cpo4prevE,@object
	.size		_ZN59_INTERNAL_eaf5bf6f_28_UnaryGeometricAtanhKernel_cu_8ced36954cuda3std6ranges3__45__cpo4prevE,(_ZN59_INTERNAL_eaf5bf6f_28_UnaryGeometricAtanhKernel_cu_8ced36954cuda3std6ranges3__45__cpo9iter_moveE - _ZN59_INTERNAL_eaf5bf6f_28_UnaryGeometricAtanhKernel_cu_8ced36954cuda3std6ranges3__45__cpo4prevE)
_ZN59_INTERNAL_eaf5bf6f_28_UnaryGeometricAtanhKernel_cu_8ced36954cuda3std6ranges3__45__cpo4prevE:
	.zero		1
	.type		_ZN59_INTERNAL_eaf5bf6f_28_UnaryGeometricAtanhKernel_cu_8ced36954cuda3std6ranges3__45__cpo9iter_moveE,@object
	.size		_ZN59_INTERNAL_eaf5bf6f_28_UnaryGeometricAtanhKernel_cu_8ced36954cuda3std6ranges3__45__cpo9iter_moveE,(.L_21 - _ZN59_INTERNAL_eaf5bf6f_28_UnaryGeometricAtanhKernel_cu_8ced36954cuda3std6ranges3__45__cpo9iter_moveE)
_ZN59_INTERNAL_eaf5bf6f_28_UnaryGeometricAtanhKernel_cu_8ced36954cuda3std6ranges3__45__cpo9iter_moveE:
	.zero		1
.L_21:


//--------------------- .nv.constant0._ZN2at6native18elementwise_kernelILi128ELi4EZNS0_15gpu_kernel_implIZZZNS0_17atanh_kernel_cudaERNS_18TensorIteratorBaseEENKUlvE0_clEvENKUlvE2_clEvEUlN3c108BFloat16EE_EEvS4_RKT_EUliE_EEviT1_ --------------------------
	.section	.nv.constant0._ZN2at6native18elementwise_kernelILi128ELi4EZNS0_15gpu_kernel_implIZZZNS0_17atanh_kernel_cudaERNS_18TensorIteratorBaseEENKUlvE0_clEvENKUlvE2_clEvEUlN3c108BFloat16EE_EEvS4_RKT_EUliE_EEviT1_,"a",@progbits
	.sectionflags	@""
	.align	4
.nv.constant0._ZN2at6native18elementwise_kernelILi128ELi4EZNS0_15gpu_kernel_implIZZZNS0_17atanh_kernel_cudaERNS_18TensorIteratorBaseEENKUlvE0_clEvENKUlvE2_clEvEUlN3c108BFloat16EE_EEvS4_RKT_EUliE_EEviT1_:
	.zero		1072


//--------------------- .nv.constant0._ZN2at6native27unrolled_elementwise_kernelIZZZNS0_17atanh_kernel_cudaERNS_18TensorIteratorBaseEENKUlvE0_clEvENKUlvE2_clEvEUlN3c108BFloat16EE_St5arrayIPcLm2EELi4E23TrivialOffsetCalculatorILi1EjESD_NS0_6memory12LoadWithCastILi1EEENSE_13StoreWithCastILi1EEEEEviT_T0_T2_T3_T4_T5_ --------------------------
	.section	.nv.constant0._ZN2at6native27unrolled_elementwise_kernelIZZZNS0_17atanh_kernel_cudaERNS_18TensorIteratorBaseEENKUlvE0_clEvENKUlvE2_clEvEUlN3c108BFloat16EE_St5arrayIPcLm2EELi4E23TrivialOffsetCalculatorILi1EjESD_NS0_6memory12LoadWithCastILi1EEENSE_13StoreWithCastILi1EEEEEviT_T0_T2_T3_T4_T5_,"a",@progbits
	.sectionflags	@""
	.align	4
.nv.constant0._ZN2at6native27unrolled_elementwise_kernelIZZZNS0_17atanh_kernel_cudaERNS_18TensorIteratorBaseEENKUlvE0_clEvENKUlvE2_clEvEUlN3c108BFloat16EE_St5arrayIPcLm2EELi4E23TrivialOffsetCalculatorILi1EjESD_NS0_6memory12LoadWithCastILi1EEENSE_13StoreWithCastILi1EEEEEviT_T0_T2_T3_T4_T5_:
	.zero		572


//--------------------- .nv.constant0._ZN2at6native18elementwise_kernelILi128ELi4EZNS0_22gpu_kernel_impl_nocastIZZZNS0_17atanh_kernel_cudaERNS_18TensorIteratorBaseEENKUlvE0_clEvENKUlvE2_clEvEUlN3c108BFloat16EE_EEvS4_RKT_EUliE_EEviT1_ --------------------------
	.section	.nv.constant0._ZN2at6native18elementwise_kernelILi128ELi4EZNS0_22gpu_kernel_impl_nocastIZZZNS0_17atanh_kernel_cudaERNS_18TensorIteratorBaseEENKUlvE0_clEvENKUlvE2_clEvEUlN3c108BFloat16EE_EEvS4_RKT_EUliE_EEviT1_,"a",@progbits
	.sectionflags	@""
	.align	4
.nv.constant0._ZN2at6native18elementwise_kernelILi128ELi4EZNS0_22gpu_kernel_impl_nocastIZZZNS0_17atanh_kernel_cudaERNS_18TensorIteratorBaseEENKUlvE0_clEvENKUlvE2_clEvEUlN3c108BFloat16EE_EEvS4_RKT_EUliE_EEviT1_:
	.zero		1072


//--------------------- .nv.constant0._ZN2at6native27unrolled_elementwise_kernelIZZZNS0_17atanh_kernel_cudaERNS_18TensorIteratorBaseEENKUlvE0_clEvENKUlvE2_clEvEUlN3c108BFloat16EE_St5arrayIPcLm2EELi4E23TrivialOffsetCalculatorILi1EjESD_NS0_6memory15LoadWithoutCastENSE_16StoreWithoutCastEEEviT_T0_T2_T3_T4_T5_ --------------------------
	.section	.nv.constant0._ZN2at6native27unrolled_elementwise_kernelIZZZNS0_17atanh_kernel_cudaERNS_18TensorIteratorBaseEENKUlvE0_clEvENKUlvE2_clEvEUlN3c108BFloat16EE_St5arrayIPcLm2EELi4E23TrivialOffsetCalculatorILi1EjESD_NS0_6memory15LoadWithoutCastENSE_16StoreWithoutCastEEEviT_T0_T2_T3_T4_T5_,"a",@progbits
	.sectionflags	@""
	.align	4
.nv.constant0._ZN2at6native27unrolled_elementwise_kernelIZZZNS0_17atanh_kernel_cudaERNS_18TensorIteratorBaseEENKUlvE0_clEvENKUlvE2_clEvEUlN3c108BFloat16EE_St5arrayIPcLm2EELi4E23TrivialOffsetCalculatorILi1EjESD_NS0_6memory15LoadWithoutCastENSE_16StoreWithoutCastEEEviT_T0_T2_T3_T4_T5_:
	.zero		556


//--------------------- .nv.constant0._ZN2at6native29vectorized_elementwise_kernelILi2EZZZNS0_17atanh_kernel_cudaERNS_18TensorIteratorBaseEENKUlvE0_clEvENKUlvE2_clEvEUlN3c108BFloat16EE_St5arrayIPcLm2EEEEviT0_T1_ --------------------------
	.section	.nv.constant0._ZN2at6native29vectorized_elementwise_kernelILi2EZZZNS0_17atanh_kernel_cudaERNS_18TensorIteratorBaseEENKUlvE0_clEvENKUlvE2_clEvEUlN3c108BFloat16EE_St5arrayIPcLm2EEEEviT0_T1_,"a",@progbits
	.sectionflags	@""
	.align	4
.nv.constant0._ZN2at6native29vectorized_elementwise_kernelILi2EZZZNS0_17atanh_kernel_cudaERNS_18TensorIteratorBaseEENKUlvE0_clEvENKUlvE2_clEvEUlN3c108BFloat16EE_St5arrayIPcLm2EEEEviT0_T1_:
	.zero		552


//--------------------- .nv.constant0._ZN2at6native29vectorized_elementwise_kernelILi4EZZZNS0_17atanh_kernel_cudaERNS_18TensorIteratorBaseEENKUlvE0_clEvENKUlvE2_clEvEUlN3c108BFloat16EE_St5arrayIPcLm2EEEEviT0_T1_ --------------------------
	.section	.nv.constant0._ZN2at6native29vectorized_elementwise_kernelILi4EZZZNS0_17atanh_kernel_cudaERNS_18TensorIteratorBaseEENKUlvE0_clEvENKUlvE2_clEvEUlN3c108BFloat16EE_St5arrayIPcLm2EEEEviT0_T1_,"a",@progbits
	.sectionflags	@""
	.align	4
.nv.constant0._ZN2at6native29vectorized_elementwise_kernelILi4EZZZNS0_17atanh_kernel_cudaERNS_18TensorIteratorBaseEENKUlvE0_clEvENKUlvE2_clEvEUlN3c108BFloat16EE_St5arrayIPcLm2EEEEviT0_T1_:
	.zero		552


//--------------------- .nv.constant0._ZN2at6native29vectorized_elementwise_kernelILi8EZZZNS0_17atanh_kernel_cudaERNS_18TensorIteratorBaseEENKUlvE0_clEvENKUlvE2_clEvEUlN3c108BFloat16EE_St5arrayIPcLm2EEEEviT0_T1_ --------------------------
	.section	.nv.constant0._ZN2at6native29vectorized_elementwise_kernelILi8EZZZNS0_17atanh_kernel_cudaERNS_18TensorIteratorBaseEENKUlvE0_clEvENKUlvE2_clEvEUlN3c108BFloat16EE_St5arrayIPcLm2EEEEviT0_T1_,"a",@progbits
	.sectionflags	@""
	.align	4
.nv.constant0._ZN2at6native29vectorized_elementwise_kernelILi8EZZZNS0_17atanh_kernel_cudaERNS_18TensorIteratorBaseEENKUlvE0_clEvENKUlvE2_clEvEUlN3c108BFloat16EE_St5arrayIPcLm2EEEEviT0_T1_:
	.zero		552


//--------------------- .nv.constant0._ZN2at6native18elementwise_kernelILi128ELi4EZNS0_15gpu_kernel_implIZZZNS0_17atanh_kernel_cudaERNS_18TensorIteratorBaseEENKUlvE0_clEvENKUlvE1_clEvEUlN3c104HalfEE_EEvS4_RKT_EUliE_EEviT1_ --------------------------
	.section	.nv.constant0._ZN2at6native18elementwise_kernelILi128ELi4EZNS0_15gpu_kernel_implIZZZNS0_17atanh_kernel_cudaERNS_18TensorIteratorBaseEENKUlvE0_clEvENKUlvE1_clEvEUlN3c104HalfEE_EEvS4_RKT_EUliE_EEviT1_,"a",@progbits
	.sectionflags	@""
	.align	4
.nv.constant0._ZN2at6native18elementwise_kernelILi128ELi4EZNS0_15gpu_kernel_implIZZZNS0_17atanh_kernel_cudaERNS_18TensorIteratorBaseEENKUlvE0_clEvENKUlvE1_clEvEUlN3c104HalfEE_EEvS4_RKT_EUliE_EEviT1_:
	.zero		1072


//--------------------- .nv.constant0._ZN2at6native27unrolled_elementwise_kernelIZZZNS0_17atanh_kernel_cudaERNS_18TensorIteratorBaseEENKUlvE0_clEvENKUlvE1_clEvEUlN3c104HalfEE_St5arrayIPcLm2EELi4E23TrivialOffsetCalculatorILi1EjESD_NS0_6memory12LoadWithCastILi1EEENSE_13StoreWithCastILi1EEEEEviT_T0_T2_T3_T4_T5_ --------------------------
	.section	.nv.constant0._ZN2at6native27unrolled_elementwise_kernelIZZZNS0_17atanh_kernel_cudaERNS_18TensorIteratorBaseEENKUlvE0_clEvENKUlvE1_clEvEUlN3c104HalfEE_St5arrayIPcLm2EELi4E23TrivialOffsetCalculatorILi1EjESD_NS0_6memory12LoadWithCastILi1EEENSE_13StoreWithCastILi1EEEEEviT_T0_T2_T3_T4_T5_,"a",@progbits
	.sectionflags	@""
	.align	4
.nv.constant0._ZN2at6native27unrolled_elementwise_kernelIZZZNS0_17atanh_kernel_cudaERNS_18TensorIteratorBaseEENKUlvE0_clEvENKUlvE1_clEvEUlN3c104HalfEE_St5arrayIPcLm2EELi4E23TrivialOffsetCalculatorILi1EjESD_NS0_6memory12LoadWithCastILi1EEENSE_13StoreWithCastILi1EEEEEviT_T0_T2_T3_T4_T5_:
	.zero		572


//--------------------- .nv.constant0._ZN2at6native18elementwise_kernelILi128ELi4EZNS0_22gpu_kernel_impl_nocastIZZZNS0_17atanh_kernel_cudaERNS_18TensorIteratorBaseEENKUlvE0_clEvENKUlvE1_clEvEUlN3c104HalfEE_EEvS4_RKT_EUliE_EEviT1_ --------------------------
	.section	.nv.constant0._ZN2at6native18elementwise_kernelILi128ELi4EZNS0_22gpu_kernel_impl_nocastIZZZNS0_17atanh_kernel_cudaERNS_18TensorIteratorBaseEENKUlvE0_clEvENKUlvE1_clEvEUlN3c104HalfEE_EEvS4_RKT_EUliE_EEviT1_,"a",@progbits
	.sectionflags	@""
	.align	4
.nv.constant0._ZN2at6native18elementwise_kernelILi128ELi4EZNS0_22gpu_kernel_impl_nocastIZZZNS0_17atanh_kernel_cudaERNS_18TensorIteratorBaseEENKUlvE0_clEvENKUlvE1_clEvEUlN3c104HalfEE_EEvS4_RKT_EUliE_EEviT1_:
	.zero		1072


//--------------------- .nv.constant0._ZN2at6native27unrolled_elementwise_kernelIZZZNS0_17atanh_kernel_cudaERNS_18TensorIteratorBaseEENKUlvE0_clEvENKUlvE1_clEvEUlN3c104HalfEE_St5arrayIPcLm2EELi4E23TrivialOffsetCalculatorILi1EjESD_NS0_6memory15LoadWithoutCastENSE_16StoreWithoutCastEEEviT_T0_T2_T3_T4_T5_ --------------------------
	.section	.nv.constant0._ZN2at6native27unrolled_elementwise_kernelIZZZNS0_17atanh_kernel_cudaERNS_18TensorIteratorBaseEENKUlvE0_clEvENKUlvE1_clEvEUlN3c104HalfEE_St5arrayIPcLm2EELi4E23TrivialOffsetCalculatorILi1EjESD_NS0_6memory15LoadWithoutCastENSE_16StoreWithoutCastEEEviT_T0_T2_T3_T4_T5_,"a",@progbits
	.sectionflags	@""
	.align	4
.nv.constant0._ZN2at6native27unrolled_elementwise_kernelIZZZNS0_17atanh_kernel_cudaERNS_18TensorIteratorBaseEENKUlvE0_clEvENKUlvE1_clEvEUlN3c104HalfEE_St5arrayIPcLm2EELi4E23TrivialOffsetCalculatorILi1EjESD_NS0_6memory15LoadWithoutCastENSE_16StoreWithoutCastEEEviT_T0_T2_T3_T4_T5_:
	.zero		556


//--------------------- .nv.constant0._ZN2at6native29vectorized_elementwise_kernelILi2EZZZNS0_17atanh_kernel_cudaERNS_18TensorIteratorBaseEENKUlvE0_clEvENKUlvE1_clEvEUlN3c104HalfEE_St5arrayIPcLm2EEEEviT0_T1_ --------------------------
	.section	.nv.constant0._ZN2at6native29vectorized_elementwise_kernelILi2EZZZNS0_17atanh_kernel_cudaERNS_18TensorIteratorBaseEENKUlvE0_clEvENKUlvE1_clEvEUlN3c104HalfEE_St5arrayIPcLm2EEEEviT0_T1_,"a",@progbits
	.sectionflags	@""
	.align	4
.nv.constant0._ZN2at6native29vectorized_elementwise_kernelILi2EZZZNS0_17atanh_kernel_cudaERNS_18TensorIteratorBaseEENKUlvE0_clEvENKUlvE1_clEvEUlN3c104HalfEE_St5arrayIPcLm2EEEEviT0_T1_:
	.zero		552


//--------------------- .nv.constant0._ZN2at6native29vectorized_elementwise_kernelILi4EZZZNS0_17atanh_kernel_cudaERNS_18TensorIteratorBaseEENKUlvE0_clEvENKUlvE1_clEvEUlN3c104HalfEE_St5arrayIPcLm2EEEEviT0_T1_ --------------------------
	.section	.nv.constant0._ZN2at6native29vectorized_elementwise_kernelILi4EZZZNS0_17atanh_kernel_cudaERNS_18TensorIteratorBaseEENKUlvE0_clEvENKUlvE1_clEvEUlN3c104HalfEE_St5arrayIPcLm2EEEEviT0_T1_,"a",@progbits
	.sectionflags	@""
	.align	4
.nv.constant0._ZN2at6native29vectorized_elementwise_kernelILi4EZZZNS0_17atanh_kernel_cudaERNS_18TensorIteratorBaseEENKUlvE0_clEvENKUlvE1_clEvEUlN3c104HalfEE_St5arrayIPcLm2EEEEviT0_T1_:
	.zero		552


//--------------------- .nv.constant0._ZN2at6native29vectorized_elementwise_kernelILi8EZZZNS0_17atanh_kernel_cudaERNS_18TensorIteratorBaseEENKUlvE0_clEvENKUlvE1_clEvEUlN3c104HalfEE_St5arrayIPcLm2EEEEviT0_T1_ --------------------------
	.section	.nv.constant0._ZN2at6native29vectorized_elementwise_kernelILi8EZZZNS0_17atanh_kernel_cudaERNS_18TensorIteratorBaseEENKUlvE0_clEvENKUlvE1_clEvEUlN3c104HalfEE_St5arrayIPcLm2EEEEviT0_T1_,"a",@progbits
	.sectionflags	@""
	.align	4
.nv.constant0._ZN2at6native29vectorized_elementwise_kernelILi8EZZZNS0_17atanh_kernel_cudaERNS_18TensorIteratorBaseEENKUlvE0_clEvENKUlvE1_clEvEUlN3c104HalfEE_St5arrayIPcLm2EEEEviT0_T1_:
	.zero		552


//--------------------- .nv.constant0._ZN2at6native18elementwise_kernelILi128ELi4EZNS0_15gpu_kernel_implIZZZNS0_17atanh_kernel_cudaERNS_18TensorIteratorBaseEENKUlvE0_clEvENKUlvE0_clEvEUlfE_EEvS4_RKT_EUliE_EEviT1_ --------------------------
	.section	.nv.constant0._ZN2at6native18elementwise_kernelILi128ELi4EZNS0_15gpu_kernel_implIZZZNS0_17atanh_kernel_cudaERNS_18TensorIteratorBaseEENKUlvE0_clEvENKUlvE0_clEvEUlfE_EEvS4_RKT_EUliE_EEviT1_,"a",@progbits
	.sectionflags	@""
	.align	4
.nv.constant0._ZN2at6native18elementwise_kernelILi128ELi4EZNS0_15gpu_kernel_implIZZZNS0_17atanh_kernel_cudaERNS_18TensorIteratorBaseEENKUlvE0_clEvENKUlvE0_clEvEUlfE_EEvS4_RKT_EUliE_EEviT1_:
	.zero		1072


//--------------------- .nv.constant0._ZN2at6native27unrolled_elementwise_kernelIZZZNS0_17atanh_kernel_cudaERNS_18TensorIteratorBaseEENKUlvE0_clEvENKUlvE0_clEvEUlfE_St5arrayIPcLm2EELi4E23TrivialOffsetCalculatorILi1EjESB_NS0_6memory12LoadWithCastILi1EEENSC_13StoreWithCastILi1EEEEEviT_T0_T2_T3_T4_T5_ --------------------------
	.section	.nv.constant0._ZN2at6native27unrolled_elementwise_kernelIZZZNS0_17atanh_kernel_cudaERNS_18TensorIteratorBaseEENKUlvE0_clEvENKUlvE0_clEvEUlfE_St5arrayIPcLm2EELi4E23TrivialOffsetCalculatorILi1EjESB_NS0_6memory12LoadWithCastILi1EEENSC_13StoreWithCastILi1EEEEEviT_T0_T2_T3_T4_T5_,"a",@progbits
	.sectionflags	@""
	.align	4
.nv.constant0._ZN2at6native27unrolled_elementwise_kernelIZZZNS0_17atanh_kernel_cudaERNS_18TensorIteratorBaseEENKUlvE0_clEvENKUlvE0_clEvEUlfE_St5arrayIPcLm2EELi4E23TrivialOffsetCalculatorILi1EjESB_NS0_6memory12LoadWithCastILi1EEENSC_13StoreWithCastILi1EEEEEviT_T0_T2_T3_T4_T5_:
	.zero		572


//--------------------- .nv.constant0._ZN2at6native18elementwise_kernelILi128ELi2EZNS0_22gpu_kernel_impl_nocastIZZZNS0_17atanh_kernel_cudaERNS_18TensorIteratorBaseEENKUlvE0_clEvENKUlvE0_clEvEUlfE_EEvS4_RKT_EUliE_EEviT1_ --------------------------
	.section	.nv.constant0._ZN2at6native18elementwise_kernelILi128ELi2EZNS0_22gpu_kernel_impl_nocastIZZZNS0_17atanh_kernel_cudaERNS_18TensorIteratorBaseEENKUlvE0_clEvENKUlvE0_clEvEUlfE_EEvS4_RKT_EUliE_EEviT1_,"a",@progbits
	.sectionflags	@""
	.align	4
.nv.constant0._ZN2at6native18elementwise_kernelILi128ELi2EZNS0_22gpu_kernel_impl_nocastIZZZNS0_17atanh_kernel_cudaERNS_18TensorIteratorBaseEENKUlvE0_clEvENKUlvE0_clEvEUlfE_EEvS4_RKT_EUliE_EEviT1_:
	.zero		1072


//--------------------- .nv.constant0._ZN2at6native27unrolled_elementwise_kernelIZZZNS0_17atanh_kernel_cudaERNS_18TensorIteratorBaseEENKUlvE0_clEvENKUlvE0_clEvEUlfE_St5arrayIPcLm2EELi4E23TrivialOffsetCalculatorILi1EjESB_NS0_6memory15LoadWithoutCastENSC_16StoreWithoutCastEEEviT_T0_T2_T3_T4_T5_ --------------------------
	.section	.nv.constant0._ZN2at6native27unrolled_elementwise_kernelIZZZNS0_17atanh_kernel_cudaERNS_18TensorIteratorBaseEENKUlvE0_clEvENKUlvE0_clEvEUlfE_St5arrayIPcLm2EELi4E23TrivialOffsetCalculatorILi1EjESB_NS0_6memory15LoadWithoutCastENSC_16StoreWithoutCastEEEviT_T0_T2_T3_T4_T5_,"a",@progbits
	.sectionflags	@""
	.align	4
.nv.constant0._ZN2at6native27unrolled_elementwise_kernelIZZZNS0_17atanh_kernel_cudaERNS_18TensorIteratorBaseEENKUlvE0_clEvENKUlvE0_clEvEUlfE_St5arrayIPcLm2EELi4E23TrivialOffsetCalculatorILi1EjESB_NS0_6memory15LoadWithoutCastENSC_16StoreWithoutCastEEEviT_T0_T2_T3_T4_T5_:
	.zero		556


//--------------------- .nv.constant0._ZN2at6native29vectorized_elementwise_kernelILi2EZZZNS0_17atanh_kernel_cudaERNS_18TensorIteratorBaseEENKUlvE0_clEvENKUlvE0_clEvEUlfE_St5arrayIPcLm2EEEEviT0_T1_ --------------------------
	.section	.nv.constant0._ZN2at6native29vectorized_elementwise_kernelILi2EZZZNS0_17atanh_kernel_cudaERNS_18TensorIteratorBaseEENKUlvE0_clEvENKUlvE0_clEvEUlfE_St5arrayIPcLm2EEEEviT0_T1_,"a",@progbits
	.sectionflags	@""
	.align	4
.nv.constant0._ZN2at6native29vectorized_elementwise_kernelILi2EZZZNS0_17atanh_kernel_cudaERNS_18TensorIteratorBaseEENKUlvE0_clEvENKUlvE0_clEvEUlfE_St5arrayIPcLm2EEEEviT0_T1_:
	.zero		552


//--------------------- .nv.constant0._ZN2at6native29vectorized_elementwise_kernelILi4EZZZNS0_17atanh_kernel_cudaERNS_18TensorIteratorBaseEENKUlvE0_clEvENKUlvE0_clEvEUlfE_St5arrayIPcLm2EEEEviT0_T1_ --------------------------
	.section	.nv.constant0._ZN2at6native29vectorized_elementwise_kernelILi4EZZZNS0_17atanh_kernel_cudaERNS_18TensorIteratorBaseEENKUlvE0_clEvENKUlvE0_clEvEUlfE_St5arrayIPcLm2EEEEviT0_T1_,"a",@progbits
	.sectionflags	@""
	.align	4
.nv.constant0._ZN2at6native29vectorized_elementwise_kernelILi4EZZZNS0_17atanh_kernel_cudaERNS_18TensorIteratorBaseEENKUlvE0_clEvENKUlvE0_clEvEUlfE_St5arrayIPcLm2EEEEviT0_T1_:
	.zero		552


//--------------------- .nv.constant0._ZN2at6native29vectorized_elementwise_kernelILi8EZZZNS0_17atanh_kernel_cudaERNS_18TensorIteratorBaseEENKUlvE0_clEvENKUlvE0_clEvEUlfE_St5arrayIPcLm2EEEEviT0_T1_ --------------------------
	.section	.nv.constant0._ZN2at6native29vectorized_elementwise_kernelILi8EZZZNS0_17atanh_kernel_cudaERNS_18TensorIteratorBaseEENKUlvE0_clEvENKUlvE0_clEvEUlfE_St5arrayIPcLm2EEEEviT0_T1_,"a",@progbits
	.sectionflags	@""
	.align	4
.nv.constant0._ZN2at6native29vectorized_elementwise_kernelILi8EZZZNS0_17atanh_kernel_cudaERNS_18TensorIteratorBaseEENKUlvE0_clEvENKUlvE0_clEvEUlfE_St5arrayIPcLm2EEEEviT0_T1_:
	.zero		552


//--------------------- .nv.constant0._ZN2at6native18elementwise_kernelILi128ELi4EZNS0_15gpu_kernel_implIZZZNS0_17atanh_kernel_cudaERNS_18TensorIteratorBaseEENKUlvE0_clEvENKUlvE_clEvEUldE_EEvS4_RKT_EUliE_EEviT1_ --------------------------
	.section	.nv.constant0._ZN2at6native18elementwise_kernelILi128ELi4EZNS0_15gpu_kernel_implIZZZNS0_17atanh_kernel_cudaERNS_18TensorIteratorBaseEENKUlvE0_clEvENKUlvE_clEvEUldE_EEvS4_RKT_EUliE_EEviT1_,"a",@progbits
	.sectionflags	@""
	.align	4
.nv.constant0._ZN2at6native18elementwise_kernelILi128ELi4EZNS0_15gpu_kernel_implIZZZNS0_17atanh_kernel_cudaERNS_18TensorIteratorBaseEENKUlvE0_clEvENKUlvE_clEvEUldE_EEvS4_RKT_EUliE_EEviT1_:
	.zero		1072


//--------------------- .nv.constant0._ZN2at6native27unrolled_elementwise_kernelIZZZNS0_17atanh_kernel_cudaERNS_18TensorIteratorBaseEENKUlvE0_clEvENKUlvE_clEvEUldE_St5arrayIPcLm2EELi4E23TrivialOffsetCalculatorILi1EjESB_NS0_6memory12LoadWithCastILi1EEENSC_13StoreWithCastILi1EEEEEviT_T0_T2_T3_T4_T5_ --------------------------
	.section	.nv.constant0._ZN2at6native27unrolled_elementwise_kernelIZZZNS0_17atanh_kernel_cudaERNS_18TensorIteratorBaseEENKUlvE0_clEvENKUlvE_clEvEUldE_St5arrayIPcLm2EELi4E23TrivialOffsetCalculatorILi1EjESB_NS0_6memory12LoadWithCastILi1EEENSC_13StoreWithCastILi1EEEEEviT_T0_T2_T3_T4_T5_,"a",@progbits
	.sectionflags	@""
	.align	4
.nv.constant0._ZN2at6native27unrolled_elementwise_kernelIZZZNS0_17atanh_kernel_cudaERNS_18TensorIteratorBaseEENKUlvE0_clEvENKUlvE_clEvEUldE_St5arrayIPcLm2EELi4E23TrivialOffsetCalculatorILi1EjESB_NS0_6memory12LoadWithCastILi1EEENSC_13StoreWithCastILi1EEEEEviT_T0_T2_T3_T4_T5_:
	.zero		572


//--------------------- .nv.constant0._ZN2at6native18elementwise_kernelILi128ELi2EZNS0_22gpu_kernel_impl_nocastIZZZNS0_17atanh_kernel_cudaERNS_18TensorIteratorBaseEENKUlvE0_clEvENKUlvE_clEvEUldE_EEvS4_RKT_EUliE_EEviT1_ --------------------------
	.section	.nv.constant0._ZN2at6native18elementwise_kernelILi128ELi2EZNS0_22gpu_kernel_impl_nocastIZZZNS0_17atanh_kernel_cudaERNS_18TensorIteratorBaseEENKUlvE0_clEvENKUlvE_clEvEUldE_EEvS4_RKT_EUliE_EEviT1_,"a",@progbits
	.sectionflags	@""
	.align	4
.nv.constant0._ZN2at6native18elementwise_kernelILi128ELi2EZNS0_22gpu_kernel_impl_nocastIZZZNS0_17atanh_kernel_cudaERNS_18TensorIteratorBaseEENKUlvE0_clEvENKUlvE_clEvEUldE_EEvS4_RKT_EUliE_EEviT1_:
	.zero		1072


//--------------------- .nv.constant0._ZN2at6native27unrolled_elementwise_kernelIZZZNS0_17atanh_kernel_cudaERNS_18TensorIteratorBaseEENKUlvE0_clEvENKUlvE_clEvEUldE_St5arrayIPcLm2EELi4E23TrivialOffsetCalculatorILi1EjESB_NS0_6memory15LoadWithoutCastENSC_16StoreWithoutCastEEEviT_T0_T2_T3_T4_T5_ --------------------------
	.section	.nv.constant0._ZN2at6native27unrolled_elementwise_kernelIZZZNS0_17atanh_kernel_cudaERNS_18TensorIteratorBaseEENKUlvE0_clEvENKUlvE_clEvEUldE_St5arrayIPcLm2EELi4E23TrivialOffsetCalculatorILi1EjESB_NS0_6memory15LoadWithoutCastENSC_16StoreWithoutCastEEEviT_T0_T2_T3_T4_T5_,"a",@progbits
	.sectionflags	@""
	.align	4
.nv.constant0._ZN2at6native27unrolled_elementwise_kernelIZZZNS0_17atanh_kernel_cudaERNS_18TensorIteratorBaseEENKUlvE0_clEvENKUlvE_clEvEUldE_St5arrayIPcLm2EELi4E23TrivialOffsetCalculatorILi1EjESB_NS0_6memory15LoadWithoutCastENSC_16StoreWithoutCastEEEviT_T0_T2_T3_T4_T5_:
	.zero		556


//--------------------- .nv.constant0._ZN2at6native29vectorized_elementwise_kernelILi2EZZZNS0_17atanh_kernel_cudaERNS_18TensorIteratorBaseEENKUlvE0_clEvENKUlvE_clEvEUldE_St5arrayIPcLm2EEEEviT0_T1_ --------------------------
	.section	.nv.constant0._ZN2at6native29vectorized_elementwise_kernelILi2EZZZNS0_17atanh_kernel_cudaERNS_18TensorIteratorBaseEENKUlvE0_clEvENKUlvE_clEvEUldE_St5arrayIPcLm2EEEEviT0_T1_,"a",@progbits
	.sectionflags	@""
	.align	4
.nv.constant0._ZN2at6native29vectorized_elementwise_kernelILi2EZZZNS0_17atanh_kernel_cudaERNS_18TensorIteratorBaseEENKUlvE0_clEvENKUlvE_clEvEUldE_St5arrayIPcLm2EEEEviT0_T1_:
	.zero		552


//--------------------- .nv.constant0._ZN2at6native29vectorized_elementwise_kernelILi4EZZZNS0_17atanh_kernel_cudaERNS_18TensorIteratorBaseEENKUlvE0_clEvENKUlvE_clEvEUldE_St5arrayIPcLm2EEEEviT0_T1_ --------------------------
	.section	.nv.constant0._ZN2at6native29vectorized_elementwise_kernelILi4EZZZNS0_17atanh_kernel_cudaERNS_18TensorIteratorBaseEENKUlvE0_clEvENKUlvE_clEvEUldE_St5arrayIPcLm2EEEEviT0_T1_,"a",@progbits
	.sectionflags	@""
	.align	4
.nv.constant0._ZN2at6native29vectorized_elementwise_kernelILi4EZZZNS0_17atanh_kernel_cudaERNS_18TensorIteratorBaseEENKUlvE0_clEvENKUlvE_clEvEUldE_St5arrayIPcLm2EEEEviT0_T1_:
	.zero		552


//--------------------- .nv.constant0._ZN2at6native29vectorized_elementwise_kernelILi8EZZZNS0_17atanh_kernel_cudaERNS_18TensorIteratorBaseEENKUlvE0_clEvENKUlvE_clEvEUldE_St5arrayIPcLm2EEEEviT0_T1_ --------------------------
	.section	.nv.constant0._ZN2at6native29vectorized_elementwise_kernelILi8EZZZNS0_17atanh_kernel_cudaERNS_18TensorIteratorBaseEENKUlvE0_clEvENKUlvE_clEvEUldE_St5arrayIPcLm2EEEEviT0_T1_,"a",@progbits
	.sectionflags	@""
	.align	4
.nv.constant0._ZN2at6native29vectorized_elementwise_kernelILi8EZZZNS0_17atanh_kernel_cudaERNS_18TensorIteratorBaseEENKUlvE0_clEvENKUlvE_clEvEUldE_St5arrayIPcLm2EEEEviT0_T1_:
	.zero		552


//--------------------- SYMBOLS --------------------------

	.type		.nv.reservedSmem.offset0,@object
	.size		.nv.reservedSmem.offset0,0x4
	.type		__assertfail,@function
